// auto-generated by cutlass_sweep.fmha — config: {"arch": "sm_100", "direction": "fwd", "dtype": "fp16", "head_dim": 32, "mask": "none", "schedule": "persistent", "tile_kv": 64, "tile_q": 256}
#include "cutlass/cutlass.h"
#include "cute/tensor.hpp"
#include "cutlass/device_kernel.h"
#include "cutlass/kernel_hardware_info.h"
#include "77_blackwell_fmha/collective/fmha_fusion.hpp"
#include "77_blackwell_fmha/collective/sm100_fmha_load_tma_warpspecialized.hpp"
#include "77_blackwell_fmha/collective/sm100_fmha_fwd_mainloop_tma_warpspecialized.hpp"
#include "77_blackwell_fmha/collective/sm100_fmha_fwd_epilogue_tma_warpspecialized.hpp"
#include "77_blackwell_fmha/kernel/fmha_tile_scheduler.hpp"
#include "77_blackwell_fmha/kernel/sm100_fmha_fwd_kernel_tma_warpspecialized.hpp"

using namespace cute;
using Element    = cutlass::half_t;
using ElementOut = cutlass::half_t;
using TileShape  = Shape<_256, _64, _32>;

using ProblemShape = cute::tuple<int, int, int, cute::tuple<cute::tuple<int, int>, int>>;
using StrideQ   = cute::tuple<int, _1, cute::tuple<cute::tuple<int, int>, int>>;
using StrideK   = cute::tuple<int, _1, cute::tuple<cute::tuple<_0, int>, int>>;
using StrideV   = StrideK;
using StrideO   = StrideQ;
using StrideLSE = cute::tuple<_1, cute::tuple<cute::tuple<int, int>, int>>;

using TileScheduler = std::conditional_t<
    cute::true_type::value,
    cutlass::fmha::kernel::PersistentTileScheduler,
    cutlass::fmha::kernel::IndividualTileScheduler>;

using Mainloop = cutlass::fmha::collective::Sm100FmhaFwdMainloopTmaWarpspecialized<
    Element, float, float, TileShape, StrideQ, StrideK, StrideV,
    cutlass::fmha::collective::NoMask>;

using Kernel = cutlass::fmha::kernel::Sm100FmhaFwdKernelTmaWarpspecialized<
    ProblemShape, Mainloop,
    cutlass::fmha::collective::Sm100FmhaFwdEpilogueTmaWarpspecialized<
        ElementOut, float, typename Mainloop::TileShapePV, StrideO, StrideLSE>,
    TileScheduler>;

auto* _anchor = &cutlass::device_kernel<Kernel>;


// ===== COMPILED SASS (sm_100a) =====

	.target	sm_100a

	.elftype	@"ET_EXEC"


//--------------------- .note.nv.tkinfo           --------------------------
	.section	.note.nv.tkinfo,"",@"SHT_NOTE"
	.sectionflags	@"SHF_NOTE_NV_TKINFO"
	.tkinfo
        /*0018*/ 	.word	0x00000002
        /*0030*/ 	.string	""
        /*0030*/ 	.string	"ptxas"
        /*0030*/ 	.string	"Cuda compilation tools, release 13.0, V13.0.88"
        /*0030*/ 	.string	"Build cuda_13.0.r13.0/compiler.36424714_0"
        /*0030*/ 	.string	"-arch sm_100a -m 64 "



//--------------------- .note.nv.cuinfo           --------------------------
	.section	.note.nv.cuinfo,"",@"SHT_NOTE"
	.sectionflags	@"SHF_NOTE_NV_CUINFO"
        /*0018*/ 	.short	0x0002
        /*001a*/ 	.short	0x0064
        /*001c*/ 	.short	0x0082
	.zero		2


//--------------------- .nv.info                  --------------------------
	.section	.nv.info,"",@"SHT_CUDA_INFO"
	.align	4


	//----- nvinfo : EIATTR_REGCOUNT
	.align		4
        /*0000*/ 	.byte	0x04, 0x2f
        /*0002*/ 	.short	(.L_34 - .L_33)
	.align		4
.L_33:
        /*0004*/ 	.word	index@(_ZN7cutlass13device_kernelINS_4fmha6kernel36Sm100FmhaFwdKernelTmaWarpspecializedIN4cute5tupleIJiiiNS5_IJNS5_IJiiEEEiEEEEEENS1_10collective38Sm100FmhaFwdMainloopTmaWarpspecializedINS_6half_tEffNS5_IJNS4_1CILi256EEENSC_ILi64EEENSC_ILi32EEEEEENS5_IJiNSC_ILi1EEES7_EEENS5_IJiSH_NS5_IJNS5_IJNSC_ILi0EEEiEEEiEEEEEESM_NS9_6NoMaskENS5_IJNSC_ILi2EEESH_SH_EEENSC_ILb0EEEEENS9_38Sm100FmhaFwdEpilogueTmaWarpspecializedISB_fNS5_IJNSC_ILi128EEESF_SE_EEESI_NS5_IJSH_S7_EEESQ_EENS2_23PersistentTileSchedulerENS2_41Sm100FmhaCtxKernelWarpspecializedScheduleEEEEEvNT_6ParamsE)
        /*0008*/ 	.word	0x00000080


	//----- nvinfo : EIATTR_FRAME_SIZE
	.align		4
.L_34:
        /*000c*/ 	.byte	0x04, 0x11
        /*000e*/ 	.short	(.L_36 - .L_35)
	.align		4
.L_35:
        /*0010*/ 	.word	index@($__internal_3_$__cuda_sm3x_div_rn_noftz_f32_slowpath)
        /*0014*/ 	.word	0x00000010


	//----- nvinfo : EIATTR_FRAME_SIZE
	.align		4
.L_36:
        /*0018*/ 	.byte	0x04, 0x11
        /*001a*/ 	.short	(.L_38 - .L_37)
	.align		4
.L_37:
        /*001c*/ 	.word	index@($__internal_2_$__cuda_sm10x_tcgen05_guardrail_trap_unallocated_columns_being_dealloced)
        /*0020*/ 	.word	0x00000010


	//----- nvinfo : EIATTR_FRAME_SIZE
	.align		4
.L_38:
        /*0024*/ 	.byte	0x04, 0x11
        /*0026*/ 	.short	(.L_40 - .L_39)
	.align		4
.L_39:
        /*0028*/ 	.word	index@($__internal_1_$__cuda_sm10x_tcgen05_guardrail_trap_phase_invalid_during_alloc)
        /*002c*/ 	.word	0x00000010


	//----- nvinfo : EIATTR_FRAME_SIZE
	.align		4
.L_40:
        /*0030*/ 	.byte	0x04, 0x11
        /*0032*/ 	.short	(.L_42 - .L_41)
	.align		4
.L_41:
        /*0034*/ 	.word	index@($__internal_0_$__cuda_sm10x_tcgen05_guardrail_trap_col_being_dealloced_not_returned_by_alloc)
        /*0038*/ 	.word	0x00000010


	//----- nvinfo : EIATTR_FRAME_SIZE
	.align		4
.L_42:
        /*003c*/ 	.byte	0x04, 0x11
        /*003e*/ 	.short	(.L_44 - .L_43)
	.align		4
.L_43:
        /*0040*/ 	.word	index@(_ZN7cutlass13device_kernelINS_4fmha6kernel36Sm100FmhaFwdKernelTmaWarpspecializedIN4cute5tupleIJiiiNS5_IJNS5_IJiiEEEiEEEEEENS1_10collective38Sm100FmhaFwdMainloopTmaWarpspecializedINS_6half_tEffNS5_IJNS4_1CILi256EEENSC_ILi64EEENSC_ILi32EEEEEENS5_IJiNSC_ILi1EEES7_EEENS5_IJiSH_NS5_IJNS5_IJNSC_ILi0EEEiEEEiEEEEEESM_NS9_6NoMaskENS5_IJNSC_ILi2EEESH_SH_EEENSC_ILb0EEEEENS9_38Sm100FmhaFwdEpilogueTmaWarpspecializedISB_fNS5_IJNSC_ILi128EEESF_SE_EEESI_NS5_IJSH_S7_EEESQ_EENS2_23PersistentTileSchedulerENS2_41Sm100FmhaCtxKernelWarpspecializedScheduleEEEEEvNT_6ParamsE)
        /*0044*/ 	.word	0x00000010


	//----- nvinfo : EIATTR_MIN_STACK_SIZE
	.align		4
.L_44:
        /*0048*/ 	.byte	0x04, 0x12
        /*004a*/ 	.short	(.L_46 - .L_45)
	.align		4
.L_45:
        /*004c*/ 	.word	index@(_ZN7cutlass13device_kernelINS_4fmha6kernel36Sm100FmhaFwdKernelTmaWarpspecializedIN4cute5tupleIJiiiNS5_IJNS5_IJiiEEEiEEEEEENS1_10collective38Sm100FmhaFwdMainloopTmaWarpspecializedINS_6half_tEffNS5_IJNS4_1CILi256EEENSC_ILi64EEENSC_ILi32EEEEEENS5_IJiNSC_ILi1EEES7_EEENS5_IJiSH_NS5_IJNS5_IJNSC_ILi0EEEiEEEiEEEEEESM_NS9_6NoMaskENS5_IJNSC_ILi2EEESH_SH_EEENSC_ILb0EEEEENS9_38Sm100FmhaFwdEpilogueTmaWarpspecializedISB_fNS5_IJNSC_ILi128EEESF_SE_EEESI_NS5_IJSH_S7_EEESQ_EENS2_23PersistentTileSchedulerENS2_41Sm100FmhaCtxKernelWarpspecializedScheduleEEEEEvNT_6ParamsE)
        /*0050*/ 	.word	0x00000010
.L_46:


//--------------------- .nv.compat                --------------------------
	.section	.nv.compat,"",@"SHT_CUDA_COMPAT_INFO"
	.align	4
        /*0000*/ 	.byte	0x02, 0x09, 0x01, 0x00, 0x02, 0x02, 0x02, 0x00, 0x02, 0x05, 0x05, 0x00, 0x03, 0x07, 0x01, 0x01
        /*0010*/ 	.byte	0x02, 0x03, 0x01, 0x00, 0x02, 0x06, 0x01, 0x00, 0x04, 0x0b, 0x08, 0x00, 0x01, 0x00, 0x00, 0x00
        /*0020*/ 	.byte	0x00, 0x00, 0x00, 0x00


//--------------------- .nv.info._ZN7cutlass13device_kernelINS_4fmha6kernel36Sm100FmhaFwdKernelTmaWarpspecializedIN4cute5tupleIJiiiNS5_IJNS5_IJiiEEEiEEEEEENS1_10collective38Sm100FmhaFwdMainloopTmaWarpspecializedINS_6half_tEffNS5_IJNS4_1CILi256EEENSC_ILi64EEENSC_ILi32EEEEEENS5_IJiNSC_ILi1EEES7_EEENS5_IJiSH_NS5_IJNS5_IJNSC_ILi0EEEiEEEiEEEEEESM_NS9_6NoMaskENS5_IJNSC_ILi2EEESH_SH_EEENSC_ILb0EEEEENS9_38Sm100FmhaFwdEpilogueTmaWarpspecializedISB_fNS5_IJNSC_ILi128EEESF_SE_EEESI_NS5_IJSH_S7_EEESQ_EENS2_23PersistentTileSchedulerENS2_41Sm100FmhaCtxKernelWarpspecializedScheduleEEEEEvNT_6ParamsE --------------------------
	.section	.nv.info._ZN7cutlass13device_kernelINS_4fmha6kernel36Sm100FmhaFwdKernelTmaWarpspecializedIN4cute5tupleIJiiiNS5_IJNS5_IJiiEEEiEEEEEENS1_10collective38Sm100FmhaFwdMainloopTmaWarpspecializedINS_6half_tEffNS5_IJNS4_1CILi256EEENSC_ILi64EEENSC_ILi32EEEEEENS5_IJiNSC_ILi1EEES7_EEENS5_IJiSH_NS5_IJNS5_IJNSC_ILi0EEEiEEEiEEEEEESM_NS9_6NoMaskENS5_IJNSC_ILi2EEESH_SH_EEENSC_ILb0EEEEENS9_38Sm100FmhaFwdEpilogueTmaWarpspecializedISB_fNS5_IJNSC_ILi128EEESF_SE_EEESI_NS5_IJSH_S7_EEESQ_EENS2_23PersistentTileSchedulerENS2_41Sm100FmhaCtxKernelWarpspecializedScheduleEEEEEvNT_6ParamsE,"",@"SHT_CUDA_INFO"
	.sectionflags	@""
	.align	4


	//----- nvinfo : EIATTR_CUDA_API_VERSION
	.align		4
        /*0000*/ 	.byte	0x04, 0x37
        /*0002*/ 	.short	(.L_48 - .L_47)
.L_47:
        /*0004*/ 	.word	0x00000082


	//----- nvinfo : EIATTR_KPARAM_INFO
	.align		4
.L_48:
        /*0008*/ 	.byte	0x04, 0x17
        /*000a*/ 	.short	(.L_50 - .L_49)
.L_49:
        /*000c*/ 	.word	0x00000000
        /*0010*/ 	.short	0x0000
        /*0012*/ 	.short	0x0000
        /*0014*/ 	.byte	0x00, 0xf0, 0x01, 0x18


	//----- nvinfo : EIATTR_AT_ENTRY_FRAGMENTS
	.align		4
.L_50:
        /*0018*/ 	.byte	0x04, 0x4f
        /*001a*/ 	.short	(.L_52 - .L_51)


	//   ....[0]....
.L_51:
        /*001c*/ 	.word	0x00000006


	//----- nvinfo : EIATTR_RESERVED_SMEM_USED
	.align		4
.L_52:
        /*0020*/ 	.byte	0x01, 0x41
	.zero		2


	//----- nvinfo : EIATTR_SPARSE_MMA_MASK
	.align		4
        /*0024*/ 	.byte	0x03, 0x50
        /*0026*/ 	.short	0x0000


	//----- nvinfo : EIATTR_TCGEN05_1CTA_USED
	.align		4
        /*0028*/ 	.byte	0x01, 0x51
	.zero		2


	//----- nvinfo : EIATTR_MAXREG_COUNT
	.align		4
        /*002c*/ 	.byte	0x03, 0x1b
        /*002e*/ 	.short	0x0080


	//----- nvinfo : EIATTR_NUM_BARRIERS
	.align		4
        /*0030*/ 	.byte	0x02, 0x4c
        /*0032*/ 	.byte	0x01
	.zero		1


	//----- nvinfo : EIATTR_EXTERNS
	.align		4
        /*0034*/ 	.byte	0x04, 0x0f
        /*0036*/ 	.short	(.L_54 - .L_53)


	//   ....[0]....
	.align		4
.L_53:
        /*0038*/ 	.word	index@(vprintf)


	//   ....[1]....
	.align		4
        /*003c*/ 	.word	index@(__assertfail)


	//----- nvinfo : EIATTR_MERCURY_ISA_VERSION
	.align		4
.L_54:
        /*0040*/ 	.byte	0x03, 0x5f
        /*0042*/ 	.short	0x0101


	//----- nvinfo : EIATTR_INT_WARP_WIDE_INSTR_OFFSETS
	.align		4
        /*0044*/ 	.byte	0x04, 0x31
        /*0046*/ 	.short	(.L_56 - .L_55)


	//   ....[0]....
.L_55:
        /*0048*/ 	.word	0x0000fe30


	//   ....[1]....
        /*004c*/ 	.word	0x0000fe50


	//   ....[2]....
        /*0050*/ 	.word	0x0000fe80


	//----- nvinfo : EIATTR_COOP_GROUP_MASK_REGIDS
	.align		4
.L_56:
        /*0054*/ 	.byte	0x04, 0x29
        /*0056*/ 	.short	(.L_58 - .L_57)


	//   ....[0]....
.L_57:
        /*0058*/ 	.word	0xffffffff


	//   ....[1]....
        /*005c*/ 	.word	0xffffffff


	//   ....[2]....
        /*0060*/ 	.word	0xffffffff


	//   ....[3]....
        /*0064*/ 	.word	0xffffffff


	//   ....[4]....
        /*0068*/ 	.word	0xffffffff


	//   ....[5]....
        /*006c*/ 	.word	0xffffffff


	//   ....[6]....
        /*0070*/ 	.word	0xffffffff


	//   ....[7]....
        /*0074*/ 	.word	0xffffffff


	//   ....[8]....
        /*0078*/ 	.word	0xffffffff


	//   ....[9]....
        /*007c*/ 	.word	0xffffffff


	//   ....[10]....
        /*0080*/ 	.word	0xffffffff


	//   ....[11]....
        /*0084*/ 	.word	0xffffffff


	//   ....[12]....
        /*0088*/ 	.word	0xffffffff


	//   ....[13]....
        /*008c*/ 	.word	0xffffffff


	//   ....[14]....
        /*0090*/ 	.word	0xffffffff


	//   ....[15]....
        /*0094*/ 	.word	0xffffffff


	//   ....[16]....
        /*0098*/ 	.word	0xffffffff


	//   ....[17]....
        /*009c*/ 	.word	0xffffffff


	//----- nvinfo : EIATTR_COOP_GROUP_INSTR_OFFSETS
	.align		4
.L_58:
        /*00a0*/ 	.byte	0x04, 0x28
        /*00a2*/ 	.short	(.L_60 - .L_59)


	//   ....[0]....
.L_59:
        /*00a4*/ 	.word	0x00000120


	//   ....[1]....
        /*00a8*/ 	.word	0x000008e0


	//   ....[2]....
        /*00ac*/ 	.word	0x00000b10


	//   ....[3]....
        /*00b0*/ 	.word	0x00000c40


	//   ....[4]....
        /*00b4*/ 	.word	0x00000d80


	//   ....[5]....
        /*00b8*/ 	.word	0x00000fd0


	//   ....[6]....
        /*00bc*/ 	.word	0x000011c0


	//   ....[7]....
        /*00c0*/ 	.word	0x000012b0


	//   ....[8]....
        /*00c4*/ 	.word	0x00001410


	//   ....[9]....
        /*00c8*/ 	.word	0x00001570


	//   ....[10]....
        /*00cc*/ 	.word	0x000019f0


	//   ....[11]....
        /*00d0*/ 	.word	0x00001c00


	//   ....[12]....
        /*00d4*/ 	.word	0x00001c10


	//   ....[13]....
        /*00d8*/ 	.word	0x000077b0


	//   ....[14]....
        /*00dc*/ 	.word	0x00007dd0


	//   ....[15]....
        /*00e0*/ 	.word	0x0000a4e0


	//   ....[16]....
        /*00e4*/ 	.word	0x0000fd30


	//   ....[17]....
        /*00e8*/ 	.word	0x0000ff50


	//----- nvinfo : EIATTR_REG_RECONFIG
	.align		4
.L_60:
        /*00ec*/ 	.byte	0x01, 0x54
	.zero		2


	//----- nvinfo : EIATTR_VRC_CTA_INIT_COUNT
	.align		4
        /*00f0*/ 	.byte	0x02, 0x4a
        /*00f2*/ 	.byte	0x80
	.zero		1


	//----- nvinfo : EIATTR_SYSCALL_OFFSETS
	.align		4
        /*00f4*/ 	.byte	0x04, 0x46
        /*00f6*/ 	.short	(.L_62 - .L_61)


	//   ....[0]....
.L_61:
        /*00f8*/ 	.word	0x00003df0


	//   ....[1]....
        /*00fc*/ 	.word	0x00003ec0


	//   ....[2]....
        /*0100*/ 	.word	0x00003f30


	//   ....[3]....
        /*0104*/ 	.word	0x00003fa0


	//   ....[4]....
        /*0108*/ 	.word	0x00004010


	//   ....[5]....
        /*010c*/ 	.word	0x000040b0


	//   ....[6]....
        /*0110*/ 	.word	0x00004190


	//   ....[7]....
        /*0114*/ 	.word	0x00004230


	//   ....[8]....
        /*0118*/ 	.word	0x000042d0


	//   ....[9]....
        /*011c*/ 	.word	0x00004370


	//   ....[10]....
        /*0120*/ 	.word	0x000043e0


	//   ....[11]....
        /*0124*/ 	.word	0x00004480


	//   ....[12]....
        /*0128*/ 	.word	0x00004520


	//   ....[13]....
        /*012c*/ 	.word	0x00004590


	//   ....[14]....
        /*0130*/ 	.word	0x00004630


	//   ....[15]....
        /*0134*/ 	.word	0x000046d0


	//   ....[16]....
        /*0138*/ 	.word	0x00004770


	//   ....[17]....
        /*013c*/ 	.word	0x00004810


	//   ....[18]....
        /*0140*/ 	.word	0x00004880


	//   ....[19]....
        /*0144*/ 	.word	0x00004920


	//   ....[20]....
        /*0148*/ 	.word	0x000049c0


	//   ....[21]....
        /*014c*/ 	.word	0x00004a30


	//   ....[22]....
        /*0150*/ 	.word	0x00004ad0


	//   ....[23]....
        /*0154*/ 	.word	0x00004b70


	//   ....[24]....
        /*0158*/ 	.word	0x00004c10


	//   ....[25]....
        /*015c*/ 	.word	0x00004cb0


	//   ....[26]....
        /*0160*/ 	.word	0x00004d20


	//   ....[27]....
        /*0164*/ 	.word	0x00004dc0


	//   ....[28]....
        /*0168*/ 	.word	0x00004e60


	//   ....[29]....
        /*016c*/ 	.word	0x00004ed0


	//   ....[30]....
        /*0170*/ 	.word	0x00004f70


	//   ....[31]....
        /*0174*/ 	.word	0x00005010


	//   ....[32]....
        /*0178*/ 	.word	0x000050b0


	//   ....[33]....
        /*017c*/ 	.word	0x00005150


	//   ....[34]....
        /*0180*/ 	.word	0x000051f0


	//   ....[35]....
        /*0184*/ 	.word	0x00005290


	//   ....[36]....
        /*0188*/ 	.word	0x00005300


	//   ....[37]....
        /*018c*/ 	.word	0x000053a0


	//   ....[38]....
        /*0190*/ 	.word	0x00005440


	//   ....[39]....
        /*0194*/ 	.word	0x000054b0


	//   ....[40]....
        /*0198*/ 	.word	0x00005550


	//   ....[41]....
        /*019c*/ 	.word	0x000055f0


	//   ....[42]....
        /*01a0*/ 	.word	0x00005690


	//   ....[43]....
        /*01a4*/ 	.word	0x00005730


	//   ....[44]....
        /*01a8*/ 	.word	0x000057a0


	//   ....[45]....
        /*01ac*/ 	.word	0x00005840


	//   ....[46]....
        /*01b0*/ 	.word	0x000058e0


	//   ....[47]....
        /*01b4*/ 	.word	0x00005950


	//   ....[48]....
        /*01b8*/ 	.word	0x000059e0


	//   ....[49]....
        /*01bc*/ 	.word	0x00005a80


	//   ....[50]....
        /*01c0*/ 	.word	0x00005b20


	//   ....[51]....
        /*01c4*/ 	.word	0x00005bc0


	//   ....[52]....
        /*01c8*/ 	.word	0x00005c30


	//   ....[53]....
        /*01cc*/ 	.word	0x00005cc0


	//   ....[54]....
        /*01d0*/ 	.word	0x00005d60


	//   ....[55]....
        /*01d4*/ 	.word	0x00005dd0


	//   ....[56]....
        /*01d8*/ 	.word	0x00005e70


	//   ....[57]....
        /*01dc*/ 	.word	0x00005f10


	//   ....[58]....
        /*01e0*/ 	.word	0x00005fb0


	//   ....[59]....
        /*01e4*/ 	.word	0x00006050


	//   ....[60]....
        /*01e8*/ 	.word	0x00007950


	//   ....[61]....
        /*01ec*/ 	.word	0x00007f70


	//   ....[62]....
        /*01f0*/ 	.word	0x000088c0


	//   ....[63]....
        /*01f4*/ 	.word	0x00009710


	//   ....[64]....
        /*01f8*/ 	.word	0x0000a680


	//   ....[65]....
        /*01fc*/ 	.word	0x0000a7d0


	//   ....[66]....
        /*0200*/ 	.word	0x0000ab60


	//   ....[67]....
        /*0204*/ 	.word	0x0000c1d0


	//   ....[68]....
        /*0208*/ 	.word	0x0000c7d0


	//----- nvinfo : EIATTR_MBARRIER_INSTR_OFFSETS
	.align		4
.L_62:
        /*020c*/ 	.byte	0x04, 0x39
        /*020e*/ 	.short	(.L_64 - .L_63)


	//   ....[0]....
.L_63:
        /*0210*/ 	.word	0x000009c0
        /*0214*/ 	.word	0x000000ff
        /*0218*/ 	.word	0x0000b000
        /*021c*/ 	.short	0x0100
        /*021e*/ 	.byte	0x05
	.zero		1


	//   ....[1]....
        /*0220*/ 	.word	0x000009d0
        /*0224*/ 	.word	0x000000ff
        /*0228*/ 	.word	0x0000b010
        /*022c*/ 	.short	0x0100
        /*022e*/ 	.byte	0x05
	.zero		1


	//   ....[2]....
        /*0230*/ 	.word	0x000009e0
        /*0234*/ 	.word	0x000000ff
        /*0238*/ 	.word	0x0000b008
        /*023c*/ 	.short	0x0100
        /*023e*/ 	.byte	0x05
	.zero		1


	//   ....[3]....
        /*0240*/ 	.word	0x000009f0
        /*0244*/ 	.word	0x000000ff
        /*0248*/ 	.word	0x0000b018
        /*024c*/ 	.short	0x0100
        /*024e*/ 	.byte	0x05
	.zero		1


	//   ....[4]....
        /*0250*/ 	.word	0x00000bd0
        /*0254*/ 	.word	0x000000ff
        /*0258*/ 	.word	0x0000b020
        /*025c*/ 	.short	0x0100
        /*025e*/ 	.byte	0x05
	.zero		1


	//   ....[5]....
        /*0260*/ 	.word	0x00000be0
        /*0264*/ 	.word	0x000000ff
        /*0268*/ 	.word	0x0000b038
        /*026c*/ 	.short	0x0100
        /*026e*/ 	.byte	0x05
	.zero		1


	//   ....[6]....
        /*0270*/ 	.word	0x00000bf0
        /*0274*/ 	.word	0x000000ff
        /*0278*/ 	.word	0x0000b028
        /*027c*/ 	.short	0x0100
        /*027e*/ 	.byte	0x05
	.zero		1


	//   ....[7]....
        /*0280*/ 	.word	0x00000c00
        /*0284*/ 	.word	0x000000ff
        /*0288*/ 	.word	0x0000b040
        /*028c*/ 	.short	0x0100
        /*028e*/ 	.byte	0x05
	.zero		1


	//   ....[8]....
        /*0290*/ 	.word	0x00000c10
        /*0294*/ 	.word	0x000000ff
        /*0298*/ 	.word	0x0000b030
        /*029c*/ 	.short	0x0100
        /*029e*/ 	.byte	0x05
	.zero		1


	//   ....[9]....
        /*02a0*/ 	.word	0x00000c20
        /*02a4*/ 	.word	0x000000ff
        /*02a8*/ 	.word	0x0000b048
        /*02ac*/ 	.short	0x0100
        /*02ae*/ 	.byte	0x05
	.zero		1


	//   ....[10]....
        /*02b0*/ 	.word	0x00000d50
        /*02b4*/ 	.word	0x000000ff
        /*02b8*/ 	.word	0x0000b050
        /*02bc*/ 	.short	0x0100
        /*02be*/ 	.byte	0x06
	.zero		1


	//   ....[11]....
        /*02c0*/ 	.word	0x00000d60
        /*02c4*/ 	.word	0x000000ff
        /*02c8*/ 	.word	0x0000b058
        /*02cc*/ 	.short	0x0100
        /*02ce*/ 	.byte	0x06
	.zero		1


	//   ....[12]....
        /*02d0*/ 	.word	0x00000ea0
        /*02d4*/ 	.word	0x000000ff
        /*02d8*/ 	.word	0x0000b060
        /*02dc*/ 	.short	0x0100
        /*02de*/ 	.byte	0x06
	.zero		1


	//   ....[13]....
        /*02e0*/ 	.word	0x00000eb0
        /*02e4*/ 	.word	0x000000ff
        /*02e8*/ 	.word	0x0000b068
        /*02ec*/ 	.short	0x0100
        /*02ee*/ 	.byte	0x06
	.zero		1


	//   ....[14]....
        /*02f0*/ 	.word	0x00001090
        /*02f4*/ 	.word	0x000000ff
        /*02f8*/ 	.word	0x0000b070
        /*02fc*/ 	.short	0x0100
        /*02fe*/ 	.byte	0x05
	.zero		1


	//   ....[15]....
        /*0300*/ 	.word	0x000010a0
        /*0304*/ 	.word	0x000000ff
        /*0308*/ 	.word	0x0000b078
        /*030c*/ 	.short	0x0100
        /*030e*/ 	.byte	0x05
	.zero		1


	//   ....[16]....
        /*0310*/ 	.word	0x00001280
        /*0314*/ 	.word	0x000000ff
        /*0318*/ 	.word	0x0000b080
        /*031c*/ 	.short	0x0100
        /*031e*/ 	.byte	0x07
	.zero		1


	//   ....[17]....
        /*0320*/ 	.word	0x00001290
        /*0324*/ 	.word	0x000000ff
        /*0328*/ 	.word	0x0000b088
        /*032c*/ 	.short	0x0100
        /*032e*/ 	.byte	0x07
	.zero		1


	//   ....[18]....
        /*0330*/ 	.word	0x000013c0
        /*0334*/ 	.word	0x000000ff
        /*0338*/ 	.word	0x0000b090
        /*033c*/ 	.short	0x0100
        /*033e*/ 	.byte	0x08
	.zero		1


	//   ....[19]....
        /*0340*/ 	.word	0x000013d0
        /*0344*/ 	.word	0x000000ff
        /*0348*/ 	.word	0x0000b0a0
        /*034c*/ 	.short	0x0100
        /*034e*/ 	.byte	0x08
	.zero		1


	//   ....[20]....
        /*0350*/ 	.word	0x000013e0
        /*0354*/ 	.word	0x000000ff
        /*0358*/ 	.word	0x0000b098
        /*035c*/ 	.short	0x0100
        /*035e*/ 	.byte	0x08
	.zero		1


	//   ....[21]....
        /*0360*/ 	.word	0x000013f0
        /*0364*/ 	.word	0x000000ff
        /*0368*/ 	.word	0x0000b0a8
        /*036c*/ 	.short	0x0100
        /*036e*/ 	.byte	0x08
	.zero		1


	//   ....[22]....
        /*0370*/ 	.word	0x00001520
        /*0374*/ 	.word	0x000000ff
        /*0378*/ 	.word	0x0000b0b0
        /*037c*/ 	.short	0x0100
        /*037e*/ 	.byte	0x08
	.zero		1


	//   ....[23]....
        /*0380*/ 	.word	0x00001530
        /*0384*/ 	.word	0x000000ff
        /*0388*/ 	.word	0x0000b0c0
        /*038c*/ 	.short	0x0100
        /*038e*/ 	.byte	0x08
	.zero		1


	//   ....[24]....
        /*0390*/ 	.word	0x00001540
        /*0394*/ 	.word	0x000000ff
        /*0398*/ 	.word	0x0000b0b8
        /*039c*/ 	.short	0x0100
        /*039e*/ 	.byte	0x08
	.zero		1


	//   ....[25]....
        /*03a0*/ 	.word	0x00001550
        /*03a4*/ 	.word	0x000000ff
        /*03a8*/ 	.word	0x0000b0c8
        /*03ac*/ 	.short	0x0100
        /*03ae*/ 	.byte	0x08
	.zero		1


	//   ....[26]....
        /*03b0*/ 	.word	0x00001650
        /*03b4*/ 	.word	0x000000ff
        /*03b8*/ 	.word	0x0000b0d0
        /*03bc*/ 	.short	0x0100
        /*03be*/ 	.byte	0x07
	.zero		1


	//   ....[27]....
        /*03c0*/ 	.word	0x00001660
        /*03c4*/ 	.word	0x000000ff
        /*03c8*/ 	.word	0x0000b0d8
        /*03cc*/ 	.short	0x0100
        /*03ce*/ 	.byte	0x07
	.zero		1


	//   ....[28]....
        /*03d0*/ 	.word	0x00001ce0
        /*03d4*/ 	.word	0x000000ff
        /*03d8*/ 	.word	0x0000b000
        /*03dc*/ 	.short	0x010a
        /*03de*/ 	.byte	0x16
	.zero		1


	//   ....[29]....
        /*03e0*/ 	.word	0x00001d60
        /*03e4*/ 	.word	0x000000ff
        /*03e8*/ 	.word	0x0000b020
        /*03ec*/ 	.short	0x010a
        /*03ee*/ 	.byte	0x0f
	.zero		1


	//   ....[30]....
        /*03f0*/ 	.word	0x00001e30
        /*03f4*/ 	.word	0x000000ff
        /*03f8*/ 	.word	0x0000b058
        /*03fc*/ 	.short	0x010a
        /*03fe*/ 	.byte	0x16
	.zero		1


	//   ....[31]....
        /*0400*/ 	.word	0x00001fc0
        /*0404*/ 	.word	0x000000ff
        /*0408*/ 	.word	0x0000b008
        /*040c*/ 	.short	0x010a
        /*040e*/ 	.byte	0x16
	.zero		1


	//   ....[32]....
        /*0410*/ 	.word	0x00002050
        /*0414*/ 	.word	0x000000ff
        /*0418*/ 	.word	0x0000b068
        /*041c*/ 	.short	0x010a
        /*041e*/ 	.byte	0x16
	.zero		1


	//   ....[33]....
        /*0420*/ 	.word	0x00002220
        /*0424*/ 	.word	0x000000ff
        /*0428*/ 	.word	0x0000b020
        /*042c*/ 	.short	0x010a
        /*042e*/ 	.byte	0x09
	.zero		1


	//   ....[34]....
        /*0430*/ 	.word	0x000022d0
        /*0434*/ 	.word	0x000000ff
        /*0438*/ 	.word	0x0000b0a0
        /*043c*/ 	.short	0x010a
        /*043e*/ 	.byte	0x16
	.zero		1


	//   ....[35]....
        /*0440*/ 	.word	0x00002360
        /*0444*/ 	.word	0x000000ff
        /*0448*/ 	.word	0x0000b058
        /*044c*/ 	.short	0x010a
        /*044e*/ 	.byte	0x16
	.zero		1


	//   ....[36]....
        /*0450*/ 	.word	0x000027c0
        /*0454*/ 	.word	0x000000ff
        /*0458*/ 	.word	0x0000b020
        /*045c*/ 	.short	0x010a
        /*045e*/ 	.byte	0x04
	.zero		1


	//   ....[37]....
        /*0460*/ 	.word	0x000029b0
        /*0464*/ 	.word	0x000000ff
        /*0468*/ 	.word	0x0000b0a8
        /*046c*/ 	.short	0x010a
        /*046e*/ 	.byte	0x16
	.zero		1


	//   ....[38]....
        /*0470*/ 	.word	0x00002a40
        /*0474*/ 	.word	0x000000ff
        /*0478*/ 	.word	0x0000b068
        /*047c*/ 	.short	0x010a
        /*047e*/ 	.byte	0x16
	.zero		1


	//   ....[39]....
        /*0480*/ 	.word	0x00002f70
        /*0484*/ 	.word	0x000000ff
        /*0488*/ 	.word	0x0000b020
        /*048c*/ 	.short	0x010a
        /*048e*/ 	.byte	0x04
	.zero		1


	//   ....[40]....
        /*0490*/ 	.word	0x00003020
        /*0494*/ 	.word	0x000000ff
        /*0498*/ 	.word	0x0000b0a0
        /*049c*/ 	.short	0x010a
        /*049e*/ 	.byte	0x16
	.zero		1


	//   ....[41]....
        /*04a0*/ 	.word	0x000030c0
        /*04a4*/ 	.word	0x000000ff
        /*04a8*/ 	.word	0x0000b058
        /*04ac*/ 	.short	0x010a
        /*04ae*/ 	.byte	0x16
	.zero		1


	//   ....[42]....
        /*04b0*/ 	.word	0x00003470
        /*04b4*/ 	.word	0x000000ff
        /*04b8*/ 	.word	0x0000b0a8
        /*04bc*/ 	.short	0x010a
        /*04be*/ 	.byte	0x16
	.zero		1


	//   ....[43]....
        /*04c0*/ 	.word	0x00003500
        /*04c4*/ 	.word	0x000000ff
        /*04c8*/ 	.word	0x0000b068
        /*04cc*/ 	.short	0x010a
        /*04ce*/ 	.byte	0x16
	.zero		1


	//   ....[44]....
        /*04d0*/ 	.word	0x00003cf0
        /*04d4*/ 	.word	0x00000010
        /*04d8*/ 	.word	0x0000b0c0
        /*04dc*/ 	.short	0x010a
        /*04de*/ 	.byte	0xff
	.zero		1


	//   ....[45]....
        /*04e0*/ 	.word	0x00006960
        /*04e4*/ 	.word	0x00000010
        /*04e8*/ 	.word	0x0000b0b0
        /*04ec*/ 	.short	0x0101
        /*04ee*/ 	.byte	0xff
	.zero		1


	//   ....[46]....
        /*04f0*/ 	.word	0x00006f10
        /*04f4*/ 	.word	0x00000010
        /*04f8*/ 	.word	0x0000b0c8
        /*04fc*/ 	.short	0x010a
        /*04fe*/ 	.byte	0xff
	.zero		1


	//   ....[47]....
        /*0500*/ 	.word	0x00007310
        /*0504*/ 	.word	0x00000010
        /*0508*/ 	.word	0x0000b0b8
        /*050c*/ 	.short	0x0101
        /*050e*/ 	.byte	0xff
	.zero		1


	//   ....[48]....
        /*0510*/ 	.word	0x000073c0
        /*0514*/ 	.word	0x0000002f
        /*0518*/ 	.word	0x0000b070
        /*051c*/ 	.short	0x010a
        /*051e*/ 	.byte	0xff
	.zero		1


	//   ....[49]....
        /*0520*/ 	.word	0x00007450
        /*0524*/ 	.word	0x00000000
        /*0528*/ 	.word	0x00000000
        /*052c*/ 	.short	0x0101
        /*052e*/ 	.byte	0xff
	.zero		1


	//   ....[50]....
        /*0530*/ 	.word	0x000074b0
        /*0534*/ 	.word	0x0000002f
        /*0538*/ 	.word	0x0000b080
        /*053c*/ 	.short	0x010a
        /*053e*/ 	.byte	0xff
	.zero		1


	//   ....[51]....
        /*0540*/ 	.word	0x00007610
        /*0544*/ 	.word	0x0000002f
        /*0548*/ 	.word	0x0000b070
        /*054c*/ 	.short	0x010a
        /*054e*/ 	.byte	0xff
	.zero		1


	//   ....[52]....
        /*0550*/ 	.word	0x00007790
        /*0554*/ 	.word	0x0000002f
        /*0558*/ 	.word	0x0000b090
        /*055c*/ 	.short	0x010a
        /*055e*/ 	.byte	0xff
	.zero		1


	//   ....[53]....
        /*0560*/ 	.word	0x00007b70
        /*0564*/ 	.word	0x00000000
        /*0568*/ 	.word	0x00000000
        /*056c*/ 	.short	0x0101
        /*056e*/ 	.byte	0xff
	.zero		1


	//   ....[54]....
        /*0570*/ 	.word	0x00007bf0
        /*0574*/ 	.word	0x00000000
        /*0578*/ 	.word	0x00000000
        /*057c*/ 	.short	0x0101
        /*057e*/ 	.byte	0xff
	.zero		1


	//   ....[55]....
        /*0580*/ 	.word	0x00007c50
        /*0584*/ 	.word	0x0000002f
        /*0588*/ 	.word	0x0000b080
        /*058c*/ 	.short	0x010a
        /*058e*/ 	.byte	0xff
	.zero		1


	//   ....[56]....
        /*0590*/ 	.word	0x00007db0
        /*0594*/ 	.word	0x0000002f
        /*0598*/ 	.word	0x0000b098
        /*059c*/ 	.short	0x010a
        /*059e*/ 	.byte	0xff
	.zero		1


	//   ....[57]....
        /*05a0*/ 	.word	0x00008170
        /*05a4*/ 	.word	0x00000000
        /*05a8*/ 	.word	0x00000000
        /*05ac*/ 	.short	0x0101
        /*05ae*/ 	.byte	0xff
	.zero		1


	//   ....[58]....
        /*05b0*/ 	.word	0x00008200
        /*05b4*/ 	.word	0x00000003
        /*05b8*/ 	.word	0x00000000
        /*05bc*/ 	.short	0x0101
        /*05be*/ 	.byte	0xff
	.zero		1


	//   ....[59]....
        /*05c0*/ 	.word	0x00008290
        /*05c4*/ 	.word	0x00000004
        /*05c8*/ 	.word	0x00000000
        /*05cc*/ 	.short	0x0101
        /*05ce*/ 	.byte	0xff
	.zero		1


	//   ....[60]....
        /*05d0*/ 	.word	0x000082e0
        /*05d4*/ 	.word	0x0000002f
        /*05d8*/ 	.word	0x0000b070
        /*05dc*/ 	.short	0x010a
        /*05de*/ 	.byte	0xff
	.zero		1


	//   ....[61]....
        /*05e0*/ 	.word	0x00008370
        /*05e4*/ 	.word	0x00000000
        /*05e8*/ 	.word	0x00000000
        /*05ec*/ 	.short	0x0101
        /*05ee*/ 	.byte	0xff
	.zero		1


	//   ....[62]....
        /*05f0*/ 	.word	0x000083d0
        /*05f4*/ 	.word	0x0000002f
        /*05f8*/ 	.word	0x0000b090
        /*05fc*/ 	.short	0x010a
        /*05fe*/ 	.byte	0xff
	.zero		1


	//   ....[63]....
        /*0600*/ 	.word	0x00008450
        /*0604*/ 	.word	0x0000002f
        /*0608*/ 	.word	0x0000b0c0
        /*060c*/ 	.short	0x010a
        /*060e*/ 	.byte	0xff
	.zero		1


	//   ....[64]....
        /*0610*/ 	.word	0x000090e0
        /*0614*/ 	.word	0x00000000
        /*0618*/ 	.word	0x00000000
        /*061c*/ 	.short	0x0101
        /*061e*/ 	.byte	0xff
	.zero		1


	//   ....[65]....
        /*0620*/ 	.word	0x00009110
        /*0624*/ 	.word	0x0000002f
        /*0628*/ 	.word	0x0000b0b0
        /*062c*/ 	.short	0x0101
        /*062e*/ 	.byte	0xff
	.zero		1


	//   ....[66]....
        /*0630*/ 	.word	0x00009190
        /*0634*/ 	.word	0x0000002f
        /*0638*/ 	.word	0x0000b080
        /*063c*/ 	.short	0x010a
        /*063e*/ 	.byte	0xff
	.zero		1


	//   ....[67]....
        /*0640*/ 	.word	0x00009220
        /*0644*/ 	.word	0x0000001f
        /*0648*/ 	.word	0x00000000
        /*064c*/ 	.short	0x0101
        /*064e*/ 	.byte	0xff
	.zero		1


	//   ....[68]....
        /*0650*/ 	.word	0x00009270
        /*0654*/ 	.word	0x0000002f
        /*0658*/ 	.word	0x0000b098
        /*065c*/ 	.short	0x010a
        /*065e*/ 	.byte	0xff
	.zero		1


	//   ....[69]....
        /*0660*/ 	.word	0x000092f0
        /*0664*/ 	.word	0x0000002f
        /*0668*/ 	.word	0x0000b0c8
        /*066c*/ 	.short	0x010a
        /*066e*/ 	.byte	0xff
	.zero		1


	//   ....[70]....
        /*0670*/ 	.word	0x00009f40
        /*0674*/ 	.word	0x00000003
        /*0678*/ 	.word	0x00000000
        /*067c*/ 	.short	0x0101
        /*067e*/ 	.byte	0xff
	.zero		1


	//   ....[71]....
        /*0680*/ 	.word	0x00009f70
        /*0684*/ 	.word	0x0000002f
        /*0688*/ 	.word	0x0000b0b8
        /*068c*/ 	.short	0x0101
        /*068e*/ 	.byte	0xff
	.zero		1


	//   ....[72]....
        /*0690*/ 	.word	0x0000a400
        /*0694*/ 	.word	0x000000ff
        /*0698*/ 	.word	0x00000000
        /*069c*/ 	.short	0x010a
        /*069e*/ 	.byte	0x31
	.zero		1


	//   ....[73]....
        /*06a0*/ 	.word	0x0000a560
        /*06a4*/ 	.word	0x000000ff
        /*06a8*/ 	.word	0x00000000
        /*06ac*/ 	.short	0x010a
        /*06ae*/ 	.byte	0x2e
	.zero		1


	//   ....[74]....
        /*06b0*/ 	.word	0x0000abe0
        /*06b4*/ 	.word	0x000000ff
        /*06b8*/ 	.word	0x00000000
        /*06bc*/ 	.short	0x0101
        /*06be*/ 	.byte	0x2d
	.zero		1


	//   ....[75]....
        /*06c0*/ 	.word	0x0000ac40
        /*06c4*/ 	.word	0x000000ff
        /*06c8*/ 	.word	0x00000000
        /*06cc*/ 	.short	0x010a
        /*06ce*/ 	.byte	0x2c
	.zero		1


	//   ....[76]....
        /*06d0*/ 	.word	0x0000afe0
        /*06d4*/ 	.word	0x000000ff
        /*06d8*/ 	.word	0x00000000
        /*06dc*/ 	.short	0x0101
        /*06de*/ 	.byte	0x2b
	.zero		1


	//   ....[77]....
        /*06e0*/ 	.word	0x0000c2a0
        /*06e4*/ 	.word	0x000000ff
        /*06e8*/ 	.word	0x00000000
        /*06ec*/ 	.short	0x0101
        /*06ee*/ 	.byte	0x04
	.zero		1


	//   ....[78]....
        /*06f0*/ 	.word	0x0000c360
        /*06f4*/ 	.word	0x000000ff
        /*06f8*/ 	.word	0x00000000
        /*06fc*/ 	.short	0x010a
        /*06fe*/ 	.byte	0x31
	.zero		1


	//   ....[79]....
        /*0700*/ 	.word	0x0000c6b0
        /*0704*/ 	.word	0x000000ff
        /*0708*/ 	.word	0x00000000
        /*070c*/ 	.short	0x010a
        /*070e*/ 	.byte	0x2e
	.zero		1


	//   ....[80]....
        /*0710*/ 	.word	0x0000c890
        /*0714*/ 	.word	0x000000ff
        /*0718*/ 	.word	0x00000000
        /*071c*/ 	.short	0x0101
        /*071e*/ 	.byte	0x2d
	.zero		1


	//   ....[81]....
        /*0720*/ 	.word	0x0000c920
        /*0724*/ 	.word	0x000000ff
        /*0728*/ 	.word	0x00000000
        /*072c*/ 	.short	0x010a
        /*072e*/ 	.byte	0x31
	.zero		1


	//   ....[82]....
        /*0730*/ 	.word	0x0000c9b0
        /*0734*/ 	.word	0x000000ff
        /*0738*/ 	.word	0x00000000
        /*073c*/ 	.short	0x0101
        /*073e*/ 	.byte	0x04
	.zero		1


	//   ....[83]....
        /*0740*/ 	.word	0x0000cfe0
        /*0744*/ 	.word	0x000000ff
        /*0748*/ 	.word	0x0000b010
        /*074c*/ 	.short	0x010a
        /*074e*/ 	.byte	0x08
	.zero		1


	//   ....[84]....
        /*0750*/ 	.word	0x0000d190
        /*0754*/ 	.word	0x000000ff
        /*0758*/ 	.word	0x0000b038
        /*075c*/ 	.short	0x010a
        /*075e*/ 	.byte	0x11
	.zero		1


	//   ....[85]....
        /*0760*/ 	.word	0x0000d390
        /*0764*/ 	.word	0x000000ff
        /*0768*/ 	.word	0x0000b018
        /*076c*/ 	.short	0x010a
        /*076e*/ 	.byte	0x08
	.zero		1


	//   ....[86]....
        /*0770*/ 	.word	0x0000d580
        /*0774*/ 	.word	0x000000ff
        /*0778*/ 	.word	0x0000b038
        /*077c*/ 	.short	0x010a
        /*077e*/ 	.byte	0x11
	.zero		1


	//   ....[87]....
        /*0780*/ 	.word	0x0000d8c0
        /*0784*/ 	.word	0x000000ff
        /*0788*/ 	.word	0x0000b038
        /*078c*/ 	.short	0x010a
        /*078e*/ 	.byte	0x11
	.zero		1


	//   ....[88]....
        /*0790*/ 	.word	0x0000daf0
        /*0794*/ 	.word	0x000000ff
        /*0798*/ 	.word	0x0000b038
        /*079c*/ 	.short	0x010a
        /*079e*/ 	.byte	0x11
	.zero		1


	//   ....[89]....
        /*07a0*/ 	.word	0x0000dcf0
        /*07a4*/ 	.word	0x000000ff
        /*07a8*/ 	.word	0x0000b038
        /*07ac*/ 	.short	0x010a
        /*07ae*/ 	.byte	0x11
	.zero		1


	//   ....[90]....
        /*07b0*/ 	.word	0x0000def0
        /*07b4*/ 	.word	0x000000ff
        /*07b8*/ 	.word	0x0000b038
        /*07bc*/ 	.short	0x010a
        /*07be*/ 	.byte	0x11
	.zero		1


	//   ....[91]....
        /*07c0*/ 	.word	0x0000e0f0
        /*07c4*/ 	.word	0x000000ff
        /*07c8*/ 	.word	0x0000b038
        /*07cc*/ 	.short	0x010a
        /*07ce*/ 	.byte	0x11
	.zero		1


	//   ....[92]....
        /*07d0*/ 	.word	0x0000e2f0
        /*07d4*/ 	.word	0x000000ff
        /*07d8*/ 	.word	0x0000b038
        /*07dc*/ 	.short	0x010a
        /*07de*/ 	.byte	0x11
	.zero		1


	//   ....[93]....
        /*07e0*/ 	.word	0x0000e4f0
        /*07e4*/ 	.word	0x000000ff
        /*07e8*/ 	.word	0x0000b038
        /*07ec*/ 	.short	0x010a
        /*07ee*/ 	.byte	0x11
	.zero		1


	//   ....[94]....
        /*07f0*/ 	.word	0x0000e6f0
        /*07f4*/ 	.word	0x000000ff
        /*07f8*/ 	.word	0x0000b038
        /*07fc*/ 	.short	0x010a
        /*07fe*/ 	.byte	0x11
	.zero		1


	//   ....[95]....
        /*0800*/ 	.word	0x0000e960
        /*0804*/ 	.word	0x000000ff
        /*0808*/ 	.word	0x0000b038
        /*080c*/ 	.short	0x010a
        /*080e*/ 	.byte	0x11
	.zero		1


	//   ....[96]....
        /*0810*/ 	.word	0x0000eb60
        /*0814*/ 	.word	0x000000ff
        /*0818*/ 	.word	0x0000b038
        /*081c*/ 	.short	0x010a
        /*081e*/ 	.byte	0x11
	.zero		1


	//   ....[97]....
        /*0820*/ 	.word	0x0000ed80
        /*0824*/ 	.word	0x000000ff
        /*0828*/ 	.word	0x0000b038
        /*082c*/ 	.short	0x010a
        /*082e*/ 	.byte	0x11
	.zero		1


	//   ....[98]....
        /*0830*/ 	.word	0x0000ef80
        /*0834*/ 	.word	0x000000ff
        /*0838*/ 	.word	0x0000b038
        /*083c*/ 	.short	0x010a
        /*083e*/ 	.byte	0x11
	.zero		1


	//   ....[99]....
        /*0840*/ 	.word	0x0000f1b0
        /*0844*/ 	.word	0x000000ff
        /*0848*/ 	.word	0x0000b038
        /*084c*/ 	.short	0x010a
        /*084e*/ 	.byte	0x11
	.zero		1


	//   ....[100]....
        /*0850*/ 	.word	0x0000f3b0
        /*0854*/ 	.word	0x000000ff
        /*0858*/ 	.word	0x0000b038
        /*085c*/ 	.short	0x010a
        /*085e*/ 	.byte	0x09
	.zero		1


	//   ....[101]....
        /*0860*/ 	.word	0x0000fa50
        /*0864*/ 	.word	0x000000ff
        /*0868*/ 	.word	0x0000b0b0
        /*086c*/ 	.short	0x010a
        /*086e*/ 	.byte	0x11
	.zero		1


	//   ....[102]....
        /*0870*/ 	.word	0x0000faf0
        /*0874*/ 	.word	0x000000ff
        /*0878*/ 	.word	0x0000b0b8
        /*087c*/ 	.short	0x010a
        /*087e*/ 	.byte	0x11
	.zero		1


	//   ....[103]....
        /*0880*/ 	.word	0x0000fbd0
        /*0884*/ 	.word	0x000000ff
        /*0888*/ 	.word	0x00000000
        /*088c*/ 	.short	0x0101
        /*088e*/ 	.byte	0x08
	.zero		1


	//   ....[104]....
        /*0890*/ 	.word	0x0000fc50
        /*0894*/ 	.word	0x000000ff
        /*0898*/ 	.word	0x00000000
        /*089c*/ 	.short	0x0101
        /*089e*/ 	.byte	0x11
	.zero		1


	//   ....[105]....
        /*08a0*/ 	.word	0x0000ff80
        /*08a4*/ 	.word	0x00000000
        /*08a8*/ 	.word	0x0000b000
        /*08ac*/ 	.short	0x010a
        /*08ae*/ 	.byte	0xff
	.zero		1


	//   ....[106]....
        /*08b0*/ 	.word	0x0000ffe0
        /*08b4*/ 	.word	0x00000000
        /*08b8*/ 	.word	0x0000b020
        /*08bc*/ 	.short	0x010a
        /*08be*/ 	.byte	0xff
	.zero		1


	//   ....[107]....
        /*08c0*/ 	.word	0x00010040
        /*08c4*/ 	.word	0x00000003
        /*08c8*/ 	.word	0x0000b058
        /*08cc*/ 	.short	0x010a
        /*08ce*/ 	.byte	0xff
	.zero		1


	//   ....[108]....
        /*08d0*/ 	.word	0x000100a0
        /*08d4*/ 	.word	0x00000000
        /*08d8*/ 	.word	0x0000b008
        /*08dc*/ 	.short	0x010a
        /*08de*/ 	.byte	0xff
	.zero		1


	//   ....[109]....
        /*08e0*/ 	.word	0x00010100
        /*08e4*/ 	.word	0x00000003
        /*08e8*/ 	.word	0x0000b068
        /*08ec*/ 	.short	0x010a
        /*08ee*/ 	.byte	0xff
	.zero		1


	//   ....[110]....
        /*08f0*/ 	.word	0x00010160
        /*08f4*/ 	.word	0x00000000
        /*08f8*/ 	.word	0x0000b020
        /*08fc*/ 	.short	0x010a
        /*08fe*/ 	.byte	0xff
	.zero		1


	//   ....[111]....
        /*0900*/ 	.word	0x000101c0
        /*0904*/ 	.word	0x00000000
        /*0908*/ 	.word	0x0000b0a0
        /*090c*/ 	.short	0x010a
        /*090e*/ 	.byte	0xff
	.zero		1


	//   ....[112]....
        /*0910*/ 	.word	0x00010220
        /*0914*/ 	.word	0x00000004
        /*0918*/ 	.word	0x0000b058
        /*091c*/ 	.short	0x010a
        /*091e*/ 	.byte	0xff
	.zero		1


	//   ....[113]....
        /*0920*/ 	.word	0x00010280
        /*0924*/ 	.word	0x00000003
        /*0928*/ 	.word	0x0000b020
        /*092c*/ 	.short	0x010a
        /*092e*/ 	.byte	0xff
	.zero		1


	//   ....[114]....
        /*0930*/ 	.word	0x000102e0
        /*0934*/ 	.word	0x00000000
        /*0938*/ 	.word	0x0000b0a8
        /*093c*/ 	.short	0x010a
        /*093e*/ 	.byte	0xff
	.zero		1


	//   ....[115]....
        /*0940*/ 	.word	0x00010340
        /*0944*/ 	.word	0x00000004
        /*0948*/ 	.word	0x0000b068
        /*094c*/ 	.short	0x010a
        /*094e*/ 	.byte	0xff
	.zero		1


	//   ....[116]....
        /*0950*/ 	.word	0x000103a0
        /*0954*/ 	.word	0x00000000
        /*0958*/ 	.word	0x0000b020
        /*095c*/ 	.short	0x010a
        /*095e*/ 	.byte	0xff
	.zero		1


	//   ....[117]....
        /*0960*/ 	.word	0x00010400
        /*0964*/ 	.word	0x00000000
        /*0968*/ 	.word	0x0000b0a0
        /*096c*/ 	.short	0x010a
        /*096e*/ 	.byte	0xff
	.zero		1


	//   ....[118]....
        /*0970*/ 	.word	0x00010480
        /*0974*/ 	.word	0x00000005
        /*0978*/ 	.word	0x0000b058
        /*097c*/ 	.short	0x010a
        /*097e*/ 	.byte	0xff
	.zero		1


	//   ....[119]....
        /*0980*/ 	.word	0x000104e0
        /*0984*/ 	.word	0x00000000
        /*0988*/ 	.word	0x0000b0a8
        /*098c*/ 	.short	0x010a
        /*098e*/ 	.byte	0xff
	.zero		1


	//   ....[120]....
        /*0990*/ 	.word	0x00010540
        /*0994*/ 	.word	0x00000004
        /*0998*/ 	.word	0x0000b068
        /*099c*/ 	.short	0x010a
        /*099e*/ 	.byte	0xff
	.zero		1


	//   ....[121]....
        /*09a0*/ 	.word	0x00010590
        /*09a4*/ 	.word	0x00000010
        /*09a8*/ 	.word	0x0000b0c0
        /*09ac*/ 	.short	0x010a
        /*09ae*/ 	.byte	0xff
	.zero		1


	//   ....[122]....
        /*09b0*/ 	.word	0x000105e0
        /*09b4*/ 	.word	0x00000010
        /*09b8*/ 	.word	0x0000b0c8
        /*09bc*/ 	.short	0x010a
        /*09be*/ 	.byte	0xff
	.zero		1


	//   ....[123]....
        /*09c0*/ 	.word	0x00010630
        /*09c4*/ 	.word	0x0000002f
        /*09c8*/ 	.word	0x0000b070
        /*09cc*/ 	.short	0x010a
        /*09ce*/ 	.byte	0xff
	.zero		1


	//   ....[124]....
        /*09d0*/ 	.word	0x00010680
        /*09d4*/ 	.word	0x0000002f
        /*09d8*/ 	.word	0x0000b080
        /*09dc*/ 	.short	0x010a
        /*09de*/ 	.byte	0xff
	.zero		1


	//   ....[125]....
        /*09e0*/ 	.word	0x000106d0
        /*09e4*/ 	.word	0x0000002f
        /*09e8*/ 	.word	0x0000b070
        /*09ec*/ 	.short	0x010a
        /*09ee*/ 	.byte	0xff
	.zero		1


	//   ....[126]....
        /*09f0*/ 	.word	0x00010720
        /*09f4*/ 	.word	0x0000002f
        /*09f8*/ 	.word	0x0000b090
        /*09fc*/ 	.short	0x010a
        /*09fe*/ 	.byte	0xff
	.zero		1


	//   ....[127]....
        /*0a00*/ 	.word	0x00010770
        /*0a04*/ 	.word	0x0000002f
        /*0a08*/ 	.word	0x0000b080
        /*0a0c*/ 	.short	0x010a
        /*0a0e*/ 	.byte	0xff
	.zero		1


	//   ....[128]....
        /*0a10*/ 	.word	0x000107c0
        /*0a14*/ 	.word	0x0000002f
        /*0a18*/ 	.word	0x0000b098
        /*0a1c*/ 	.short	0x010a
        /*0a1e*/ 	.byte	0xff
	.zero		1


	//   ....[129]....
        /*0a20*/ 	.word	0x00010810
        /*0a24*/ 	.word	0x0000002f
        /*0a28*/ 	.word	0x0000b070
        /*0a2c*/ 	.short	0x010a
        /*0a2e*/ 	.byte	0xff
	.zero		1


	//   ....[130]....
        /*0a30*/ 	.word	0x00010860
        /*0a34*/ 	.word	0x0000002f
        /*0a38*/ 	.word	0x0000b090
        /*0a3c*/ 	.short	0x010a
        /*0a3e*/ 	.byte	0xff
	.zero		1


	//   ....[131]....
        /*0a40*/ 	.word	0x000108b0
        /*0a44*/ 	.word	0x0000002f
        /*0a48*/ 	.word	0x0000b0c0
        /*0a4c*/ 	.short	0x010a
        /*0a4e*/ 	.byte	0xff
	.zero		1


	//   ....[132]....
        /*0a50*/ 	.word	0x00010900
        /*0a54*/ 	.word	0x0000002f
        /*0a58*/ 	.word	0x0000b080
        /*0a5c*/ 	.short	0x010a
        /*0a5e*/ 	.byte	0xff
	.zero		1


	//   ....[133]....
        /*0a60*/ 	.word	0x00010950
        /*0a64*/ 	.word	0x0000002f
        /*0a68*/ 	.word	0x0000b098
        /*0a6c*/ 	.short	0x010a
        /*0a6e*/ 	.byte	0xff
	.zero		1


	//   ....[134]....
        /*0a70*/ 	.word	0x000109a0
        /*0a74*/ 	.word	0x0000002f
        /*0a78*/ 	.word	0x0000b0c8
        /*0a7c*/ 	.short	0x010a
        /*0a7e*/ 	.byte	0xff
	.zero		1


	//   ....[135]....
        /*0a80*/ 	.word	0x00010a00
        /*0a84*/ 	.word	0x00000000
        /*0a88*/ 	.word	0x00000000
        /*0a8c*/ 	.short	0x010a
        /*0a8e*/ 	.byte	0xff
	.zero		1


	//   ....[136]....
        /*0a90*/ 	.word	0x00010a60
        /*0a94*/ 	.word	0x00000000
        /*0a98*/ 	.word	0x00000000
        /*0a9c*/ 	.short	0x010a
        /*0a9e*/ 	.byte	0xff
	.zero		1


	//   ....[137]....
        /*0aa0*/ 	.word	0x00010ac0
        /*0aa4*/ 	.word	0x00000004
        /*0aa8*/ 	.word	0x00000000
        /*0aac*/ 	.short	0x010a
        /*0aae*/ 	.byte	0xff
	.zero		1


	//   ....[138]....
        /*0ab0*/ 	.word	0x00010b20
        /*0ab4*/ 	.word	0x00000003
        /*0ab8*/ 	.word	0x00000000
        /*0abc*/ 	.short	0x010a
        /*0abe*/ 	.byte	0xff
	.zero		1


	//   ....[139]....
        /*0ac0*/ 	.word	0x00010b80
        /*0ac4*/ 	.word	0x00000000
        /*0ac8*/ 	.word	0x00000000
        /*0acc*/ 	.short	0x010a
        /*0ace*/ 	.byte	0xff
	.zero		1


	//   ....[140]....
        /*0ad0*/ 	.word	0x00010be0
        /*0ad4*/ 	.word	0x00000000
        /*0ad8*/ 	.word	0x00000000
        /*0adc*/ 	.short	0x010a
        /*0ade*/ 	.byte	0xff
	.zero		1


	//   ....[141]....
        /*0ae0*/ 	.word	0x00010c40
        /*0ae4*/ 	.word	0x00000003
        /*0ae8*/ 	.word	0x0000b010
        /*0aec*/ 	.short	0x010a
        /*0aee*/ 	.byte	0xff
	.zero		1


	//   ....[142]....
        /*0af0*/ 	.word	0x00010ca0
        /*0af4*/ 	.word	0x00000000
        /*0af8*/ 	.word	0x0000b038
        /*0afc*/ 	.short	0x010a
        /*0afe*/ 	.byte	0xff
	.zero		1


	//   ....[143]....
        /*0b00*/ 	.word	0x00010d00
        /*0b04*/ 	.word	0x00000003
        /*0b08*/ 	.word	0x0000b018
        /*0b0c*/ 	.short	0x010a
        /*0b0e*/ 	.byte	0xff
	.zero		1


	//   ....[144]....
        /*0b10*/ 	.word	0x00010d60
        /*0b14*/ 	.word	0x00000000
        /*0b18*/ 	.word	0x0000b038
        /*0b1c*/ 	.short	0x010a
        /*0b1e*/ 	.byte	0xff
	.zero		1


	//   ....[145]....
        /*0b20*/ 	.word	0x00010dc0
        /*0b24*/ 	.word	0x00000000
        /*0b28*/ 	.word	0x0000b038
        /*0b2c*/ 	.short	0x010a
        /*0b2e*/ 	.byte	0xff
	.zero		1


	//   ....[146]....
        /*0b30*/ 	.word	0x00010e20
        /*0b34*/ 	.word	0x00000000
        /*0b38*/ 	.word	0x0000b038
        /*0b3c*/ 	.short	0x010a
        /*0b3e*/ 	.byte	0xff
	.zero		1


	//   ....[147]....
        /*0b40*/ 	.word	0x00010e80
        /*0b44*/ 	.word	0x00000000
        /*0b48*/ 	.word	0x0000b038
        /*0b4c*/ 	.short	0x010a
        /*0b4e*/ 	.byte	0xff
	.zero		1


	//   ....[148]....
        /*0b50*/ 	.word	0x00010ee0
        /*0b54*/ 	.word	0x00000000
        /*0b58*/ 	.word	0x0000b038
        /*0b5c*/ 	.short	0x010a
        /*0b5e*/ 	.byte	0xff
	.zero		1


	//   ....[149]....
        /*0b60*/ 	.word	0x00010f40
        /*0b64*/ 	.word	0x00000000
        /*0b68*/ 	.word	0x0000b038
        /*0b6c*/ 	.short	0x010a
        /*0b6e*/ 	.byte	0xff
	.zero		1


	//   ....[150]....
        /*0b70*/ 	.word	0x00010fa0
        /*0b74*/ 	.word	0x00000000
        /*0b78*/ 	.word	0x0000b038
        /*0b7c*/ 	.short	0x010a
        /*0b7e*/ 	.byte	0xff
	.zero		1


	//   ....[151]....
        /*0b80*/ 	.word	0x00011000
        /*0b84*/ 	.word	0x00000000
        /*0b88*/ 	.word	0x0000b038
        /*0b8c*/ 	.short	0x010a
        /*0b8e*/ 	.byte	0xff
	.zero		1


	//   ....[152]....
        /*0b90*/ 	.word	0x00011060
        /*0b94*/ 	.word	0x00000000
        /*0b98*/ 	.word	0x0000b038
        /*0b9c*/ 	.short	0x010a
        /*0b9e*/ 	.byte	0xff
	.zero		1


	//   ....[153]....
        /*0ba0*/ 	.word	0x000110c0
        /*0ba4*/ 	.word	0x00000000
        /*0ba8*/ 	.word	0x0000b038
        /*0bac*/ 	.short	0x010a
        /*0bae*/ 	.byte	0xff
	.zero		1


	//   ....[154]....
        /*0bb0*/ 	.word	0x00011120
        /*0bb4*/ 	.word	0x00000000
        /*0bb8*/ 	.word	0x0000b038
        /*0bbc*/ 	.short	0x010a
        /*0bbe*/ 	.byte	0xff
	.zero		1


	//   ....[155]....
        /*0bc0*/ 	.word	0x00011180
        /*0bc4*/ 	.word	0x00000000
        /*0bc8*/ 	.word	0x0000b038
        /*0bcc*/ 	.short	0x010a
        /*0bce*/ 	.byte	0xff
	.zero		1


	//   ....[156]....
        /*0bd0*/ 	.word	0x000111e0
        /*0bd4*/ 	.word	0x00000000
        /*0bd8*/ 	.word	0x0000b038
        /*0bdc*/ 	.short	0x010a
        /*0bde*/ 	.byte	0xff
	.zero		1


	//   ....[157]....
        /*0be0*/ 	.word	0x00011240
        /*0be4*/ 	.word	0x00000000
        /*0be8*/ 	.word	0x0000b038
        /*0bec*/ 	.short	0x010a
        /*0bee*/ 	.byte	0xff
	.zero		1


	//   ....[158]....
        /*0bf0*/ 	.word	0x000112a0
        /*0bf4*/ 	.word	0x00000000
        /*0bf8*/ 	.word	0x0000b038
        /*0bfc*/ 	.short	0x010a
        /*0bfe*/ 	.byte	0xff
	.zero		1


	//   ....[159]....
        /*0c00*/ 	.word	0x00011300
        /*0c04*/ 	.word	0x00000000
        /*0c08*/ 	.word	0x0000b0b0
        /*0c0c*/ 	.short	0x010a
        /*0c0e*/ 	.byte	0xff
	.zero		1


	//   ....[160]....
        /*0c10*/ 	.word	0x00011360
        /*0c14*/ 	.word	0x00000000
        /*0c18*/ 	.word	0x0000b0b8
        /*0c1c*/ 	.short	0x010a
        /*0c1e*/ 	.byte	0xff
	.zero		1


	//----- nvinfo : EIATTR_NUM_MBARRIERS
	.align		4
.L_64:
        /*0c20*/ 	.byte	0x03, 0x38
        /*0c22*/ 	.short	0x001c


	//----- nvinfo : EIATTR_EXIT_INSTR_OFFSETS
	.align		4
        /*0c24*/ 	.byte	0x04, 0x1c
        /*0c26*/ 	.short	(.L_66 - .L_65)


	//   ....[0]....
.L_65:
        /*0c28*/ 	.word	0x00001780


	//   ....[1]....
        /*0c2c*/ 	.word	0x000038e0


	//   ....[2]....
        /*0c30*/ 	.word	0x00003940


	//   ....[3]....
        /*0c34*/ 	.word	0x0000a010


	//   ....[4]....
        /*0c38*/ 	.word	0x0000a080


	//   ....[5]....
        /*0c3c*/ 	.word	0x0000ca40


	//   ....[6]....
        /*0c40*/ 	.word	0x0000cad0


	//   ....[7]....
        /*0c44*/ 	.word	0x0000cb20


	//   ....[8]....
        /*0c48*/ 	.word	0x0000f5a0


	//   ....[9]....
        /*0c4c*/ 	.word	0x0000f5f0


	//   ....[10]....
        /*0c50*/ 	.word	0x0000fca0


	//   ....[11]....
        /*0c54*/ 	.word	0x0000ff60


	//----- nvinfo : EIATTR_INDIRECT_BRANCH_TARGETS
	.align		4
.L_66:
        /*0c58*/ 	.byte	0x04, 0x34
        /*0c5a*/ 	.short	(.L_68 - .L_67)


	//   ....[0]....
.L_67:
        /*0c5c*/ 	.word	.L_x_463@srel
        /*0c60*/ 	.short	0x0
        /*0c62*/ 	.short	0x0
        /*0c64*/ 	.word	0x3
        /*0c68*/ 	.word	.L_x_464@srel
        /*0c6c*/ 	.word	.L_x_465@srel
        /*0c70*/ 	.word	.L_x_466@srel


	//----- nvinfo : EIATTR_MAX_THREADS
	.align		4
.L_68:
        /*0c74*/ 	.byte	0x04, 0x05
        /*0c76*/ 	.short	(.L_70 - .L_69)
.L_69:
        /*0c78*/ 	.word	0x00000200
        /*0c7c*/ 	.word	0x00000001
        /*0c80*/ 	.word	0x00000001


	//----- nvinfo : EIATTR_CRS_STACK_SIZE
	.align		4
.L_70:
        /*0c84*/ 	.byte	0x04, 0x1e
        /*0c86*/ 	.short	(.L_72 - .L_71)
.L_71:
        /*0c88*/ 	.word	0x00000000


	//----- nvinfo : EIATTR_CBANK_PARAM_SIZE
	.align		4
.L_72:
        /*0c8c*/ 	.byte	0x03, 0x19
        /*0c8e*/ 	.short	0x0600


	//----- nvinfo : EIATTR_PARAM_CBANK
	.align		4
        /*0c90*/ 	.byte	0x04, 0x0a
        /*0c92*/ 	.short	(.L_74 - .L_73)
	.align		4
.L_73:
        /*0c94*/ 	.word	index@(.nv.constant0._ZN7cutlass13device_kernelINS_4fmha6kernel36Sm100FmhaFwdKernelTmaWarpspecializedIN4cute5tupleIJiiiNS5_IJNS5_IJiiEEEiEEEEEENS1_10collective38Sm100FmhaFwdMainloopTmaWarpspecializedINS_6half_tEffNS5_IJNS4_1CILi256EEENSC_ILi64EEENSC_ILi32EEEEEENS5_IJiNSC_ILi1EEES7_EEENS5_IJiSH_NS5_IJNS5_IJNSC_ILi0EEEiEEEiEEEEEESM_NS9_6NoMaskENS5_IJNSC_ILi2EEESH_SH_EEENSC_ILb0EEEEENS9_38Sm100FmhaFwdEpilogueTmaWarpspecializedISB_fNS5_IJNSC_ILi128EEESF_SE_EEESI_NS5_IJSH_S7_EEESQ_EENS2_23PersistentTileSchedulerENS2_41Sm100FmhaCtxKernelWarpspecializedScheduleEEEEEvNT_6ParamsE)
        /*0c98*/ 	.short	0x0380
        /*0c9a*/ 	.short	0x0600


	//----- nvinfo : EIATTR_SW_WAR
	.align		4
.L_74:
        /*0c9c*/ 	.byte	0x04, 0x36
        /*0c9e*/ 	.short	(.L_76 - .L_75)
.L_75:
        /*0ca0*/ 	.word	0x00000008
.L_76:


//--------------------- .nv.callgraph             --------------------------
	.section	.nv.callgraph,"",@"SHT_CUDA_CALLGRAPH"
	.align	4
	.sectionentsize	8
	.align		4
        /*0000*/ 	.word	0x00000000
	.align		4
        /*0004*/ 	.word	0xffffffff
	.align		4
        /*0008*/ 	.word	index@(_ZN7cutlass13device_kernelINS_4fmha6kernel36Sm100FmhaFwdKernelTmaWarpspecializedIN4cute5tupleIJiiiNS5_IJNS5_IJiiEEEiEEEEEENS1_10collective38Sm100FmhaFwdMainloopTmaWarpspecializedINS_6half_tEffNS5_IJNS4_1CILi256EEENSC_ILi64EEENSC_ILi32EEEEEENS5_IJiNSC_ILi1EEES7_EEENS5_IJiSH_NS5_IJNS5_IJNSC_ILi0EEEiEEEiEEEEEESM_NS9_6NoMaskENS5_IJNSC_ILi2EEESH_SH_EEENSC_ILb0EEEEENS9_38Sm100FmhaFwdEpilogueTmaWarpspecializedISB_fNS5_IJNSC_ILi128EEESF_SE_EEESI_NS5_IJSH_S7_EEESQ_EENS2_23PersistentTileSchedulerENS2_41Sm100FmhaCtxKernelWarpspecializedScheduleEEEEEvNT_6ParamsE)
	.align		4
        /*000c*/ 	.word	index@(__assertfail)
	.align		4
        /*0010*/ 	.word	index@(_ZN7cutlass13device_kernelINS_4fmha6kernel36Sm100FmhaFwdKernelTmaWarpspecializedIN4cute5tupleIJiiiNS5_IJNS5_IJiiEEEiEEEEEENS1_10collective38Sm100FmhaFwdMainloopTmaWarpspecializedINS_6half_tEffNS5_IJNS4_1CILi256EEENSC_ILi64EEENSC_ILi32EEEEEENS5_IJiNSC_ILi1EEES7_EEENS5_IJiSH_NS5_IJNS5_IJNSC_ILi0EEEiEEEiEEEEEESM_NS9_6NoMaskENS5_IJNSC_ILi2EEESH_SH_EEENSC_ILb0EEEEENS9_38Sm100FmhaFwdEpilogueTmaWarpspecializedISB_fNS5_IJNSC_ILi128EEESF_SE_EEESI_NS5_IJSH_S7_EEESQ_EENS2_23PersistentTileSchedulerENS2_41Sm100FmhaCtxKernelWarpspecializedScheduleEEEEEvNT_6ParamsE)
	.align		4
        /*0014*/ 	.word	index@(vprintf)
	.align		4
        /*0018*/ 	.word	0x00000000
	.align		4
        /*001c*/ 	.word	0xfffffffe
	.align		4
        /*0020*/ 	.word	0x00000000
	.align		4
        /*0024*/ 	.word	0xfffffffd
	.align		4
        /*0028*/ 	.word	0x00000000
	.align		4
        /*002c*/ 	.word	0xfffffffc


//--------------------- .nv.constant4             --------------------------
	.section	.nv.constant4,"a",@progbits
	.align	8
	.align		8
.nv.constant4:
        /*0000*/ 	.dword	vprintf
	.align		8
        /*0008*/ 	.dword	__assertfail
	.align		8
        /*0010*/ 	.dword	__unnamed_1
	.align		8
        /*0018*/ 	.dword	__unnamed_2
	.align		8
        /*0020*/ 	.dword	__unnamed_3
	.align		8
        /*0028*/ 	.dword	__unnamed_4
	.align		8
        /*0030*/ 	.dword	__unnamed_5
	.align		8
        /*0038*/ 	.dword	__unnamed_6
	.align		8
        /*0040*/ 	.dword	__unnamed_7
	.align		8
        /*0048*/ 	.dword	_ZN39_INTERNAL_dd611878_4_k_cu_099ad0e5_33434cuda3std3__45__cpo5beginE
	.align		8
        /*0050*/ 	.dword	_ZN39_INTERNAL_dd611878_4_k_cu_099ad0e5_33434cuda3std3__45__cpo3endE
	.align		8
        /*0058*/ 	.dword	_ZN39_INTERNAL_dd611878_4_k_cu_099ad0e5_33434cuda3std3__45__cpo6cbeginE
	.align		8
        /*0060*/ 	.dword	_ZN39_INTERNAL_dd611878_4_k_cu_099ad0e5_33434cuda3std3__45__cpo4cendE
	.align		8
        /*0068*/ 	.dword	_ZN39_INTERNAL_dd611878_4_k_cu_099ad0e5_33434cuda3std3__441_GLOBAL__N__dd611878_4_k_cu_099ad0e5_33436ignoreE
	.align		8
        /*0070*/ 	.dword	_ZN39_INTERNAL_dd611878_4_k_cu_099ad0e5_33434cuda3std3__419piecewise_constructE
	.align		8
        /*0078*/ 	.dword	_ZN39_INTERNAL_dd611878_4_k_cu_099ad0e5_33434cuda3std3__48in_placeE
	.align		8
        /*0080*/ 	.dword	_ZN39_INTERNAL_dd611878_4_k_cu_099ad0e5_33434cuda3std6ranges3__45__cpo4swapE
	.align		8
        /*0088*/ 	.dword	_ZN39_INTERNAL_dd611878_4_k_cu_099ad0e5_33434cuda3std6ranges3__45__cpo9iter_moveE
	.align		8
        /*0090*/ 	.dword	_ZN39_INTERNAL_dd611878_4_k_cu_099ad0e5_33434cute7productE
	.align		8
        /*0098*/ 	.dword	_ZN39_INTERNAL_dd611878_4_k_cu_099ad0e5_33434cute1_E
	.align		8
        /*00a0*/ 	.dword	$str$22
	.align		8
        /*00a8*/ 	.dword	$str$23
	.align		8
        /*00b0*/ 	.dword	$str$26
	.align		8
        /*00b8*/ 	.dword	$str$27
	.align		8
        /*00c0*/ 	.dword	$str$28
	.align		8
        /*00c8*/ 	.dword	$str$29
	.align		8
        /*00d0*/ 	.dword	$str$30
	.align		8
        /*00d8*/ 	.dword	$str$31
	.align		8
        /*00e0*/ 	.dword	$str$32
	.align		8
        /*00e8*/ 	.dword	$str$33
	.align		8
        /*00f0*/ 	.dword	$str$34
	.align		8
        /*00f8*/ 	.dword	$str$35
	.align		8
        /*0100*/ 	.dword	$str$36
	.align		8
        /*0108*/ 	.dword	$str$37


//--------------------- .nv.constant2._ZN7cutlass13device_kernelINS_4fmha6kernel36Sm100FmhaFwdKernelTmaWarpspecializedIN4cute5tupleIJiiiNS5_IJNS5_IJiiEEEiEEEEEENS1_10collective38Sm100FmhaFwdMainloopTmaWarpspecializedINS_6half_tEffNS5_IJNS4_1CILi256EEENSC_ILi64EEENSC_ILi32EEEEEENS5_IJiNSC_ILi1EEES7_EEENS5_IJiSH_NS5_IJNS5_IJNSC_ILi0EEEiEEEiEEEEEESM_NS9_6NoMaskENS5_IJNSC_ILi2EEESH_SH_EEENSC_ILb0EEEEENS9_38Sm100FmhaFwdEpilogueTmaWarpspecializedISB_fNS5_IJNSC_ILi128EEESF_SE_EEESI_NS5_IJSH_S7_EEESQ_EENS2_23PersistentTileSchedulerENS2_41Sm100FmhaCtxKernelWarpspecializedScheduleEEEEEvNT_6ParamsE --------------------------
	.section	.nv.constant2._ZN7cutlass13device_kernelINS_4fmha6kernel36Sm100FmhaFwdKernelTmaWarpspecializedIN4cute5tupleIJiiiNS5_IJNS5_IJiiEEEiEEEEEENS1_10collective38Sm100FmhaFwdMainloopTmaWarpspecializedINS_6half_tEffNS5_IJNS4_1CILi256EEENSC_ILi64EEENSC_ILi32EEEEEENS5_IJiNSC_ILi1EEES7_EEENS5_IJiSH_NS5_IJNS5_IJNSC_ILi0EEEiEEEiEEEEEESM_NS9_6NoMaskENS5_IJNSC_ILi2EEESH_SH_EEENSC_ILb0EEEEENS9_38Sm100FmhaFwdEpilogueTmaWarpspecializedISB_fNS5_IJNSC_ILi128EEESF_SE_EEESI_NS5_IJSH_S7_EEESQ_EENS2_23PersistentTileSchedulerENS2_41Sm100FmhaCtxKernelWarpspecializedScheduleEEEEEvNT_6ParamsE,"a",@progbits
	.sectionflags	@""
	.align	4
.nv.constant2._ZN7cutlass13device_kernelINS_4fmha6kernel36Sm100FmhaFwdKernelTmaWarpspecializedIN4cute5tupleIJiiiNS5_IJNS5_IJiiEEEiEEEEEENS1_10collective38Sm100FmhaFwdMainloopTmaWarpspecializedINS_6half_tEffNS5_IJNS4_1CILi256EEENSC_ILi64EEENSC_ILi32EEEEEENS5_IJiNSC_ILi1EEES7_EEENS5_IJiSH_NS5_IJNS5_IJNSC_ILi0EEEiEEEiEEEEEESM_NS9_6NoMaskENS5_IJNSC_ILi2EEESH_SH_EEENSC_ILb0EEEEENS9_38Sm100FmhaFwdEpilogueTmaWarpspecializedISB_fNS5_IJNSC_ILi128EEESF_SE_EEESI_NS5_IJSH_S7_EEESQ_EENS2_23PersistentTileSchedulerENS2_41Sm100FmhaCtxKernelWarpspecializedScheduleEEEEEvNT_6ParamsE:
        /*0000*/ 	.byte	0xe0, 0xca, 0x00, 0x00, 0xb0, 0xf5, 0x00, 0x00, 0xb0, 0xca, 0x00, 0x00


//--------------------- .text._ZN7cutlass13device_kernelINS_4fmha6kernel36Sm100FmhaFwdKernelTmaWarpspecializedIN4cute5tupleIJiiiNS5_IJNS5_IJiiEEEiEEEEEENS1_10collective38Sm100FmhaFwdMainloopTmaWarpspecializedINS_6half_tEffNS5_IJNS4_1CILi256EEENSC_ILi64EEENSC_ILi32EEEEEENS5_IJiNSC_ILi1EEES7_EEENS5_IJiSH_NS5_IJNS5_IJNSC_ILi0EEEiEEEiEEEEEESM_NS9_6NoMaskENS5_IJNSC_ILi2EEESH_SH_EEENSC_ILb0EEEEENS9_38Sm100FmhaFwdEpilogueTmaWarpspecializedISB_fNS5_IJNSC_ILi128EEESF_SE_EEESI_NS5_IJSH_S7_EEESQ_EENS2_23PersistentTileSchedulerENS2_41Sm100FmhaCtxKernelWarpspecializedScheduleEEEEEvNT_6ParamsE --------------------------
	.section	.text._ZN7cutlass13device_kernelINS_4fmha6kernel36Sm100FmhaFwdKernelTmaWarpspecializedIN4cute5tupleIJiiiNS5_IJNS5_IJiiEEEiEEEEEENS1_10collective38Sm100FmhaFwdMainloopTmaWarpspecializedINS_6half_tEffNS5_IJNS4_1CILi256EEENSC_ILi64EEENSC_ILi32EEEEEENS5_IJiNSC_ILi1EEES7_EEENS5_IJiSH_NS5_IJNS5_IJNSC_ILi0EEEiEEEiEEEEEESM_NS9_6NoMaskENS5_IJNSC_ILi2EEESH_SH_EEENSC_ILb0EEEEENS9_38Sm100FmhaFwdEpilogueTmaWarpspecializedISB_fNS5_IJNSC_ILi128EEESF_SE_EEESI_NS5_IJSH_S7_EEESQ_EENS2_23PersistentTileSchedulerENS2_41Sm100FmhaCtxKernelWarpspecializedScheduleEEEEEvNT_6ParamsE,"ax",@progbits
	.align	128
.text._ZN7cutlass13device_kernelINS_4fmha6kernel36Sm100FmhaFwdKernelTmaWarpspecializedIN4cute5tupleIJiiiNS5_IJNS5_IJiiEEEiEEEEEENS1_10collective38Sm100FmhaFwdMainloopTmaWarpspecializedINS_6half_tEffNS5_IJNS4_1CILi256EEENSC_ILi64EEENSC_ILi32EEEEEENS5_IJiNSC_ILi1EEES7_EEENS5_IJiSH_NS5_IJNS5_IJNSC_ILi0EEEiEEEiEEEEEESM_NS9_6NoMaskENS5_IJNSC_ILi2EEESH_SH_EEENSC_ILb0EEEEENS9_38Sm100FmhaFwdEpilogueTmaWarpspecializedISB_fNS5_IJNSC_ILi128EEESF_SE_EEESI_NS5_IJSH_S7_EEESQ_EENS2_23PersistentTileSchedulerENS2_41Sm100FmhaCtxKernelWarpspecializedScheduleEEEEEvNT_6ParamsE:
        .type           _ZN7cutlass13device_kernelINS_4fmha6kernel36Sm100FmhaFwdKernelTmaWarpspecializedIN4cute5tupleIJiiiNS5_IJNS5_IJiiEEEiEEEEEENS1_10collective38Sm100FmhaFwdMainloopTmaWarpspecializedINS_6half_tEffNS5_IJNS4_1CILi256EEENSC_ILi64EEENSC_ILi32EEEEEENS5_IJiNSC_ILi1EEES7_EEENS5_IJiSH_NS5_IJNS5_IJNSC_ILi0EEEiEEEiEEEEEESM_NS9_6NoMaskENS5_IJNSC_ILi2EEESH_SH_EEENSC_ILb0EEEEENS9_38Sm100FmhaFwdEpilogueTmaWarpspecializedISB_fNS5_IJNSC_ILi128EEESF_SE_EEESI_NS5_IJSH_S7_EEESQ_EENS2_23PersistentTileSchedulerENS2_41Sm100FmhaCtxKernelWarpspecializedScheduleEEEEEvNT_6ParamsE,@function
        .size           _ZN7cutlass13device_kernelINS_4fmha6kernel36Sm100FmhaFwdKernelTmaWarpspecializedIN4cute5tupleIJiiiNS5_IJNS5_IJiiEEEiEEEEEENS1_10collective38Sm100FmhaFwdMainloopTmaWarpspecializedINS_6half_tEffNS5_IJNS4_1CILi256EEENSC_ILi64EEENSC_ILi32EEEEEENS5_IJiNSC_ILi1EEES7_EEENS5_IJiSH_NS5_IJNS5_IJNSC_ILi0EEEiEEEiEEEEEESM_NS9_6NoMaskENS5_IJNSC_ILi2EEESH_SH_EEENSC_ILb0EEEEENS9_38Sm100FmhaFwdEpilogueTmaWarpspecializedISB_fNS5_IJNSC_ILi128EEESF_SE_EEESI_NS5_IJSH_S7_EEESQ_EENS2_23PersistentTileSchedulerENS2_41Sm100FmhaCtxKernelWarpspecializedScheduleEEEEEvNT_6ParamsE,(.L_x_467 - _ZN7cutlass13device_kernelINS_4fmha6kernel36Sm100FmhaFwdKernelTmaWarpspecializedIN4cute5tupleIJiiiNS5_IJNS5_IJiiEEEiEEEEEENS1_10collective38Sm100FmhaFwdMainloopTmaWarpspecializedINS_6half_tEffNS5_IJNS4_1CILi256EEENSC_ILi64EEENSC_ILi32EEEEEENS5_IJiNSC_ILi1EEES7_EEENS5_IJiSH_NS5_IJNS5_IJNSC_ILi0EEEiEEEiEEEEEESM_NS9_6NoMaskENS5_IJNSC_ILi2EEESH_SH_EEENSC_ILb0EEEEENS9_38Sm100FmhaFwdEpilogueTmaWarpspecializedISB_fNS5_IJNSC_ILi128EEESF_SE_EEESI_NS5_IJSH_S7_EEESQ_EENS2_23PersistentTileSchedulerENS2_41Sm100FmhaCtxKernelWarpspecializedScheduleEEEEEvNT_6ParamsE)
        .other          _ZN7cutlass13device_kernelINS_4fmha6kernel36Sm100FmhaFwdKernelTmaWarpspecializedIN4cute5tupleIJiiiNS5_IJNS5_IJiiEEEiEEEEEENS1_10collective38Sm100FmhaFwdMainloopTmaWarpspecializedINS_6half_tEffNS5_IJNS4_1CILi256EEENSC_ILi64EEENSC_ILi32EEEEEENS5_IJiNSC_ILi1EEES7_EEENS5_IJiSH_NS5_IJNS5_IJNSC_ILi0EEEiEEEiEEEEEESM_NS9_6NoMaskENS5_IJNSC_ILi2EEESH_SH_EEENSC_ILb0EEEEENS9_38Sm100FmhaFwdEpilogueTmaWarpspecializedISB_fNS5_IJNSC_ILi128EEESF_SE_EEESI_NS5_IJSH_S7_EEESQ_EENS2_23PersistentTileSchedulerENS2_41Sm100FmhaCtxKernelWarpspecializedScheduleEEEEEvNT_6ParamsE,@"STO_CUDA_ENTRY STV_DEFAULT"
_ZN7cutlass13device_kernelINS_4fmha6kernel36Sm100FmhaFwdKernelTmaWarpspecializedIN4cute5tupleIJiiiNS5_IJNS5_IJiiEEEiEEEEEENS1_10collective38Sm100FmhaFwdMainloopTmaWarpspecializedINS_6half_tEffNS5_IJNS4_1CILi256EEENSC_ILi64EEENSC_ILi32EEEEEENS5_IJiNSC_ILi1EEES7_EEENS5_IJiSH_NS5_IJNS5_IJNSC_ILi0EEEiEEEiEEEEEESM_NS9_6NoMaskENS5_IJNSC_ILi2EEESH_SH_EEENSC_ILb0EEEEENS9_38Sm100FmhaFwdEpilogueTmaWarpspecializedISB_fNS5_IJNSC_ILi128EEESF_SE_EEESI_NS5_IJSH_S7_EEESQ_EENS2_23PersistentTileSchedulerENS2_41Sm100FmhaCtxKernelWarpspecializedScheduleEEEEEvNT_6ParamsE:
[----:B------:R-:W1:Y:S02]  /*0000*/  LDC R1, c[0x0][0x37c] ;  /* 0x0000df00ff017b82 */ /* 0x000e640000000800 */
[----:B-1----:R-:W-:-:S04]  /*0010*/  IADD3 R1, PT, PT, R1, -0x10, RZ ;  /* 0xfffffff001017810 */ /* 0x002fc80007ffe0ff */
[----:B------:R-:W-:Y:S01]  /*0020*/  R2UR UR38, R1 ;  /* 0x00000000012672ca */ /* 0x000fe200000e0000 */
[----:B------:R-:W1:Y:S01]  /*0030*/  S2R R41, SR_TID.X ;  /* 0x0000000000297919 */ /* 0x000e620000002100 */
[----:B------:R-:W2:Y:S01]  /*0040*/  LDCU UR4, c[0x0][0x2f8] ;  /* 0x00005f00ff0477ac */ /* 0x000ea20008000800 */
[----:B------:R-:W3:Y:S01]  /*0050*/  LDCU UR37, c[0x0][0x2fc] ;  /* 0x00005f80ff2577ac */ /* 0x000ee20008000800 */
[----:B------:R-:W-:Y:S02]  /*0060*/  UPLOP3.LUT UP3, UPT, UPT, UPT, UPT, 0x40, 0x4 ;  /* 0x000000000004789c */ /* 0x000fe40003f6e870 */
[----:B------:R-:W-:Y:S02]  /*0070*/  UPLOP3.LUT UP1, UPT, UPT, UPT, UPT, 0x80, 0x8 ;  /* 0x000000000008789c */ /* 0x000fe40003f2f070 */
[----:B------:R-:W-:Y:S02]  /*0080*/  UPLOP3.LUT UP0, UPT, UPT, UPT, UPT, 0x40, 0x4 ;  /* 0x000000000004789c */ /* 0x000fe40003f0e870 */
[----:B------:R-:W-:-:S02]  /*0090*/  UPLOP3.LUT UP6, UPT, UPT, UPT, UPT, 0x40, 0x4 ;  /* 0x000000000004789c */ /* 0x000fc40003fce870 */
[----:B------:R-:W-:Y:S02]  /*00a0*/  UPLOP3.LUT UP5, UPT, UPT, UPT, UPT, 0x40, 0x4 ;  /* 0x000000000004789c */ /* 0x000fe40003fae870 */
[----:B--2---:R-:W-:Y:S02]  /*00b0*/  UIADD3 UR38, UP2, UPT, UR38, UR4, URZ ;  /* 0x0000000426267290 */ /* 0x004fe4000ff5e0ff */
[----:B------:R-:W-:Y:S02]  /*00c0*/  UP2UR UR41, UPR, URZ, 0x8 ;  /* 0x00000008ff297883 */ /* 0x000fe40008000000 */
[----:B---3--:R-:W-:Y:S02]  /*00d0*/  UIADD3.X UR37, UPT, UPT, URZ, UR37, URZ, UP2, !UPT ;  /* 0x00000025ff257290 */ /* 0x008fe400097fe4ff */
[----:B------:R-:W-:Y:S02]  /*00e0*/  UPLOP3.LUT UP2, UPT, UPT, UPT, UPT, 0x80, 0x8 ;  /* 0x000000000008789c */ /* 0x000fe40003f4f070 */
[----:B------:R-:W-:-:S02]  /*00f0*/  UPLOP3.LUT UP4, UPT, UPT, UPT, UPT, 0x40, 0x4 ;  /* 0x000000000004789c */ /* 0x000fc40003f8e870 */
[----:B------:R-:W-:Y:S01]  /*0100*/  UP2UR UR57, UPR, URZ, 0x4 ;  /* 0x00000004ff397883 */ /* 0x000fe20008000000 */
[----:B-1----:R-:W-:-:S05]  /*0110*/  SHF.R.U32.HI R2, RZ, 0x5, R41 ;  /* 0x00000005ff027819 */ /* 0x002fca0000011629 */
[----:B------:R-:W1:Y:S02]  /*0120*/  SHFL.IDX PT, R0, R2, RZ, 0x1f ;  /* 0x00001fff02007589 */ /* 0x000e6400000e0000 */
[----:B-1----:R-:W-:-:S04]  /*0130*/  SHF.R.S32.HI R3, RZ, 0x1f, R0 ;  /* 0x0000001fff037819 */ /* 0x002fc80000011400 */
[----:B------:R-:W-:-:S04]  /*0140*/  LEA.HI R3, R3, R0, RZ, 0x2 ;  /* 0x0000000003037211 */ /* 0x000fc800078f10ff */
[----:B------:R-:W-:-:S04]  /*0150*/  SHF.R.S32.HI R3, RZ, 0x2, R3 ;  /* 0x00000002ff037819 */ /* 0x000fc80000011403 */
[----:B------:R-:W-:-:S13]  /*0160*/  ISETP.NE.AND P0, PT, R3, RZ, PT ;  /* 0x000000ff0300720c */ /* 0x000fda0003f05270 */
[----:B------:R-:W-:Y:S05]  /*0170*/  @!P0 BRA `(.L_x_0) ;  /* 0x0000000400248947 */ /* 0x000fea0003800000 */
[----:B------:R-:W-:-:S13]  /*0180*/  ISETP.NE.AND P0, PT, R3, 0x2, PT ;  /* 0x000000020300780c */ /* 0x000fda0003f05270 */
[----:B------:R-:W-:Y:S05]  /*0190*/  @!P0 BRA `(.L_x_1) ;  /* 0x0000000000f48947 */ /* 0x000fea0003800000 */
[----:B------:R-:W-:-:S13]  /*01a0*/  ISETP.NE.AND P0, PT, R3, 0x1, PT ;  /* 0x000000010300780c */ /* 0x000fda0003f05270 */
[----:B------:R-:W-:Y:S05]  /*01b0*/  @P0 BRA `(.L_x_2) ;  /* 0x00000000002c0947 */ /* 0x000fea0003800000 */
[----:B------:R-:W-:Y:S01]  /*01c0*/  HFMA2 R3, -RZ, RZ, 0, 5.9604644775390625e-08 ;  /* 0x00000001ff037431 */ /* 0x000fe200000001ff */
[----:B------:R-:W-:Y:S02]  /*01d0*/  UPLOP3.LUT UP3, UPT, UPT, UPT, UPT, 0x40, 0x4 ;  /* 0x000000000004789c */ /* 0x000fe40003f6e870 */
[----:B------:R-:W-:Y:S02]  /*01e0*/  UPLOP3.LUT UP2, UPT, UPT, UPT, UPT, 0x40, 0x4 ;  /* 0x000000000004789c */ /* 0x000fe40003f4e870 */
[----:B------:R-:W-:Y:S02]  /*01f0*/  UPLOP3.LUT UP1, UPT, UPT, UPT, UPT, 0x80, 0x8 ;  /* 0x000000000008789c */ /* 0x000fe40003f2f070 */
[----:B------:R-:W-:Y:S02]  /*0200*/  UPLOP3.LUT UP0, UPT, UPT, UPT, UPT, 0x40, 0x4 ;  /* 0x000000000004789c */ /* 0x000fe40003f0e870 */
[----:B------:R-:W-:Y:S02]  /*0210*/  UPLOP3.LUT UP6, UPT, UPT, UPT, UPT, 0x40, 0x4 ;  /* 0x000000000004789c */ /* 0x000fe40003fce870 */
[----:B------:R-:W-:-:S02]  /*0220*/  UPLOP3.LUT UP5, UPT, UPT, UPT, UPT, 0x40, 0x4 ;  /* 0x000000000004789c */ /* 0x000fc40003fae870 */
[----:B------:R-:W-:Y:S02]  /*0230*/  UPLOP3.LUT UP4, UPT, UPT, UPT, UPT, 0x80, 0x8 ;  /* 0x000000000008789c */ /* 0x000fe40003f8f070 */
[----:B------:R-:W-:Y:S02]  /*0240*/  UP2UR UR41, UPR, URZ, 0x8 ;  /* 0x00000008ff297883 */ /* 0x000fe40008000000 */
[----:B------:R-:W-:Y:S01]  /*0250*/  UP2UR UR57, UPR, URZ, 0x4 ;  /* 0x00000004ff397883 */ /* 0x000fe20008000000 */
[----:B------:R-:W-:Y:S11]  /*0260*/  BRA `(.L_x_0) ;  /* 0x0000000000e87947 */ /* 0x000ff60003800000 */
.L_x_2:
[----:B------:R-:W-:Y:S01]  /*0270*/  ISETP.NE.AND P0, PT, R0, 0xc, PT ;  /* 0x0000000c0000780c */ /* 0x000fe20003f05270 */
[----:B------:R-:W-:Y:S01]  /*0280*/  UPLOP3.LUT UP2, UPT, UPT, UPT, UPT, 0x40, 0x4 ;  /* 0x000000000004789c */ /* 0x000fe20003f4e870 */
[----:B------:R-:W-:Y:S01]  /*0290*/  HFMA2 R3, -RZ, RZ, 0, 1.78813934326171875e-07 ;  /* 0x00000003ff037431 */ /* 0x000fe200000001ff */
[----:B------:R-:W-:Y:S02]  /*02a0*/  UPLOP3.LUT UP1, UPT, UPT, UPT, UPT, 0x80, 0x8 ;  /* 0x000000000008789c */ /* 0x000fe40003f2f070 */
[----:B------:R-:W-:Y:S02]  /*02b0*/  UP2UR UR41, UPR, URZ, 0x4 ;  /* 0x00000004ff297883 */ /* 0x000fe40008000000 */
[----:B------:R-:W-:Y:S02]  /*02c0*/  UPLOP3.LUT UP2, UPT, UPT, UPT, UPT, 0x40, 0x4 ;  /* 0x000000000004789c */ /* 0x000fe40003f4e870 */
[----:B------:R-:W-:Y:S02]  /*02d0*/  UPLOP3.LUT UP0, UPT, UPT, UPT, UPT, 0x40, 0x4 ;  /* 0x000000000004789c */ /* 0x000fe40003f0e870 */
[----:B------:R-:W-:-:S02]  /*02e0*/  UPLOP3.LUT UP6, UPT, UPT, UPT, UPT, 0x40, 0x4 ;  /* 0x000000000004789c */ /* 0x000fc40003fce870 */
[----:B------:R-:W-:Y:S02]  /*02f0*/  UPLOP3.LUT UP5, UPT, UPT, UPT, UPT, 0x80, 0x8 ;  /* 0x000000000008789c */ /* 0x000fe40003faf070 */
[----:B------:R-:W-:Y:S02]  /*0300*/  UPLOP3.LUT UP4, UPT, UPT, UPT, UPT, 0x40, 0x4 ;  /* 0x000000000004789c */ /* 0x000fe40003f8e870 */
[----:B------:R-:W-:Y:S01]  /*0310*/  UP2UR UR57, UPR, URZ, 0x4 ;  /* 0x00000004ff397883 */ /* 0x000fe20008000000 */
[----:B------:R-:W-:Y:S11]  /*0320*/  @!P0 BRA `(.L_x_0) ;  /* 0x0000000000b88947 */ /* 0x000ff60003800000 */
[----:B------:R-:W-:-:S13]  /*0330*/  ISETP.NE.AND P0, PT, R0, 0xe, PT ;  /* 0x0000000e0000780c */ /* 0x000fda0003f05270 */
[----:B------:R-:W-:Y:S05]  /*0340*/  @!P0 BRA `(.L_x_3) ;  /* 0x00000000005c8947 */ /* 0x000fea0003800000 */
[----:B------:R-:W-:-:S13]  /*0350*/  ISETP.NE.AND P0, PT, R0, 0xd, PT ;  /* 0x0000000d0000780c */ /* 0x000fda0003f05270 */
[----:B------:R-:W-:Y:S05]  /*0360*/  @P0 BRA `(.L_x_4) ;  /* 0x00000000002c0947 */ /* 0x000fea0003800000 */
[----:B------:R-:W-:Y:S01]  /*0370*/  HFMA2 R3, -RZ, RZ, 0, 2.384185791015625e-07 ;  /* 0x00000004ff037431 */ /* 0x000fe200000001ff */
        /* <DEDUP_REMOVED lines=10> */
.L_x_4:
[----:B------:R-:W-:Y:S01]  /*0420*/  HFMA2 R3, -RZ, RZ, 0, 3.5762786865234375e-07 ;  /* 0x00000006ff037431 */ /* 0x000fe200000001ff */
[----:B------:R-:W-:Y:S02]  /*0430*/  UPLOP3.LUT UP3, UPT, UPT, UPT, UPT, 0x40, 0x4 ;  /* 0x000000000004789c */ /* 0x000fe40003f6e870 */
[----:B------:R-:W-:Y:S02]  /*0440*/  UPLOP3.LUT UP2, UPT, UPT, UPT, UPT, 0x40, 0x4 ;  /* 0x000000000004789c */ /* 0x000fe40003f4e870 */
[----:B------:R-:W-:Y:S02]  /*0450*/  UPLOP3.LUT UP0, UPT, UPT, UPT, UPT, 0x40, 0x4 ;  /* 0x000000000004789c */ /* 0x000fe40003f0e870 */
[----:B------:R-:W-:Y:S02]  /*0460*/  UPLOP3.LUT UP6, UPT, UPT, UPT, UPT, 0x40, 0x4 ;  /* 0x000000000004789c */ /* 0x000fe40003fce870 */
[----:B------:R-:W-:Y:S02]  /*0470*/  UPLOP3.LUT UP5, UPT, UPT, UPT, UPT, 0x40, 0x4 ;  /* 0x000000000004789c */ /* 0x000fe40003fae870 */
[----:B------:R-:W-:-:S02]  /*0480*/  UPLOP3.LUT UP4, UPT, UPT, UPT, UPT, 0x40, 0x4 ;  /* 0x000000000004789c */ /* 0x000fc40003f8e870 */
[----:B------:R-:W-:Y:S02]  /*0490*/  UP2UR UR41, UPR, URZ, 0x8 ;  /* 0x00000008ff297883 */ /* 0x000fe40008000000 */
[----:B------:R-:W-:Y:S01]  /*04a0*/  UP2UR UR57, UPR, URZ, 0x4 ;  /* 0x00000004ff397883 */ /* 0x000fe20008000000 */
[----:B------:R-:W-:Y:S11]  /*04b0*/  BRA `(.L_x_0) ;  /* 0x0000000000547947 */ /* 0x000ff60003800000 */
.L_x_3:
[----:B------:R-:W-:Y:S01]  /*04c0*/  HFMA2 R3, -RZ, RZ, 0, 2.98023223876953125e-07 ;  /* 0x00000005ff037431 */ /* 0x000fe200000001ff */
        /* <DEDUP_REMOVED lines=10> */
.L_x_1:
[----:B------:R-:W-:Y:S01]  /*0570*/  HFMA2 R3, -RZ, RZ, 0, 1.1920928955078125e-07 ;  /* 0x00000002ff037431 */ /* 0x000fe200000001ff */
        /* <DEDUP_REMOVED lines=8> */
[----:B------:R-:W-:-:S12]  /*0600*/  UP2UR UR57, UPR, URZ, 0x4 ;  /* 0x00000004ff397883 */ /* 0x000fd80008000000 */
.L_x_0:
[----:B------:R-:W-:Y:S01]  /*0610*/  ELECT P0, URZ, PT ;  /* 0x0000000000ff782f */ /* 0x000fe20003800000 */
[----:B------:R-:W-:Y:S03]  /*0620*/  BSSY.RECONVERGENT B0, `(.L_x_5) ;  /* 0x000000f000007945 */ /* 0x000fe60003800200 */
[----:B------:R-:W-:Y:S02]  /*0630*/  PLOP3.LUT P2, PT, P0, PT, UP0, 0x5d, 0xd5 ;  /* 0x0000000000d5781c */ /* 0x000fe4000074eb0d */
[----:B------:R-:W-:-:S11]  /*0640*/  PLOP3.LUT P1, PT, P0, PT, UP6, 0x5d, 0xd5 ;  /* 0x0000000000d5781c */ /* 0x000fd6000072eb6d */
[----:B------:R-:W-:Y:S05]  /*0650*/  @P2 BRA `(.L_x_6) ;  /* 0x00000000002c2947 */ /* 0x000fea0003800000 */
[----:B------:R-:W1:Y:S02]  /*0660*/  LDCU.64 UR4, c[0x0][0x348] ;  /* 0x00006900ff0477ac */ /* 0x000e640008000a00 */
[----:B-1----:R-:W-:-:S04]  /*0670*/  UIADD3 UR8, UP0, UPT, UR4, 0x80, URZ ;  /* 0x0000008004087890 */ /* 0x002fc8000ff1e0ff */
[----:B------:R-:W-:Y:S02]  /*0680*/  UIADD3.X UR9, UPT, UPT, URZ, UR5, URZ, UP0, !UPT ;  /* 0x00000005ff097290 */ /* 0x000fe400087fe4ff */
[----:B------:R-:W-:-:S04]  /*0690*/  UIADD3 UR6, UP0, UPT, UR4, 0x180, URZ ;  /* 0x0000018004067890 */ /* 0x000fc8000ff1e0ff */
[----:B------:R-:W-:Y:S02]  /*06a0*/  UIADD3.X UR7, UPT, UPT, URZ, UR5, URZ, UP0, !UPT ;  /* 0x00000005ff077290 */ /* 0x000fe400087fe4ff */
[----:B------:R-:W-:Y:S01]  /*06b0*/  UIADD3 UR4, UP0, UPT, UR4, 0x280, URZ ;  /* 0x0000028004047890 */ /* 0x000fe2000ff1e0ff */
[----:B------:R1:W-:Y:S03]  /*06c0*/  UTMACCTL.PF [UR8] ;  /* 0x00000000080079b9 */ /* 0x0003e60008040000 */
[----:B------:R-:W-:-:S03]  /*06d0*/  UIADD3.X UR5, UPT, UPT, URZ, UR5, URZ, UP0, !UPT ;  /* 0x00000005ff057290 */ /* 0x000fc600087fe4ff */
[----:B------:R1:W-:Y:S06]  /*06e0*/  UTMACCTL.PF [UR6] ;  /* 0x00000000060079b9 */ /* 0x0003ec0008040000 */
[----:B------:R1:W-:Y:S02]  /*06f0*/  UTMACCTL.PF [UR4] ;  /* 0x00000000040079b9 */ /* 0x0003e40008040000 */
[----:B-1----:R-:W-:Y:S01]  /*0700*/  NOP ;  /* 0x0000000000007918 */ /* 0x002fe20000000000 */
.L_x_6:
[----:B------:R-:W-:Y:S05]  /*0710*/  BSYNC.RECONVERGENT B0 ;  /* 0x0000000000007941 */ /* 0x000fea0003800200 */
.L_x_5:
[----:B------:R-:W-:Y:S04]  /*0720*/  BSSY.RECONVERGENT B0, `(.L_x_7) ;  /* 0x000001b000007945 */ /* 0x000fe80003800200 */
[----:B------:R-:W-:Y:S05]  /*0730*/  @P1 BRA `(.L_x_8) ;  /* 0x0000000000241947 */ /* 0x000fea0003800000 */
[----:B------:R-:W1:Y:S01]  /*0740*/  LDCU.64 UR4, c[0x0][0x348] ;  /* 0x00006900ff0477ac */ /* 0x000e620008000a00 */
[----:B------:R-:W-:Y:S02]  /*0750*/  PLOP3.LUT P6, PT, PT, PT, PT, 0x80, 0x8 ;  /* 0x000000000008781c */ /* 0x000fe40003fcf070 */
[----:B------:R-:W-:Y:S02]  /*0760*/  PLOP3.LUT P5, PT, PT, PT, PT, 0x8, 0x80 ;  /* 0x000000000080781c */ /* 0x000fe40003fae170 */
[----:B------:R-:W-:Y:S02]  /*0770*/  PLOP3.LUT P4, PT, PT, PT, PT, 0x80, 0x8 ;  /* 0x000000000008781c */ /* 0x000fe40003f8f070 */
[----:B------:R-:W-:Y:S01]  /*0780*/  PLOP3.LUT P3, PT, PT, PT, PT, 0x80, 0x8 ;  /* 0x000000000008781c */ /* 0x000fe20003f6f070 */
[----:B-1----:R-:W-:-:S04]  /*0790*/  UIADD3 UR4, UP0, UPT, UR4, 0x400, URZ ;  /* 0x0000040004047890 */ /* 0x002fc8000ff1e0ff */
[----:B------:R-:W-:-:S09]  /*07a0*/  UIADD3.X UR5, UPT, UPT, URZ, UR5, URZ, UP0, !UPT ;  /* 0x00000005ff057290 */ /* 0x000fd200087fe4ff */
[----:B------:R1:W-:Y:S02]  /*07b0*/  UTMACCTL.PF [UR4] ;  /* 0x00000000040079b9 */ /* 0x0003e40008040000 */
[----:B-1----:R-:W-:Y:S05]  /*07c0*/  BRA `(.L_x_9) ;  /* 0x0000000000407947 */ /* 0x002fea0003800000 */
.L_x_8:
[----:B------:R-:W-:-:S13]  /*07d0*/  ISETP.NE.AND P1, PT, R3, 0x3, PT ;  /* 0x000000030300780c */ /* 0x000fda0003f25270 */
[----:B------:R-:W-:Y:S05]  /*07e0*/  @!P1 BRA `(.L_x_10) ;  /* 0x0000000000289947 */ /* 0x000fea0003800000 */
[----:B------:R-:W-:Y:S02]  /*07f0*/  ISETP.NE.AND P1, PT, R3, 0x4, PT ;  /* 0x000000040300780c */ /* 0x000fe40003f25270 */
[----:B------:R-:W-:Y:S02]  /*0800*/  PLOP3.LUT P4, PT, PT, PT, PT, 0x80, 0x8 ;  /* 0x000000000008781c */ /* 0x000fe40003f8f070 */
[----:B------:R-:W-:Y:S02]  /*0810*/  PLOP3.LUT P5, PT, PT, PT, PT, 0x8, 0x80 ;  /* 0x000000000080781c */ /* 0x000fe40003fae170 */
[----:B------:R-:W-:Y:S02]  /*0820*/  PLOP3.LUT P6, PT, PT, PT, PT, 0x80, 0x8 ;  /* 0x000000000008781c */ /* 0x000fe40003fcf070 */
[----:B------:R-:W-:-:S05]  /*0830*/  PLOP3.LUT P3, PT, PT, PT, PT, 0x80, 0x8 ;  /* 0x000000000008781c */ /* 0x000fca0003f6f070 */
[----:B------:R-:W-:Y:S08]  /*0840*/  @P1 BRA `(.L_x_9) ;  /* 0x0000000000201947 */ /* 0x000ff00003800000 */
[----:B------:R-:W-:Y:S02]  /*0850*/  PLOP3.LUT P5, PT, PT, PT, PT, 0x8, 0x80 ;  /* 0x000000000080781c */ /* 0x000fe40003fae170 */
[----:B------:R-:W-:Y:S02]  /*0860*/  PLOP3.LUT P6, PT, PT, PT, PT, 0x8, 0x80 ;  /* 0x000000000080781c */ /* 0x000fe40003fce170 */
[----:B------:R-:W-:Y:S01]  /*0870*/  PLOP3.LUT P3, PT, PT, PT, PT, 0x8, 0x80 ;  /* 0x000000000080781c */ /* 0x000fe20003f6e170 */
[----:B------:R-:W-:-:S12]  /*0880*/  BRA `(.L_x_9) ;  /* 0x0000000000107947 */ /* 0x000fd80003800000 */
.L_x_10:
[----:B------:R-:W-:Y:S02]  /*0890*/  PLOP3.LUT P6, PT, PT, PT, PT, 0x8, 0x80 ;  /* 0x000000000080781c */ /* 0x000fe40003fce170 */
[----:B------:R-:W-:Y:S02]  /*08a0*/  PLOP3.LUT P5, PT, PT, PT, PT, 0x80, 0x8 ;  /* 0x000000000008781c */ /* 0x000fe40003faf070 */
[----:B------:R-:W-:Y:S02]  /*08b0*/  PLOP3.LUT P4, PT, PT, PT, PT, 0x8, 0x80 ;  /* 0x000000000080781c */ /* 0x000fe40003f8e170 */
[----:B------:R-:W-:-:S13]  /*08c0*/  PLOP3.LUT P3, PT, PT, PT, PT, 0x80, 0x8 ;  /* 0x000000000008781c */ /* 0x000fda0003f6f070 */
.L_x_9:
[----:B------:R-:W-:Y:S05]  /*08d0*/  BSYNC.RECONVERGENT B0 ;  /* 0x0000000000007941 */ /* 0x000fea0003800200 */
.L_x_7:
[----:B------:R-:W1:Y:S01]  /*08e0*/  SHFL.IDX PT, R0, R2, RZ, 0x1f ;  /* 0x00001fff02007589 */ /* 0x000e6200000e0000 */
[----:B------:R-:W-:Y:S02]  /*08f0*/  ISETP.NE.AND P1, PT, R3, 0x3, PT ;  /* 0x000000030300780c */ /* 0x000fe40003f25270 */
[----:B------:R-:W-:Y:S02]  /*0900*/  PLOP3.LUT P0, PT, P0, PT, UP1, 0xae, 0xea ;  /* 0x0000000000ea781c */ /* 0x000fe4000070f51e */
[----:B-1----:R-:W-:-:S13]  /*0910*/  ISETP.NE.AND P2, PT, R0, RZ, PT ;  /* 0x000000ff0000720c */ /* 0x002fda0003f45270 */
[----:B------:R-:W-:Y:S05]  /*0920*/  @P2 BRA `(.L_x_11) ;  /* 0x0000000000382947 */ /* 0x000fea0003800000 */
[----:B------:R-:W1:Y:S01]  /*0930*/  S2UR UR5, SR_CgaCtaId ;  /* 0x00000000000579c3 */ /* 0x000e620000008800 */
[----:B------:R-:W-:Y:S01]  /*0940*/  UMOV UR6, 0x400 ;  /* 0x0000040000067882 */ /* 0x000fe20000000000 */
[----:B------:R-:W-:Y:S01]  /*0950*/  UMOV UR4, 0x1 ;  /* 0x0000000100047882 */ /* 0x000fe20000000000 */
[----:B------:R-:W-:Y:S01]  /*0960*/  ELECT P2, URZ, PT ;  /* 0x0000000000ff782f */ /* 0x000fe20003840000 */
[----:B-1----:R-:W-:Y:S02]  /*0970*/  ULEA UR5, UR5, UR6, 0x18 ;  /* 0x0000000605057291 */ /* 0x002fe4000f8ec0ff */
[----:B------:R-:W-:-:S04]  /*0980*/  UIADD3 UR6, UPT, UPT, -UR4, 0x100000, URZ ;  /* 0x0010000004067890 */ /* 0x000fc8000fffe1ff */
[----:B------:R-:W-:Y:S02]  /*0990*/  USHF.L.U32 UR7, UR6, 0xb, URZ ;  /* 0x0000000b06077899 */ /* 0x000fe400080006ff */
[----:B------:R-:W-:Y:S01]  /*09a0*/  USHF.L.U32 UR6, UR6, 0x1, URZ ;  /* 0x0000000106067899 */ /* 0x000fe200080006ff */
[----:B------:R-:W1:Y:S11]  /*09b0*/  FENCE.VIEW.ASYNC.S ;  /* 0x00000000000073c6 */ /* 0x000e760000000000 */
[----:B-1----:R1:W2:Y:S01]  /*09c0*/  SYNCS.EXCH.64 URZ, [UR5+0xb000], UR6 ;  /* 0x00b0000605ff75b2 */ /* 0x0022a20008000100 */
[----:B------:R1:W3:Y:S01]  /*09d0*/  SYNCS.EXCH.64 URZ, [UR5+0xb010], UR6 ;  /* 0x00b0100605ff75b2 */ /* 0x0002e20008000100 */
[----:B------:R1:W4:Y:S01]  /*09e0*/  SYNCS.EXCH.64 URZ, [UR5+0xb008], UR6 ;  /* 0x00b0080605ff75b2 */ /* 0x0003220008000100 */
[----:B------:R1:W5:Y:S01]  /*09f0*/  SYNCS.EXCH.64 URZ, [UR5+0xb018], UR6 ;  /* 0x00b0180605ff75b2 */ /* 0x0003620008000100 */
[----:B------:R-:W-:Y:S01]  /*0a00*/  NOP ;  /* 0x0000000000007918 */ /* 0x000fe20000000000 */
.L_x_11:
[----:B------:R-:W-:Y:S01]  /*0a10*/  NOP ;  /* 0x0000000000007918 */ /* 0x000fe20000000000 */
[----:B------:R-:W-:Y:S05]  /*0a20*/  @!P1 BRA `(.L_x_12) ;  /* 0x0000000000289947 */ /* 0x000fea0003800000 */
[----:B------:R-:W-:Y:S01]  /*0a30*/  ISETP.NE.AND P1, PT, R3, 0x4, PT ;  /* 0x000000040300780c */ /* 0x000fe20003f25270 */
[----:B------:R-:W-:Y:S02]  /*0a40*/  UPLOP3.LUT UP3, UPT, UPT, UPT, UPT, 0x80, 0x8 ;  /* 0x000000000008789c */ /* 0x000fe40003f6f070 */
[----:B------:R-:W-:Y:S02]  /*0a50*/  UPLOP3.LUT UP2, UPT, UPT, UPT, UPT, 0x40, 0x4 ;  /* 0x000000000004789c */ /* 0x000fe40003f4e870 */
[----:B------:R-:W-:Y:S02]  /*0a60*/  UPLOP3.LUT UP1, UPT, UPT, UPT, UPT, 0x80, 0x8 ;  /* 0x000000000008789c */ /* 0x000fe40003f2f070 */
[----:B------:R-:W-:-:S06]  /*0a70*/  UPLOP3.LUT UP0, UPT, UPT, UPT, UPT, 0x80, 0x8 ;  /* 0x000000000008789c */ /* 0x000fcc0003f0f070 */
[----:B------:R-:W-:Y:S05]  /*0a80*/  @P1 BRA `(.L_x_13) ;  /* 0x0000000000201947 */ /* 0x000fea0003800000 */
[----:B------:R-:W-:Y:S02]  /*0a90*/  UPLOP3.LUT UP2, UPT, UPT, UPT, UPT, 0x40, 0x4 ;  /* 0x000000000004789c */ /* 0x000fe40003f4e870 */
[----:B------:R-:W-:Y:S02]  /*0aa0*/  UPLOP3.LUT UP3, UPT, UPT, UPT, UPT, 0x40, 0x4 ;  /* 0x000000000004789c */ /* 0x000fe40003f6e870 */
[----:B------:R-:W-:Y:S01]  /*0ab0*/  UPLOP3.LUT UP0, UPT, UPT, UPT, UPT, 0x40, 0x4 ;  /* 0x000000000004789c */ /* 0x000fe20003f0e870 */
[----:B------:R-:W-:Y:S05]  /*0ac0*/  BRA `(.L_x_13) ;  /* 0x0000000000107947 */ /* 0x000fea0003800000 */
.L_x_12:
[----:B------:R-:W-:Y:S02]  /*0ad0*/  UPLOP3.LUT UP3, UPT, UPT, UPT, UPT, 0x40, 0x4 ;  /* 0x000000000004789c */ /* 0x000fe40003f6e870 */
[----:B------:R-:W-:Y:S02]  /*0ae0*/  UPLOP3.LUT UP2, UPT, UPT, UPT, UPT, 0x80, 0x8 ;  /* 0x000000000008789c */ /* 0x000fe40003f4f070 */
[----:B------:R-:W-:Y:S02]  /*0af0*/  UPLOP3.LUT UP1, UPT, UPT, UPT, UPT, 0x40, 0x4 ;  /* 0x000000000004789c */ /* 0x000fe40003f2e870 */
[----:B------:R-:W-:Y:S02]  /*0b00*/  UPLOP3.LUT UP0, UPT, UPT, UPT, UPT, 0x80, 0x8 ;  /* 0x000000000008789c */ /* 0x000fe40003f0f070 */
.L_x_13:
[----:B------:R-:W1:Y:S02]  /*0b10*/  SHFL.IDX PT, R0, R2, RZ, 0x1f ;  /* 0x00001fff02007589 */ /* 0x000e6400000e0000 */
        /* <DEDUP_REMOVED lines=11> */
[----:B-1----:R1:W1:Y:S01]  /*0bd0*/  SYNCS.EXCH.64 URZ, [UR5+0xb020], UR6 ;  /* 0x00b0200605ff75b2 */ /* 0x0022620008000100 */
[----:B------:R1:W1:Y:S01]  /*0be0*/  SYNCS.EXCH.64 URZ, [UR5+0xb038], UR6 ;  /* 0x00b0380605ff75b2 */ /* 0x0002620008000100 */
[----:B------:R1:W1:Y:S01]  /*0bf0*/  SYNCS.EXCH.64 URZ, [UR5+0xb028], UR6 ;  /* 0x00b0280605ff75b2 */ /* 0x0002620008000100 */
[----:B------:R1:W1:Y:S01]  /*0c00*/  SYNCS.EXCH.64 URZ, [UR5+0xb040], UR6 ;  /* 0x00b0400605ff75b2 */ /* 0x0002620008000100 */
[----:B------:R1:W1:Y:S01]  /*0c10*/  SYNCS.EXCH.64 URZ, [UR5+0xb030], UR6 ;  /* 0x00b0300605ff75b2 */ /* 0x0002620008000100 */
[----:B------:R1:W1:Y:S01]  /*0c20*/  SYNCS.EXCH.64 URZ, [UR5+0xb048], UR6 ;  /* 0x00b0480605ff75b2 */ /* 0x0002620008000100 */
[----:B------:R-:W-:Y:S01]  /*0c30*/  NOP ;  /* 0x0000000000007918 */ /* 0x000fe20000000000 */
.L_x_14:
[----:B------:R-:W2:Y:S01]  /*0c40*/  SHFL.IDX PT, R0, R2, RZ, 0x1f ;  /* 0x00001fff02007589 */ /* 0x000ea200000e0000 */
[----:B------:R-:W-:Y:S01]  /*0c50*/  NOP ;  /* 0x0000000000007918 */ /* 0x000fe20000000000 */
[----:B--2---:R-:W-:-:S13]  /*0c60*/  ISETP.NE.AND P1, PT, R0, RZ, PT ;  /* 0x000000ff0000720c */ /* 0x004fda0003f25270 */
[----:B------:R-:W-:Y:S05]  /*0c70*/  @P1 BRA `(.L_x_15) ;  /* 0x0000000000401947 */ /* 0x000fea0003800000 */
[----:B-1----:R-:W1:Y:S01]  /*0c80*/  S2UR UR6, SR_CgaCtaId ;  /* 0x00000000000679c3 */ /* 0x002e620000008800 */
[----:B------:R-:W-:Y:S01]  /*0c90*/  UMOV UR7, 0x400 ;  /* 0x0000040000077882 */ /* 0x000fe20000000000 */
[----:B------:R-:W-:Y:S01]  /*0ca0*/  UMOV UR5, 0x1 ;  /* 0x0000000100057882 */ /* 0x000fe20000000000 */
[----:B------:R-:W-:Y:S01]  /*0cb0*/  UMOV UR4, 0x80 ;  /* 0x0000008000047882 */ /* 0x000fe20000000000 */
[----:B------:R-:W-:-:S04]  /*0cc0*/  UIADD3 UR8, UPT, UPT, -UR5, 0x100000, URZ ;  /* 0x0010000005087890 */ /* 0x000fc8000fffe1ff */
[----:B------:R-:W-:Y:S02]  /*0cd0*/  USHF.L.U32 UR9, UR8, 0xb, URZ ;  /* 0x0000000b08097899 */ /* 0x000fe400080006ff */
[----:B------:R-:W-:Y:S02]  /*0ce0*/  USHF.L.U32 UR8, UR8, 0x1, URZ ;  /* 0x0000000108087899 */ /* 0x000fe400080006ff */
[----:B------:R-:W-:-:S04]  /*0cf0*/  UIADD3 UR4, UPT, UPT, -UR4, 0x100000, URZ ;  /* 0x0010000004047890 */ /* 0x000fc8000fffe1ff */
[----:B------:R-:W-:Y:S02]  /*0d00*/  USHF.L.U32 UR5, UR4, 0xb, URZ ;  /* 0x0000000b04057899 */ /* 0x000fe400080006ff */
[----:B------:R-:W-:Y:S01]  /*0d10*/  USHF.L.U32 UR4, UR4, 0x1, URZ ;  /* 0x0000000104047899 */ /* 0x000fe200080006ff */
[----:B------:R-:W-:Y:S01]  /*0d20*/  ELECT P1, URZ, PT ;  /* 0x0000000000ff782f */ /* 0x000fe20003820000 */
[----:B-1----:R-:W-:Y:S01]  /*0d30*/  ULEA UR6, UR6, UR7, 0x18 ;  /* 0x0000000706067291 */ /* 0x002fe2000f8ec0ff */
[----:B------:R-:W1:Y:S11]  /*0d40*/  FENCE.VIEW.ASYNC.S ;  /* 0x00000000000073c6 */ /* 0x000e760000000000 */
[----:B-1----:R2:W1:Y:S01]  /*0d50*/  SYNCS.EXCH.64 URZ, [UR6+0xb050], UR8 ;  /* 0x00b0500806ff75b2 */ /* 0x0024620008000100 */
[----:B------:R2:W1:Y:S02]  /*0d60*/  SYNCS.EXCH.64 URZ, [UR6+0xb058], UR4 ;  /* 0x00b0580406ff75b2 */ /* 0x0004640008000100 */
[----:B--2---:R-:W-:Y:S01]  /*0d70*/  NOP ;  /* 0x0000000000007918 */ /* 0x004fe20000000000 */
.L_x_15:
[----:B------:R-:W2:Y:S01]  /*0d80*/  SHFL.IDX PT, R0, R2, RZ, 0x1f ;  /* 0x00001fff02007589 */ /* 0x000ea200000e0000 */
[----:B------:R-:W-:Y:S01]  /*0d90*/  ISETP.NE.AND P2, PT, R3, 0x2, PT ;  /* 0x000000020300780c */ /* 0x000fe20003f45270 */
        /* <DEDUP_REMOVED lines=19> */
.L_x_16:
[----:B------:R-:W-:Y:S01]  /*0ed0*/  NOP ;  /* 0x0000000000007918 */ /* 0x000fe20000000000 */
[----:B------:R-:W-:Y:S05]  /*0ee0*/  @!P2 BRA `(.L_x_17) ;  /* 0x000000000024a947 */ /* 0x000fea0003800000 */
[----:B------:R-:W-:Y:S01]  /*0ef0*/  ISETP.NE.AND P1, PT, R3, RZ, PT ;  /* 0x000000ff0300720c */ /* 0x000fe20003f25270 */
[----:B------:R-:W-:Y:S02]  /*0f00*/  UP2UR UR4, UPR, URZ, 0x1 ;  /* 0x00000001ff047883 */ /* 0x000fe40008000000 */
[----:B------:R-:W-:Y:S01]  /*0f10*/  UPLOP3.LUT UP0, UPT, UPT, UPT, UPT, 0x80, 0x8 ;  /* 0x000000000008789c */ /* 0x000fe20003f0f070 */
[----:B-1----:R-:W-:-:S03]  /*0f20*/  UMOV UR6, URZ ;  /* 0x000000ff00067c82 */ /* 0x002fc60008000000 */
[----:B------:R-:W-:Y:S02]  /*0f30*/  UP2UR UR40, UPR, URZ, 0x1 ;  /* 0x00000001ff287883 */ /* 0x000fe40008000000 */
[----:B------:R-:W-:-:S04]  /*0f40*/  UISETP.NE.AND UP0, UPT, UR4, URZ, UPT ;  /* 0x000000ff0400728c */ /* 0x000fc8000bf05270 */
[----:B------:R-:W-:Y:S07]  /*0f50*/  @P1 BRA `(.L_x_18) ;  /* 0x00000000001c1947 */ /* 0x000fee0003800000 */
[----:B------:R-:W-:Y:S01]  /*0f60*/  UMOV UR6, 0x1 ;  /* 0x0000000100067882 */ /* 0x000fe20000000000 */
[----:B------:R-:W-:Y:S05]  /*0f70*/  BRA `(.L_x_18) ;  /* 0x0000000000147947 */ /* 0x000fea0003800000 */
.L_x_17:
[----:B------:R-:W-:Y:S02]  /*0f80*/  UP2UR UR4, UPR, URZ, 0x1 ;  /* 0x00000001ff047883 */ /* 0x000fe40008000000 */
[----:B------:R-:W-:Y:S01]  /*0f90*/  UPLOP3.LUT UP0, UPT, UPT, UPT, UPT, 0x40, 0x4 ;  /* 0x000000000004789c */ /* 0x000fe20003f0e870 */
[----:B-1----:R-:W-:-:S03]  /*0fa0*/  UMOV UR6, 0x2 ;  /* 0x0000000200067882 */ /* 0x002fc60000000000 */
[----:B------:R-:W-:Y:S02]  /*0fb0*/  UP2UR UR40, UPR, URZ, 0x1 ;  /* 0x00000001ff287883 */ /* 0x000fe40008000000 */
[----:B------:R-:W-:Y:S02]  /*0fc0*/  UISETP.NE.AND UP0, UPT, UR4, URZ, UPT ;  /* 0x000000ff0400728c */ /* 0x000fe4000bf05270 */
.L_x_18:
[----:B------:R-:W1:Y:S02]  /*0fd0*/  SHFL.IDX PT, R0, R2, RZ, 0x1f ;  /* 0x00001fff02007589 */ /* 0x000e6400000e0000 */
[----:B-1----:R-:W-:-:S13]  /*0fe0*/  ISETP.NE.AND P1, PT, R0, RZ, PT ;  /* 0x000000ff0000720c */ /* 0x002fda0003f25270 */
[----:B------:R-:W-:Y:S05]  /*0ff0*/  @P1 BRA `(.L_x_19) ;  /* 0x0000000000301947 */ /* 0x000fea0003800000 */
[----:B------:R-:W1:Y:S01]  /*1000*/  S2UR UR5, SR_CgaCtaId ;  /* 0x00000000000579c3 */ /* 0x000e620000008800 */
[----:B------:R-:W-:Y:S01]  /*1010*/  UMOV UR7, 0x400 ;  /* 0x0000040000077882 */ /* 0x000fe20000000000 */
[----:B------:R-:W-:Y:S01]  /*1020*/  UMOV UR4, 0x80 ;  /* 0x0000008000047882 */ /* 0x000fe20000000000 */
[----:B------:R-:W-:Y:S01]  /*1030*/  ELECT P1, URZ, PT ;  /* 0x0000000000ff782f */ /* 0x000fe20003820000 */
[----:B------:R-:W-:-:S04]  /*1040*/  UIADD3 UR8, UPT, UPT, -UR4, 0x100000, URZ ;  /* 0x0010000004087890 */ /* 0x000fc8000fffe1ff */
[----:B------:R-:W-:Y:S02]  /*1050*/  USHF.L.U32 UR9, UR8, 0xb, URZ ;  /* 0x0000000b08097899 */ /* 0x000fe400080006ff */
[----:B------:R-:W-:Y:S02]  /*1060*/  USHF.L.U32 UR8, UR8, 0x1, URZ ;  /* 0x0000000108087899 */ /* 0x000fe400080006ff */
[----:B-1----:R-:W-:Y:S01]  /*1070*/  ULEA UR5, UR5, UR7, 0x18 ;  /* 0x0000000705057291 */ /* 0x002fe2000f8ec0ff */
[----:B------:R-:W1:Y:S11]  /*1080*/  FENCE.VIEW.ASYNC.S ;  /* 0x00000000000073c6 */ /* 0x000e760000000000 */
[----:B-1----:R1:W2:Y:S01]  /*1090*/  SYNCS.EXCH.64 URZ, [UR5+0xb070], UR8 ;  /* 0x00b0700805ff75b2 */ /* 0x0022a20008000100 */
[----:B------:R1:W1:Y:S01]  /*10a0*/  SYNCS.EXCH.64 URZ, [UR5+0xb078], UR8 ;  /* 0x00b0780805ff75b2 */ /* 0x0002620008000100 */
[----:B------:R-:W-:Y:S01]  /*10b0*/  NOP ;  /* 0x0000000000007918 */ /* 0x000fe20000000000 */
.L_x_19:
[----:B------:R-:W-:Y:S01]  /*10c0*/  NOP ;  /* 0x0000000000007918 */ /* 0x000fe20000000000 */
[----:B------:R-:W-:Y:S05]  /*10d0*/  @!P2 BRA `(.L_x_20) ;  /* 0x000000000024a947 */ /* 0x000fea0003800000 */
[----:B------:R-:W-:Y:S01]  /*10e0*/  ISETP.NE.AND P1, PT, R3, 0x1, PT ;  /* 0x000000010300780c */ /* 0x000fe20003f25270 */
        /* <DEDUP_REMOVED lines=8> */
.L_x_20:
[----:B------:R-:W-:Y:S02]  /*1170*/  UP2UR UR4, UPR, URZ, 0x1 ;  /* 0x00000001ff047883 */ /* 0x000fe40008000000 */
[----:B------:R-:W-:Y:S01]  /*1180*/  UPLOP3.LUT UP0, UPT, UPT, UPT, UPT, 0x40, 0x4 ;  /* 0x000000000004789c */ /* 0x000fe20003f0e870 */
[----:B-1----:R-:W-:-:S03]  /*1190*/  UMOV UR5, 0x2 ;  /* 0x0000000200057882 */ /* 0x002fc60000000000 */
[----:B------:R-:W-:Y:S02]  /*11a0*/  UP2UR UR39, UPR, URZ, 0x1 ;  /* 0x00000001ff277883 */ /* 0x000fe40008000000 */
[----:B------:R-:W-:Y:S02]  /*11b0*/  UISETP.NE.AND UP0, UPT, UR4, URZ, UPT ;  /* 0x000000ff0400728c */ /* 0x000fe4000bf05270 */
.L_x_21:
        /* <DEDUP_REMOVED lines=14> */
[----:B------:R-:W-:Y:S01]  /*12a0*/  NOP ;  /* 0x0000000000007918 */ /* 0x000fe20000000000 */
.L_x_22:
        /* <DEDUP_REMOVED lines=18> */
[----:B------:R2:W1:Y:S01]  /*13d0*/  SYNCS.EXCH.64 URZ, [UR8+0xb0a0], UR12 ;  /* 0x00b0a00c08ff75b2 */ /* 0x0004620008000100 */
[----:B------:R2:W1:Y:S01]  /*13e0*/  SYNCS.EXCH.64 URZ, [UR8+0xb098], UR10 ;  /* 0x00b0980a08ff75b2 */ /* 0x0004620008000100 */
[----:B------:R2:W1:Y:S02]  /*13f0*/  SYNCS.EXCH.64 URZ, [UR8+0xb0a8], UR12 ;  /* 0x00b0a80c08ff75b2 */ /* 0x0004640008000100 */
[----:B--2---:R-:W-:Y:S01]  /*1400*/  NOP ;  /* 0x0000000000007918 */ /* 0x004fe20000000000 */
.L_x_23:
        /* <DEDUP_REMOVED lines=22> */
.L_x_24:
[----:B------:R-:W2:Y:S01]  /*1570*/  SHFL.IDX PT, R0, R2, RZ, 0x1f ;  /* 0x00001fff02007589 */ /* 0x000ea200000e0000 */
[----:B------:R-:W1:Y:S01]  /*1580*/  S2UR UR36, SR_CTAID.X ;  /* 0x00000000002479c3 */ /* 0x000e620000002500 */
[----:B------:R-:W-:Y:S01]  /*1590*/  NOP ;  /* 0x0000000000007918 */ /* 0x000fe20000000000 */
[----:B--2---:R-:W-:-:S13]  /*15a0*/  ISETP.NE.AND P1, PT, R0, RZ, PT ;  /* 0x000000ff0000720c */ /* 0x004fda0003f25270 */
[----:B-1----:R-:W-:Y:S05]  /*15b0*/  @P1 BRA `(.L_x_25) ;  /* 0x0000000000301947 */ /* 0x002fea0003800000 */
        /* <DEDUP_REMOVED lines=10> */
[----:B------:R1:W1:Y:S01]  /*1660*/  SYNCS.EXCH.64 URZ, [UR7+0xb0d8], UR8 ;  /* 0x00b0d80807ff75b2 */ /* 0x0002620008000100 */
[----:B------:R-:W-:Y:S01]  /*1670*/  NOP ;  /* 0x0000000000007918 */ /* 0x000fe20000000000 */
.L_x_25:
[----:B------:R-:W-:Y:S01]  /*1680*/  ISETP.GT.AND P1, PT, R3, 0x3, PT ;  /* 0x000000030300780c */ /* 0x000fe20003f24270 */
[----:B------:R-:W-:Y:S01]  /*1690*/  NOP ;  /* 0x0000000000007918 */ /* 0x000fe20000000000 */
[----:B-12345:R-:W-:Y:S11]  /*16a0*/  BAR.SYNC.DEFER_BLOCKING 0x0 ;  /* 0x0000000000007b1d */ /* 0x03eff60000010000 */
[----:B------:R-:W-:Y:S05]  /*16b0*/  @P1 BRA `(.L_x_26) ;  /* 0x000000b000e41947 */ /* 0x000fea0003800000 */
[----:B------:R-:W-:Y:S01]  /*16c0*/  ISETP.GE.U32.AND P0, PT, R3, 0x2, PT ;  /* 0x000000020300780c */ /* 0x000fe20003f06070 */
[----:B------:R-:W-:Y:S02]  /*16d0*/  UISETP.NE.AND UP0, UPT, UR57, URZ, UPT ;  /* 0x000000ff3900728c */ /* 0x000fe4000bf05270 */
[----:B------:R-:W-:Y:S02]  /*16e0*/  USEL UR4, URZ, 0x2, !UP4 ;  /* 0x00000002ff047887 */ /* 0x000fe4000e000000 */
[----:B------:R-:W-:Y:S02]  /*16f0*/  USEL UR7, URZ, 0x2, !UP0 ;  /* 0x00000002ff077887 */ /* 0x000fe4000c000000 */
[----:B------:R-:W-:Y:S02]  /*1700*/  USEL UR4, UR4, 0x1, !UP5 ;  /* 0x0000000104047887 */ /* 0x000fe4000e800000 */
[----:B------:R-:W-:-:S04]  /*1710*/  USEL UR7, UR7, 0x1, !UP5 ;  /* 0x0000000107077887 */ /* 0x000fc8000e800000 */
[----:B------:R-:W-:Y:S08]  /*1720*/  @!P0 BRA `(.L_x_27) ;  /* 0x00000088003c8947 */ /* 0x000ff00003800000 */
[----:B------:R-:W-:Y:S05]  /*1730*/  @!P2 BRA `(.L_x_28) ;  /* 0x00000020006ca947 */ /* 0x000fea0003800000 */
[----:B------:R-:W-:-:S08]  /*1740*/  NOP ;  /* 0x0000000000007918 */ /* 0x000fd00000000000 */
[----:B------:R-:W1:-:S00]  /*1750*/  USETMAXREG.DEALLOC.CTAPOOL 0x20 ;  /* 0x00000020000079c8 */ /* 0x000e4000080e0500 */
[----:B-1----:R-:W1:Y:S02]  /*1760*/  LDC R0, c[0x0][0x900] ;  /* 0x00024000ff007b82 */ /* 0x002e640000000800 */
[----:B-1----:R-:W-:-:S13]  /*1770*/  ISETP.LE.AND P0, PT, R0, UR36, PT ;  /* 0x0000002400007c0c */ /* 0x002fda000bf03270 */
[----:B------:R-:W-:Y:S05]  /*1780*/  @P0 EXIT ;  /* 0x000000000000094d */ /* 0x000fea0003800000 */
[----:B------:R-:W1:Y:S01]  /*1790*/  S2UR UR28, SR_CgaCtaId ;  /* 0x00000000001c79c3 */ /* 0x000e620000008800 */
[----:B------:R-:W-:Y:S01]  /*17a0*/  UMOV UR5, 0x400 ;  /* 0x0000040000057882 */ /* 0x000fe20000000000 */
[----:B------:R-:W-:Y:S01]  /*17b0*/  HFMA2 R6, -RZ, RZ, 0, 0 ;  /* 0x00000000ff067431 */ /* 0x000fe200000001ff */
[----:B------:R-:W-:Y:S01]  /*17c0*/  PRMT R7, RZ, 0x7610, R7 ;  /* 0x00007610ff077816 */ /* 0x000fe20000000007 */
[----:B------:R-:W-:Y:S01]  /*17d0*/  ULOP3.LUT UR6, UR7, 0x1, URZ, 0xc0, !UPT ;  /* 0x0000000107067892 */ /* 0x000fe2000f8ec0ff */
[----:B------:R-:W-:Y:S01]  /*17e0*/  UMOV UR13, URZ ;  /* 0x000000ff000d7c82 */ /* 0x000fe20008000000 */
[----:B------:R-:W-:Y:S01]  /*17f0*/  UMOV UR12, 0x1 ;  /* 0x00000001000c7882 */ /* 0x000fe20000000000 */
[----:B------:R-:W-:Y:S01]  /*1800*/  UMOV UR11, 0x1 ;  /* 0x00000001000b7882 */ /* 0x000fe20000000000 */
[----:B------:R-:W-:Y:S01]  /*1810*/  UMOV UR10, 0x1 ;  /* 0x00000001000a7882 */ /* 0x000fe20000000000 */
[----:B------:R-:W-:Y:S01]  /*1820*/  UMOV UR9, URZ ;  /* 0x000000ff00097c82 */ /* 0x000fe20008000000 */
[----:B------:R-:W-:Y:S01]  /*1830*/  UMOV UR8, URZ ;  /* 0x000000ff00087c82 */ /* 0x000fe20008000000 */
[----:B------:R-:W-:Y:S01]  /*1840*/  UMOV UR29, 0x80004020 ;  /* 0x80004020001d7882 */ /* 0x000fe20000000000 */
[----:B-1----:R-:W-:-:S02]  /*1850*/  ULEA UR28, UR28, UR5, 0x18 ;  /* 0x000000051c1c7291 */ /* 0x002fc4000f8ec0ff */
[----:B------:R-:W-:Y:S02]  /*1860*/  ULOP3.LUT UR5, UR4, 0x1, URZ, 0xc0, !UPT ;  /* 0x0000000104057892 */ /* 0x000fe4000f8ec0ff */
[----:B------:R-:W-:Y:S02]  /*1870*/  UIADD3 UR14, UPT, UPT, UR28, 0x4000, URZ ;  /* 0x000040001c0e7890 */ /* 0x000fe4000fffe0ff */
[----:B------:R-:W-:Y:S02]  /*1880*/  USHF.R.U32.HI UR28, URZ, 0x4, UR28 ;  /* 0x00000004ff1c7899 */ /* 0x000fe4000801161c */
[----:B------:R-:W-:Y:S02]  /*1890*/  USHF.R.U32.HI UR14, URZ, 0x4, UR14 ;  /* 0x00000004ff0e7899 */ /* 0x000fe4000801160e */
[----:B------:R-:W-:Y:S02]  /*18a0*/  ULOP3.LUT UR28, UR28, 0x3fff, URZ, 0xc0, !UPT ;  /* 0x00003fff1c1c7892 */ /* 0x000fe4000f8ec0ff */
[----:B------:R-:W-:-:S02]  /*18b0*/  ULOP3.LUT UR14, UR14, 0x3fff, URZ, 0xc0, !UPT ;  /* 0x00003fff0e0e7892 */ /* 0x000fc4000f8ec0ff */
[----:B------:R-:W-:Y:S02]  /*18c0*/  ULOP3.LUT UR28, UR28, 0x10000, URZ, 0xfc, !UPT ;  /* 0x000100001c1c7892 */ /* 0x000fe4000f8efcff */
[----:B------:R-:W-:-:S12]  /*18d0*/  ULOP3.LUT UR7, UR14, 0x10000, URZ, 0xfc, !UPT ;  /* 0x000100000e077892 */ /* 0x000fd8000f8efcff */
.L_x_89:
[----:B------:R-:W1:Y:S01]  /*18e0*/  LDCU.64 UR16, c[0x0][0x908] ;  /* 0x00012100ff1077ac */ /* 0x000e620008000a00 */
[----:B--2---:R-:W2:Y:S01]  /*18f0*/  LDCU UR4, c[0x0][0x904] ;  /* 0x00012080ff0477ac */ /* 0x004ea20008000800 */
[----:B-1----:R-:W-:Y:S02]  /*1900*/  UIMAD.WIDE.U32 UR18, UR36, UR16, URZ ;  /* 0x00000010241272a5 */ /* 0x002fe4000f8e00ff */
[----:B--2---:R-:W-:-:S05]  /*1910*/  UISETP.NE.AND UP0, UPT, UR4, 0x1, UPT ;  /* 0x000000010400788c */ /* 0x004fca000bf05270 */
[----:B------:R-:W-:Y:S02]  /*1920*/  UMOV UR15, UR19 ;  /* 0x00000013000f7c82 */ /* 0x000fe40008000000 */
[----:B------:R-:W-:Y:S02]  /*1930*/  USHF.R.U32.HI UR16, URZ, UR17, UR15 ;  /* 0x00000011ff107299 */ /* 0x000fe4000801160f */
[----:B------:R-:W1:Y:S02]  /*1940*/  LDCU UR15, c[0x0][0x380] ;  /* 0x00007000ff0f77ac */ /* 0x000e640008000800 */
[----:B------:R-:W-:-:S04]  /*1950*/  USEL UR16, UR36, UR16, !UP0 ;  /* 0x0000001024107287 */ /* 0x000fc8000c000000 */
[----:B------:R-:W-:-:S04]  /*1960*/  UIADD3 UR16, UPT, UPT, -UR16, URZ, URZ ;  /* 0x000000ff10107290 */ /* 0x000fc8000fffe1ff */
[----:B------:R-:W-:-:S04]  /*1970*/  UIMAD UR4, UR4, UR16, UR36 ;  /* 0x00000010040472a4 */ /* 0x000fc8000f8e0224 */
[----:B------:R-:W-:-:S04]  /*1980*/  USHF.L.U32 UR4, UR4, 0x8, URZ ;  /* 0x0000000804047899 */ /* 0x000fc800080006ff */
[----:B-1----:R-:W-:-:S09]  /*1990*/  UISETP.GE.AND UP0, UPT, UR4, UR15, UPT ;  /* 0x0000000f0400728c */ /* 0x002fd2000bf06270 */
[----:B------:R-:W-:Y:S05]  /*19a0*/  BRA.U UP0, `(.L_x_29) ;  /* 0x0000001d00b87547 */ /* 0x000fea000b800000 */
[----:B------:R-:W-:-:S13]  /*19b0*/  LOP3.LUT P0, RZ, R7, 0xff, RZ, 0xc0, !PT ;  /* 0x000000ff07ff7812 */ /* 0x000fda000780c0ff */
[----:B------:R-:W-:Y:S05]  /*19c0*/  @P0 BRA `(.L_x_30) ;  /* 0x0000000000940947 */ /* 0x000fea0003800000 */
[----:B------:R-:W1:Y:S01]  /*19d0*/  S2UR UR15, SR_CgaCtaId ;  /* 0x00000000000f79c3 */ /* 0x000e620000008800 */
[----:B------:R-:W-:Y:S01]  /*19e0*/  UMOV UR16, 0x40 ;  /* 0x0000004000107882 */ /* 0x000fe20000000000 */
[----:B------:R-:W-:Y:S01]  /*19f0*/  NOP ;  /* 0x0000000000007918 */ /* 0x000fe20000000000 */
[----:B------:R-:W-:Y:S01]  /*1a00*/  UMOV UR4, 0x400 ;  /* 0x0000040000047882 */ /* 0x000fe20000000000 */
[----:B-1----:R-:W-:Y:S02]  /*1a10*/  ULEA UR16, UR15, UR16, 0x18 ;  /* 0x000000100f107291 */ /* 0x002fe4000f8ec0ff */
[----:B------:R-:W-:-:S07]  /*1a20*/  ULEA UR15, UR15, UR4, 0x18 ;  /* 0x000000040f0f7291 */ /* 0x000fce000f8ec0ff */
[----:B------:R-:W1:Y:S02]  /*1a30*/  LDS.U8 R0, [UR16+0x1c] ;  /* 0x00001c10ff007984 */ /* 0x000e640008000000 */
[----:B-1----:R-:W-:-:S13]  /*1a40*/  ISETP.NE.AND P0, PT, R0, RZ, PT ;  /* 0x000000ff0000720c */ /* 0x002fda0003f05270 */
[----:B------:R-:W-:Y:S05]  /*1a50*/  @P0 BRA `(.L_x_31) ;  /* 0x0000000000580947 */ /* 0x000fea0003800000 */
[----:B------:R-:W-:-:S13]  /*1a60*/  ELECT P0, URZ, PT ;  /* 0x0000000000ff782f */ /* 0x000fda0003800000 */
[----:B------:R-:W-:Y:S05]  /*1a70*/  @!P0 BRA `(.L_x_32) ;  /* 0x0000000000608947 */ /* 0x000fea0003800000 */
[----:B------:R-:W-:Y:S01]  /*1a80*/  UMOV UR4, 0x10 ;  /* 0x0000001000047882 */ /* 0x000fe20000000000 */
[----:B------:R-:W-:Y:S01]  /*1a90*/  HFMA2 R0, -RZ, RZ, 0, 5.9604644775390625e-08 ;  /* 0x00000001ff007431 */ /* 0x000fe200000001ff */
[----:B------:R-:W-:-:S03]  /*1aa0*/  MOV R2, 0xffff ;  /* 0x0000ffff00027802 */ /* 0x000fc60000000f00 */
[----:B------:R-:W-:Y:S04]  /*1ab0*/  DEPBAR.LE SB1, 0x36 ;  /* 0x00009d800000791a */ /* 0x000fe80000000000 */
[----:B------:R-:W1:Y:S02]  /*1ac0*/  UTCATOMSWS.FIND_AND_SET.ALIGN UP0, UR4, UR4 ;  /* 0x00000004000475e3 */ /* 0x000e640008000800 */
[----:B-1----:R-:W-:Y:S01]  /*1ad0*/  MOV R3, UR4 ;  /* 0x0000000400037c02 */ /* 0x002fe20008000f00 */
[----:B------:R-:W-:Y:S06]  /*1ae0*/  BRA.U UP0, `(.L_x_33) ;  /* 0x0000000100187547 */ /* 0x000fec000b800000 */
.L_x_34:
[----:B------:R-:W-:Y:S05]  /*1af0*/  NANOSLEEP 0x64 ;  /* 0x000000640000795d */ /* 0x000fea0003800000 */
[----:B------:R-:W-:-:S05]  /*1b00*/  UMOV UR4, 0x10 ;  /* 0x0000001000047882 */ /* 0x000fca0000000000 */
[----:B------:R-:W-:Y:S04]  /*1b10*/  DEPBAR.LE SB1, 0x36 ;  /* 0x00009d800000791a */ /* 0x000fe80000000000 */
[----:B------:R-:W1:Y:S02]  /*1b20*/  UTCATOMSWS.FIND_AND_SET.ALIGN UP0, UR4, UR4 ;  /* 0x00000004000475e3 */ /* 0x000e640008000800 */
[----:B-1----:R-:W-:Y:S01]  /*1b30*/  MOV R3, UR4 ;  /* 0x0000000400037c02 */ /* 0x002fe20008000f00 */
[----:B------:R-:W-:Y:S05]  /*1b40*/  BRA.U !UP0, `(.L_x_34) ;  /* 0xfffffffd08e87547 */ /* 0x000fea000b83ffff */
.L_x_33:
[-C--:B------:R-:W-:Y:S02]  /*1b50*/  SHF.L.U32 R2, R2, R3.reuse, RZ ;  /* 0x0000000302027219 */ /* 0x080fe400000006ff */
[----:B------:R-:W-:Y:S01]  /*1b60*/  SHF.L.U32 R0, R0, R3, RZ ;  /* 0x0000000300007219 */ /* 0x000fe200000006ff */
[----:B------:R-:W-:Y:S02]  /*1b70*/  IMAD.SHL.U32 R3, R3, 0x20, RZ ;  /* 0x0000002003037824 */ /* 0x000fe400078e00ff */
[----:B------:R1:W-:Y:S04]  /*1b80*/  ATOMS.OR RZ, [UR16+0x14], R2 ;  /* 0x00001402ffff798c */ /* 0x0003e8000b000010 */
[----:B------:R1:W-:Y:S04]  /*1b90*/  ATOMS.OR RZ, [UR16+0x18], R0 ;  /* 0x00001800ffff798c */ /* 0x0003e8000b000010 */
[----:B------:R1:W-:Y:S01]  /*1ba0*/  STS [UR15+0xb0e0], R3 ;  /* 0x00b0e003ff007988 */ /* 0x0003e2000800080f */
[----:B------:R-:W-:Y:S05]  /*1bb0*/  BRA `(.L_x_32) ;  /* 0x0000000000107947 */ /* 0x000fea0003800000 */
.L_x_31:
[----:B------:R-:W-:Y:S02]  /*1bc0*/  MOV R0, 0xffffffff ;  /* 0xffffffff00007802 */ /* 0x000fe40000000f00 */
[----:B------:R-:W-:-:S03]  /*1bd0*/  MOV R2, 0x1c00 ;  /* 0x00001c0000027802 */ /* 0x000fc60000000f00 */
[----:B------:R1:W-:Y:S04]  /*1be0*/  STS [UR15+0xb0e0], R0 ;  /* 0x00b0e000ff007988 */ /* 0x0003e8000800080f */
[----:B-1----:R-:W-:Y:S05]  /*1bf0*/  CALL.REL.NOINC `($__internal_1_$__cuda_sm10x_tcgen05_guardrail_trap_phase_invalid_during_alloc) ;  /* 0x000000f400f87944 */ /* 0x002fea0003c00000 */
.L_x_32:
[----:B------:R-:W-:Y:S05]  /*1c00*/  WARPSYNC.ALL ;  /* 0x0000000000007948 */ /* 0x000fea0003800000 */
[----:B------:R-:W-:Y:S01]  /*1c10*/  NOP ;  /* 0x0000000000007918 */ /* 0x000fe20000000000 */
.L_x_30:
[----:B------:R-:W2:Y:S01]  /*1c20*/  LDCU UR4, c[0x0][0x384] ;  /* 0x00007080ff0477ac */ /* 0x000ea20008000800 */
[----:B------:R-:W-:Y:S01]  /*1c30*/  HFMA2 R7, -RZ, RZ, 0, 5.9604644775390625e-08 ;  /* 0x00000001ff077431 */ /* 0x000fe200000001ff */
[----:B--2---:R-:W-:-:S09]  /*1c40*/  UISETP.NE.AND UP0, UPT, UR4, URZ, UPT ;  /* 0x000000ff0400728c */ /* 0x004fd2000bf05270 */
[----:B------:R-:W-:Y:S05]  /*1c50*/  BRA.U !UP0, `(.L_x_29) ;  /* 0x0000001d080c7547 */ /* 0x000fea000b800000 */
[----:B------:R-:W-:Y:S04]  /*1c60*/  BSSY.RECONVERGENT B0, `(.L_x_35) ;  /* 0x0000003000007945 */ /* 0x000fe80003800200 */
[----:B------:R-:W-:Y:S05]  /*1c70*/  @!P4 BRA `(.L_x_36) ;  /* 0x000000000004c947 */ /* 0x000fea0003800000 */
[----:B------:R-:W-:Y:S05]  /*1c80*/  BPT.TRAP 0x1 ;  /* 0x000000040000795c */ /* 0x000fea0000300000 */
.L_x_36:
[----:B------:R-:W-:Y:S05]  /*1c90*/  BSYNC.RECONVERGENT B0 ;  /* 0x0000000000007941 */ /* 0x000fea0003800200 */
.L_x_35:
[----:B------:R-:W2:Y:S01]  /*1ca0*/  S2UR UR22, SR_CgaCtaId ;  /* 0x00000000001679c3 */ /* 0x000ea20000008800 */
[----:B------:R-:W-:Y:S01]  /*1cb0*/  UMOV UR15, 0x400 ;  /* 0x00000400000f7882 */ /* 0x000fe20000000000 */
[----:B------:R-:W-:Y:S01]  /*1cc0*/  SHF.L.U32 R5, R6, 0x1f, RZ ;  /* 0x0000001f06057819 */ /* 0x000fe200000006ff */
[----:B--2---:R-:W-:-:S09]  /*1cd0*/  ULEA UR22, UR22, UR15, 0x18 ;  /* 0x0000000f16167291 */ /* 0x004fd2000f8ec0ff */
[----:B------:R-:W2:Y:S02]  /*1ce0*/  SYNCS.PHASECHK.TRANS64.TRYWAIT P0, [UR22+0xb000], R5 ;  /* 0x00b00005ff0075a7 */ /* 0x000ea40008001116 */
[----:B--2---:R-:W-:Y:S05]  /*1cf0*/  @!P0 BRA `(.L_x_37) ;  /* 0x000000e0009c8947 */ /* 0x004fea0003800000 */
.L_x_360:
[----:B------:R-:W-:Y:S05]  /*1d00*/  BRA.U !UP1, `(.L_x_38) ;  /* 0x0000000109047547 */ /* 0x000fea000b800000 */
[----:B------:R-:W-:Y:S05]  /*1d10*/  BPT.TRAP 0x1 ;  /* 0x000000040000795c */ /* 0x000fea0000300000 */
.L_x_38:
[----:B------:R-:W-:Y:S01]  /*1d20*/  ULEA UR15, UR9, UR22, 0x3 ;  /* 0x00000016090f7291 */ /* 0x000fe2000f8e18ff */
[----:B-1----:R-:W-:Y:S01]  /*1d30*/  MOV R3, UR8 ;  /* 0x0000000800037c02 */ /* 0x002fe20008000f00 */
[----:B------:R-:W-:-:S03]  /*1d40*/  UISETP.NE.AND UP4, UPT, UR6, URZ, UPT ;  /* 0x000000ff0600728c */ /* 0x000fc6000bf85270 */
[----:B------:R-:W-:-:S04]  /*1d50*/  SHF.L.U32 R3, R3, 0x1f, RZ ;  /* 0x0000001f03037819 */ /* 0x000fc800000006ff */
[----:B------:R-:W1:Y:S02]  /*1d60*/  SYNCS.PHASECHK.TRANS64.TRYWAIT P0, [UR15+0xb020], R3 ;  /* 0x00b02003ff0075a7 */ /* 0x000e64000800110f */
[----:B-1----:R-:W-:Y:S05]  /*1d70*/  @!P0 BRA `(.L_x_39) ;  /* 0x000000e000948947 */ /* 0x002fea0003800000 */
.L_x_362:
[----:B------:R-:W-:-:S04]  /*1d80*/  UIADD3 UR26, UPT, UPT, UR9, 0x1, URZ ;  /* 0x00000001091a7890 */ /* 0x000fc8000fffe0ff */
[----:B------:R-:W-:-:S04]  /*1d90*/  UISETP.NE.AND UP0, UPT, UR26, 0x3, UPT ;  /* 0x000000031a00788c */ /* 0x000fc8000bf05270 */
[----:B------:R-:W-:Y:S02]  /*1da0*/  USEL UR16, URZ, 0x1, UP0 ;  /* 0x00000001ff107887 */ /* 0x000fe40008000000 */
[----:B------:R-:W-:Y:S02]  /*1db0*/  USEL UR26, UR26, URZ, UP0 ;  /* 0x000000ff1a1a7287 */ /* 0x000fe40008000000 */
[----:B------:R-:W-:Y:S01]  /*1dc0*/  ULOP3.LUT UR8, UR8, UR16, URZ, 0x3c, !UPT ;  /* 0x0000001008087292 */ /* 0x000fe2000f8e3cff */
[----:B------:R-:W-:Y:S11]  /*1dd0*/  BRA.U UP4, `(.L_x_40) ;  /* 0x0000000104047547 */ /* 0x000ff6000b800000 */
[----:B------:R-:W-:Y:S05]  /*1de0*/  BPT.TRAP 0x1 ;  /* 0x000000040000795c */ /* 0x000fea0000300000 */
.L_x_40:
[----:B------:R-:W-:Y:S01]  /*1df0*/  IMAD.U32 R4, RZ, RZ, UR10 ;  /* 0x0000000aff047e24 */ /* 0x000fe2000f8e00ff */
[----:B------:R-:W-:Y:S01]  /*1e00*/  MOV R2, RZ ;  /* 0x000000ff00027202 */ /* 0x000fe20000000f00 */
[----:B-1----:R-:W-:-:S03]  /*1e10*/  IMAD.MOV.U32 R0, RZ, RZ, RZ ;  /* 0x000000ffff007224 */ /* 0x002fc600078e00ff */
[----:B------:R-:W-:-:S04]  /*1e20*/  SHF.L.U32 R4, R4, 0x1f, RZ ;  /* 0x0000001f04047819 */ /* 0x000fc800000006ff */
[----:B------:R-:W1:Y:S02]  /*1e30*/  SYNCS.PHASECHK.TRANS64.TRYWAIT P0, [UR22+0xb058], R4 ;  /* 0x00b05804ff0075a7 */ /* 0x000e640008001116 */
[----:B-1----:R-:W-:Y:S05]  /*1e40*/  @!P0 BRA `(.L_x_41) ;  /* 0x000000e000788947 */ /* 0x002fea0003800000 */
.L_x_364:
[----:B------:R-:W-:Y:S01]  /*1e50*/  R2UR UR17, R2 ;  /* 0x00000000021172ca */ /* 0x000fe200000e0000 */
[----:B------:R-:W-:Y:S01]  /*1e60*/  ULEA UR32, UR9, UR7, 0x8 ;  /* 0x0000000709207291 */ /* 0x000fe2000f8e40ff */
[----:B------:R-:W-:Y:S01]  /*1e70*/  R2UR UR16, R0 ;  /* 0x00000000001072ca */ /* 0x000fe200000e0000 */
[----:B------:R-:W-:Y:S02]  /*1e80*/  UIADD3 UR30, UPT, UPT, UR28, 0x2, URZ ;  /* 0x000000021c1e7890 */ /* 0x000fe4000fffe0ff */
[----:B------:R-:W-:Y:S01]  /*1e90*/  UIADD3 UR20, UPT, UPT, UR32, 0x2, URZ ;  /* 0x0000000220147890 */ /* 0x000fe2000fffe0ff */
[----:B------:R-:W-:Y:S01]  /*1ea0*/  UMOV UR24, 0x0 ;  /* 0x0000000000187882 */ /* 0x000fe20000000000 */
[----:B------:R-:W-:Y:S01]  /*1eb0*/  UMOV UR25, 0x8100010 ;  /* 0x0810001000197882 */ /* 0x000fe20000000000 */
[----:B------:R-:W-:Y:S01]  /*1ec0*/  UMOV UR33, 0x80004020 ;  /* 0x8000402000217882 */ /* 0x000fe20000000000 */
[----:B------:R-:W-:Y:S01]  /*1ed0*/  UMOV UR18, 0x0 ;  /* 0x0000000000127882 */ /* 0x000fe20000000000 */
[----:B------:R-:W-:Y:S01]  /*1ee0*/  UMOV UR19, 0x8100010 ;  /* 0x0810001000137882 */ /* 0x000fe20000000000 */
[----:B------:R-:W-:Y:S01]  /*1ef0*/  UMOV UR31, 0x80004020 ;  /* 0x80004020001f7882 */ /* 0x000fe20000000000 */
[----:B------:R-:W-:Y:S01]  /*1f00*/  UMOV UR21, 0x80004020 ;  /* 0x8000402000157882 */ /* 0x000fe20000000000 */
[----:B------:R2:W-:Y:S02]  /*1f10*/  UTCHMMA gdesc[UR28], gdesc[UR32], tmem[UR17], tmem[UR24], idesc[UR25], !UPT ;  /* 0x00ff18201c0075ea */ /* 0x0005e4000f800011 */
[----:B------:R2:W-:Y:S01]  /*1f20*/  UTCHMMA gdesc[UR30], gdesc[UR20], tmem[UR16], tmem[UR18], idesc[UR19], UPT ;  /* 0x00ff12141e0075ea */ /* 0x0005e2000b800010 */
[----:B------:R-:W-:Y:S05]  /*1f30*/  BRA.U UP4, `(.L_x_42) ;  /* 0x0000000104047547 */ /* 0x000fea000b800000 */
[----:B--2---:R-:W-:Y:S05]  /*1f40*/  BPT.TRAP 0x1 ;  /* 0x000000040000795c */ /* 0x004fea0000300000 */
.L_x_42:
[----:B------:R-:W-:Y:S01]  /*1f50*/  UIADD3 UR9, UPT, UPT, UR22, 0xb050, URZ ;  /* 0x0000b05016097890 */ /* 0x000fe2000fffe0ff */
[----:B------:R-:W-:Y:S01]  /*1f60*/  BSSY.RECONVERGENT B0, `(.L_x_43) ;  /* 0x0000005000007945 */ /* 0x000fe20003800200 */
[----:B--2---:R-:W-:-:S07]  /*1f70*/  ULOP3.LUT UR25, UR10, 0x1, URZ, 0x3c, !UPT ;  /* 0x000000010a197892 */ /* 0x004fce000f8e3cff */
[----:B------:R2:W-:Y:S01]  /*1f80*/  UTCBAR [UR9], URZ ;  /* 0x000000ff090073e9 */ /* 0x0005e200080000ff */
[----:B------:R-:W-:Y:S05]  /*1f90*/  @!P4 BRA `(.L_x_44) ;  /* 0x000000000004c947 */ /* 0x000fea0003800000 */
[----:B--2---:R-:W-:Y:S05]  /*1fa0*/  BPT.TRAP 0x1 ;  /* 0x000000040000795c */ /* 0x004fea0000300000 */
.L_x_44:
[----:B--2---:R-:W-:Y:S05]  /*1fb0*/  BSYNC.RECONVERGENT B0 ;  /* 0x0000000000007941 */ /* 0x004fea0003800200 */
.L_x_43:
[----:B------:R-:W2:Y:S01]  /*1fc0*/  SYNCS.PHASECHK.TRANS64.TRYWAIT P0, [UR22+0xb008], R5 ;  /* 0x00b00805ff0075a7 */ /* 0x000ea20008001116 */
[----:B------:R-:W-:Y:S01]  /*1fd0*/  UISETP.NE.AND UP3, UPT, UR5, URZ, UPT ;  /* 0x000000ff0500728c */ /* 0x000fe2000bf65270 */
[----:B--2---:R-:W-:Y:S10]  /*1fe0*/  @!P0 BRA `(.L_x_45) ;  /* 0x000000e000288947 */ /* 0x004ff40003800000 */
.L_x_366:
[----:B------:R-:W-:Y:S05]  /*1ff0*/  BRA.U UP3, `(.L_x_46) ;  /* 0x0000000103047547 */ /* 0x000fea000b800000 */
[----:B------:R-:W-:Y:S05]  /*2000*/  BPT.TRAP 0x1 ;  /* 0x000000040000795c */ /* 0x000fea0000300000 */
.L_x_46:
[----:B-1----:R-:W-:Y:S02]  /*2010*/  IMAD.U32 R4, RZ, RZ, UR11 ;  /* 0x0000000bff047e24 */ /* 0x002fe4000f8e00ff */
[----:B------:R-:W-:Y:S02]  /*2020*/  HFMA2 R2, -RZ, RZ, 0, 7.62939453125e-06 ;  /* 0x00000080ff027431 */ /* 0x000fe400000001ff */
[----:B--2---:R-:W-:Y:S01]  /*2030*/  IMAD.MOV.U32 R0, RZ, RZ, 0x80 ;  /* 0x00000080ff007424 */ /* 0x004fe200078e00ff */
[----:B------:R-:W-:-:S04]  /*2040*/  SHF.L.U32 R4, R4, 0x1f, RZ ;  /* 0x0000001f04047819 */ /* 0x000fc800000006ff */
[----:B------:R-:W1:Y:S02]  /*2050*/  SYNCS.PHASECHK.TRANS64.TRYWAIT P0, [UR22+0xb068], R4 ;  /* 0x00b06804ff0075a7 */ /* 0x000e640008001116 */
[----:B-1----:R-:W-:Y:S05]  /*2060*/  @!P0 BRA `(.L_x_47) ;  /* 0x000000e000208947 */ /* 0x002fea0003800000 */
.L_x_368:
[----:B------:R-:W-:Y:S01]  /*2070*/  R2UR UR16, R2 ;  /* 0x00000000021072ca */ /* 0x000fe200000e0000 */
[----:B------:R-:W-:Y:S01]  /*2080*/  UIADD3 UR38, UPT, UPT, UR28, 0x200, URZ ;  /* 0x000002001c267890 */ /* 0x000fe2000fffe0ff */
[----:B------:R-:W-:Y:S01]  /*2090*/  R2UR UR9, R0 ;  /* 0x00000000000972ca */ /* 0x000fe200000e0000 */
        /* <DEDUP_REMOVED lines=8> */
[----:B------:R-:W-:-:S02]  /*2120*/  UMOV UR35, 0x80004020 ;  /* 0x8000402000237882 */ /* 0x000fc40000000000 */
[----:B------:R2:W-:Y:S02]  /*2130*/  UTCHMMA gdesc[UR38], gdesc[UR32], tmem[UR16], tmem[UR30], idesc[UR31], !UPT ;  /* 0x00ff1e20260075ea */ /* 0x0005e4000f800010 */
[----:B------:R2:W-:Y:S01]  /*2140*/  UTCHMMA gdesc[UR34], gdesc[UR20], tmem[UR9], tmem[UR18], idesc[UR19], UPT ;  /* 0x00ff1214220075ea */ /* 0x0005e2000b800009 */
[----:B------:R-:W-:Y:S05]  /*2150*/  BRA.U UP3, `(.L_x_48) ;  /* 0x0000000103047547 */ /* 0x000fea000b800000 */
[----:B--2---:R-:W-:Y:S05]  /*2160*/  BPT.TRAP 0x1 ;  /* 0x000000040000795c */ /* 0x004fea0000300000 */
.L_x_48:
[----:B--2---:R-:W-:-:S09]  /*2170*/  UIADD3 UR9, UPT, UPT, UR22, 0xb060, URZ ;  /* 0x0000b06016097890 */ /* 0x004fd2000fffe0ff */
[----:B------:R2:W-:Y:S01]  /*2180*/  UTCBAR [UR9], URZ ;  /* 0x000000ff090073e9 */ /* 0x0005e200080000ff */
[----:B------:R-:W-:Y:S05]  /*2190*/  BRA.U !UP1, `(.L_x_49) ;  /* 0x0000000109047547 */ /* 0x000fea000b800000 */
[----:B--2---:R-:W-:Y:S05]  /*21a0*/  BPT.TRAP 0x1 ;  /* 0x000000040000795c */ /* 0x004fea0000300000 */
.L_x_49:
[----:B------:R-:W-:-:S09]  /*21b0*/  UIADD3 UR15, UPT, UPT, UR15, 0xb038, URZ ;  /* 0x0000b0380f0f7890 */ /* 0x000fd2000fffe0ff */
[----:B------:R3:W-:Y:S01]  /*21c0*/  UTCBAR [UR15], URZ ;  /* 0x000000ff0f0073e9 */ /* 0x0007e200080000ff */
[----:B------:R-:W-:Y:S05]  /*21d0*/  BRA.U !UP1, `(.L_x_50) ;  /* 0x0000000109047547 */ /* 0x000fea000b800000 */
[----:B--23--:R-:W-:Y:S05]  /*21e0*/  BPT.TRAP 0x1 ;  /* 0x000000040000795c */ /* 0x00cfea0000300000 */
.L_x_50:
[----:B--2---:R-:W-:Y:S01]  /*21f0*/  ULEA UR9, UR26, UR22, 0x3 ;  /* 0x000000161a097291 */ /* 0x004fe2000f8e18ff */
[----:B-1----:R-:W-:-:S04]  /*2200*/  MOV R3, UR8 ;  /* 0x0000000800037c02 */ /* 0x002fc80008000f00 */
[----:B------:R-:W-:-:S04]  /*2210*/  SHF.L.U32 R3, R3, 0x1f, RZ ;  /* 0x0000001f03037819 */ /* 0x000fc800000006ff */
[----:B------:R-:W1:Y:S02]  /*2220*/  SYNCS.PHASECHK.TRANS64.TRYWAIT P0, [UR9+0xb020], R3 ;  /* 0x00b02003ff0075a7 */ /* 0x000e640008001109 */
[----:B-1----:R-:W-:Y:S05]  /*2230*/  @!P0 BRA `(.L_x_51) ;  /* 0x000000dc00c48947 */ /* 0x002fea0003800000 */
.L_x_370:
[----:B------:R-:W-:-:S04]  /*2240*/  UIADD3 UR9, UPT, UPT, UR26, 0x1, URZ ;  /* 0x000000011a097890 */ /* 0x000fc8000fffe0ff */
[----:B------:R-:W-:-:S04]  /*2250*/  UISETP.NE.AND UP0, UPT, UR9, 0x3, UPT ;  /* 0x000000030900788c */ /* 0x000fc8000bf05270 */
[----:B---3--:R-:W-:Y:S02]  /*2260*/  USEL UR15, URZ, 0x1, UP0 ;  /* 0x00000001ff0f7887 */ /* 0x008fe40008000000 */
[----:B------:R-:W-:Y:S02]  /*2270*/  USEL UR9, UR9, URZ, UP0 ;  /* 0x000000ff09097287 */ /* 0x000fe40008000000 */
[----:B------:R-:W-:Y:S01]  /*2280*/  ULOP3.LUT UR8, UR8, UR15, URZ, 0x3c, !UPT ;  /* 0x0000000f08087292 */ /* 0x000fe2000f8e3cff */
[----:B------:R-:W-:Y:S11]  /*2290*/  BRA.U UP5, `(.L_x_52) ;  /* 0x0000000105047547 */ /* 0x000ff6000b800000 */
[----:B------:R-:W-:Y:S05]  /*22a0*/  BPT.TRAP 0x1 ;  /* 0x000000040000795c */ /* 0x000fea0000300000 */
.L_x_52:
[----:B-1----:R-:W-:-:S04]  /*22b0*/  MOV R3, UR12 ;  /* 0x0000000c00037c02 */ /* 0x002fc80008000f00 */
[----:B------:R-:W-:-:S04]  /*22c0*/  SHF.L.U32 R3, R3, 0x1f, RZ ;  /* 0x0000001f03037819 */ /* 0x000fc800000006ff */
[----:B------:R-:W1:Y:S02]  /*22d0*/  SYNCS.PHASECHK.TRANS64.TRYWAIT P0, [UR22+0xb0a0], R3 ;  /* 0x00b0a003ff0075a7 */ /* 0x000e640008001116 */
[----:B-1----:R-:W-:Y:S05]  /*22e0*/  @!P0 BRA `(.L_x_53) ;  /* 0x000000dc00b08947 */ /* 0x002fea0003800000 */
.L_x_372:
[----:B------:R-:W-:Y:S05]  /*22f0*/  BRA.U UP4, `(.L_x_54) ;  /* 0x0000000104047547 */ /* 0x000fea000b800000 */
[----:B------:R-:W-:Y:S05]  /*2300*/  BPT.TRAP 0x1 ;  /* 0x000000040000795c */ /* 0x000fea0000300000 */
.L_x_54:
[----:B------:R-:W-:Y:S02]  /*2310*/  IMAD.U32 R5, RZ, RZ, UR25 ;  /* 0x00000019ff057e24 */ /* 0x000fe4000f8e00ff */
[----:B-1----:R-:W-:Y:S02]  /*2320*/  HFMA2 R0, -RZ, RZ, 0, 2.384185791015625e-06 ;  /* 0x00000028ff007431 */ /* 0x002fe400000001ff */
[----:B------:R-:W-:Y:S01]  /*2330*/  IMAD.MOV.U32 R3, RZ, RZ, 0x20 ;  /* 0x00000020ff037424 */ /* 0x000fe200078e00ff */
[----:B------:R-:W-:Y:S02]  /*2340*/  MOV R2, 0x100 ;  /* 0x0000010000027802 */ /* 0x000fe40000000f00 */
[----:B------:R-:W-:-:S04]  /*2350*/  SHF.L.U32 R5, R5, 0x1f, RZ ;  /* 0x0000001f05057819 */ /* 0x000fc800000006ff */
[----:B------:R-:W1:Y:S02]  /*2360*/  SYNCS.PHASECHK.TRANS64.TRYWAIT P0, [UR22+0xb058], R5 ;  /* 0x00b05805ff0075a7 */ /* 0x000e640008001116 */
[----:B-1----:R-:W-:Y:S05]  /*2370*/  @!P0 BRA `(.L_x_55) ;  /* 0x000000dc00a48947 */ /* 0x002fea0003800000 */
.L_x_374:
[----:B------:R-:W-:Y:S01]  /*2380*/  R2UR UR19, R0 ;  /* 0x00000000001372ca */ /* 0x000fe200000e0000 */
[----:B------:R-:W-:Y:S01]  /*2390*/  IMAD.MOV.U32 R0, RZ, RZ, 0x38 ;  /* 0x00000038ff007424 */ /* 0x000fe200078e00ff */
[----:B------:R-:W-:Y:S01]  /*23a0*/  R2UR UR21, R3 ;  /* 0x00000000031572ca */ /* 0x000fe200000e0000 */
[----:B-1----:R-:W-:Y:S01]  /*23b0*/  IMAD.MOV.U32 R4, RZ, RZ, 0x100 ;  /* 0x00000100ff047424 */ /* 0x002fe200078e00ff */
[----:B------:R-:W-:Y:S01]  /*23c0*/  R2UR UR23, R2 ;  /* 0x00000000021772ca */ /* 0x000fe200000e0000 */
[----:B------:R-:W-:Y:S01]  /*23d0*/  IMAD.MOV.U32 R3, RZ, RZ, 0x30 ;  /* 0x00000030ff037424 */ /* 0x000fe200078e00ff */
[----:B------:R-:W-:Y:S01]  /*23e0*/  R2UR UR15, R0 ;  /* 0x00000000000f72ca */ /* 0x000fe200000e0000 */
[----:B------:R-:W-:Y:S01]  /*23f0*/  IMAD.MOV.U32 R2, RZ, RZ, 0x100 ;  /* 0x00000100ff027424 */ /* 0x000fe200078e00ff */
[----:B------:R-:W-:Y:S01]  /*2400*/  R2UR UR20, R4 ;  /* 0x00000000041472ca */ /* 0x000fe200000e0000 */
[----:B------:R-:W-:Y:S01]  /*2410*/  IMAD.MOV.U32 R0, RZ, RZ, 0x100 ;  /* 0x00000100ff007424 */ /* 0x000fe200078e00ff */
[----:B------:R-:W-:Y:S01]  /*2420*/  ULEA UR46, UR26, UR14, 0x8 ;  /* 0x0000000e1a2e7291 */ /* 0x000fe2000f8e40ff */
[----:B------:R-:W-:Y:S01]  /*2430*/  R2UR UR17, R3 ;  /* 0x00000000031172ca */ /* 0x000fe200000e0000 */
[----:B------:R-:W-:Y:S01]  /*2440*/  UMOV UR38, 0x0 ;  /* 0x0000000000267882 */ /* 0x000fe20000000000 */
[----:B------:R-:W-:Y:S01]  /*2450*/  R2UR UR18, R2 ;  /* 0x00000000021272ca */ /* 0x000fe200000e0000 */
[----:B------:R-:W-:Y:S01]  /*2460*/  UIADD3 UR44, UPT, UPT, UR46, 0x40, URZ ;  /* 0x000000402e2c7890 */ /* 0x000fe2000fffe0ff */
[----:B------:R-:W-:Y:S01]  /*2470*/  R2UR UR16, R0 ;  /* 0x00000000001072ca */ /* 0x000fe200000e0000 */
[----:B------:R-:W-:-:S02]  /*2480*/  UIADD3 UR42, UPT, UPT, UR46, 0x80, URZ ;  /* 0x000000802e2a7890 */ /* 0x000fc4000fffe0ff */
        /* <DEDUP_REMOVED lines=8> */
[----:B------:R-:W-:Y:S01]  /*2510*/  UMOV UR43, 0x80004020 ;  /* 0x80004020002b7882 */ /* 0x000fe20000000000 */
[----:B------:R1:W-:Y:S01]  /*2520*/  UTCHMMA tmem[UR21], gdesc[UR46], tmem[UR23], tmem[UR38], idesc[UR39], !UPT ;  /* 0x00ff262e150079ea */ /* 0x0003e2000f800017 */
[----:B------:R-:W-:Y:S01]  /*2530*/  UMOV UR30, 0x0 ;  /* 0x00000000001e7882 */ /* 0x000fe20000000000 */
[----:B------:R-:W-:Y:S01]  /*2540*/  UMOV UR31, 0x8090010 ;  /* 0x08090010001f7882 */ /* 0x000fe20000000000 */
[----:B------:R-:W-:Y:S01]  /*2550*/  UMOV UR41, 0x80004020 ;  /* 0x8000402000297882 */ /* 0x000fe20000000000 */
[----:B------:R1:W-:Y:S01]  /*2560*/  UTCHMMA tmem[UR19], gdesc[UR44], tmem[UR20], tmem[UR34], idesc[UR35], UPT ;  /* 0x00ff222c130079ea */ /* 0x0003e2000b800014 */
[----:B------:R1:W-:Y:S01]  /*2570*/  UTCHMMA tmem[UR17], gdesc[UR42], tmem[UR18], tmem[UR32], idesc[UR33], UPT ;  /* 0x00ff202a110079ea */ /* 0x0003e2000b800012 */
[----:B------:R1:W-:Y:S01]  /*2580*/  UTCHMMA tmem[UR15], gdesc[UR40], tmem[UR16], tmem[UR30], idesc[UR31], UPT ;  /* 0x00ff1e280f0079ea */ /* 0x0003e2000b800010 */
[----:B------:R-:W-:Y:S05]  /*2590*/  BRA.U UP5, `(.L_x_56) ;  /* 0x0000000105047547 */ /* 0x000fea000b800000 */
[----:B-1----:R-:W-:Y:S05]  /*25a0*/  BPT.TRAP 0x1 ;  /* 0x000000040000795c */ /* 0x002fea0000300000 */
.L_x_56:
[----:B-1----:R-:W-:Y:S02]  /*25b0*/  UIADD3 UR16, UPT, UPT, UR22, 0xb090, URZ ;  /* 0x0000b09016107890 */ /* 0x002fe4000fffe0ff */
[----:B------:R-:W-:Y:S02]  /*25c0*/  UISETP.GE.AND UP0, UPT, UR4, 0x41, UPT ;  /* 0x000000410400788c */ /* 0x000fe4000bf06270 */
[----:B------:R-:W-:Y:S01]  /*25d0*/  ULOP3.LUT UR15, UR11, 0x1, URZ, 0x3c, !UPT ;  /* 0x000000010b0f7892 */ /* 0x000fe2000f8e3cff */
[----:B------:R-:W-:Y:S01]  /*25e0*/  UMOV UR21, URZ ;  /* 0x000000ff00157c82 */ /* 0x000fe20008000000 */
[----:B------:R-:W-:Y:S01]  /*25f0*/  UMOV UR24, UR13 ;  /* 0x0000000d00187c82 */ /* 0x000fe20008000000 */
[----:B------:R-:W-:Y:S02]  /*2600*/  UMOV UR23, UR26 ;  /* 0x0000001a00177c82 */ /* 0x000fe40008000000 */
[----:B------:R1:W-:Y:S02]  /*2610*/  UTCBAR [UR16], URZ ;  /* 0x000000ff100073e9 */ /* 0x0003e400080000ff */
[----:B------:R-:W-:Y:S05]  /*2620*/  BRA.U !UP0, `(.L_x_57) ;  /* 0x0000000d08507547 */ /* 0x000fea000b800000 */
[----:B------:R-:W-:Y:S01]  /*2630*/  UIADD3 UR10, UPT, UPT, UR4, 0x3f, URZ ;  /* 0x0000003f040a7890 */ /* 0x000fe2000fffe0ff */
[----:B------:R-:W-:Y:S01]  /*2640*/  UMOV UR21, URZ ;  /* 0x000000ff00157c82 */ /* 0x000fe20008000000 */
[----:B------:R-:W-:Y:S02]  /*2650*/  UMOV UR23, UR26 ;  /* 0x0000001a00177c82 */ /* 0x000fe40008000000 */
[----:B------:R-:W-:Y:S01]  /*2660*/  USHF.R.S32.HI UR4, URZ, 0x1f, UR10 ;  /* 0x0000001fff047899 */ /* 0x000fe2000801140a */
[----:B------:R-:W-:-:S03]  /*2670*/  UMOV UR27, UR26 ;  /* 0x0000001a001b7c82 */ /* 0x000fc60008000000 */
[----:B------:R-:W-:-:S04]  /*2680*/  ULEA.HI UR10, UR4, UR10, URZ, 0x6 ;  /* 0x0000000a040a7291 */ /* 0x000fc8000f8f30ff */
[----:B------:R-:W-:-:S04]  /*2690*/  USHF.R.S32.HI UR10, URZ, 0x6, UR10 ;  /* 0x00000006ff0a7899 */ /* 0x000fc8000801140a */
[----:B------:R-:W-:-:S04]  /*26a0*/  UISETP.LT.AND UP0, UPT, UR10, 0x2, UPT ;  /* 0x000000020a00788c */ /* 0x000fc8000bf01270 */
[----:B------:R-:W-:-:S04]  /*26b0*/  USEL UR4, UR10, 0x2, UP0 ;  /* 0x000000020a047887 */ /* 0x000fc80008000000 */
[----:B------:R-:W-:-:S04]  /*26c0*/  UIADD3 UR4, UPT, UPT, -UR4, UR13, UR10 ;  /* 0x0000000d04047290 */ /* 0x000fc8000fffe10a */
[----:B------:R-:W-:-:S12]  /*26d0*/  UIADD3 UR24, UPT, UPT, UR4, 0x1, URZ ;  /* 0x0000000104187890 */ /* 0x000fd8000fffe0ff */
.L_x_76:
[----:B------:R-:W-:Y:S01]  /*26e0*/  UIADD3 UR13, UPT, UPT, UR13, 0x1, URZ ;  /* 0x000000010d0d7890 */ /* 0x000fe2000fffe0ff */
[----:B------:R-:W-:Y:S01]  /*26f0*/  UMOV UR10, UR25 ;  /* 0x00000019000a7c82 */ /* 0x000fe20008000000 */
[----:B------:R-:W-:Y:S02]  /*2700*/  UMOV UR11, UR15 ;  /* 0x0000000f000b7c82 */ /* 0x000fe40008000000 */
[----:B------:R-:W-:Y:S01]  /*2710*/  UISETP.NE.AND UP2, UPT, UR13, UR24, UPT ;  /* 0x000000180d00728c */ /* 0x000fe2000bf45270 */
[----:B--2---:R-:W-:Y:S05]  /*2720*/  BRA.U !UP1, `(.L_x_58) ;  /* 0x0000000109047547 */ /* 0x004fea000b800000 */
[----:B-1----:R-:W-:Y:S05]  /*2730*/  BPT.TRAP 0x1 ;  /* 0x000000040000795c */ /* 0x002fea0000300000 */
.L_x_58:
[----:B------:R-:W2:Y:S01]  /*2740*/  S2UR UR22, SR_CgaCtaId ;  /* 0x00000000001679c3 */ /* 0x000ea20000008800 */
[----:B------:R-:W-:Y:S01]  /*2750*/  UMOV UR4, 0x400 ;  /* 0x0000040000047882 */ /* 0x000fe20000000000 */
[----:B------:R-:W-:Y:S02]  /*2760*/  IMAD.U32 R0, RZ, RZ, UR8 ;  /* 0x00000008ff007e24 */ /* 0x000fe4000f8e00ff */
[----:B------:R-:W-:Y:S03]  /*2770*/  HFMA2 R2, -RZ, RZ, 0, 0 ;  /* 0x00000000ff027431 */ /* 0x000fe600000001ff */
[----:B------:R-:W-:Y:S01]  /*2780*/  SHF.L.U32 R4, R0, 0x1f, RZ ;  /* 0x0000001f00047819 */ /* 0x000fe200000006ff */
[----:B------:R-:W-:Y:S01]  /*2790*/  IMAD.MOV.U32 R0, RZ, RZ, RZ ;  /* 0x000000ffff007224 */ /* 0x000fe200078e00ff */
[----:B--2---:R-:W-:Y:S04]  /*27a0*/  ULEA UR22, UR22, UR4, 0x18 ;  /* 0x0000000416167291 */ /* 0x004fe8000f8ec0ff */
[----:B------:R-:W-:Y:S09]  /*27b0*/  ULEA UR4, UR9, UR22, 0x3 ;  /* 0x0000001609047291 */ /* 0x000ff2000f8e18ff */
[----:B------:R-:W2:Y:S02]  /*27c0*/  SYNCS.PHASECHK.TRANS64.TRYWAIT P0, [UR4+0xb020], R4 ;  /* 0x00b02004ff0075a7 */ /* 0x000ea40008001104 */
[----:B--2---:R-:W-:Y:S05]  /*27d0*/  @!P0 BRA `(.L_x_59) ;  /* 0x000000d800a48947 */ /* 0x004fea0003800000 */
.L_x_376:
[----:B------:R-:W-:Y:S01]  /*27e0*/  ULEA UR32, UR9, UR7, 0x8 ;  /* 0x0000000709207291 */ /* 0x000fe2000f8e40ff */
[----:B------:R-:W-:Y:S01]  /*27f0*/  R2UR UR15, R2 ;  /* 0x00000000020f72ca */ /* 0x000fe200000e0000 */
[----:B------:R-:W-:Y:S01]  /*2800*/  UIADD3 UR18, UPT, UPT, UR28, 0x2, URZ ;  /* 0x000000021c127890 */ /* 0x000fe2000fffe0ff */
[----:B------:R-:W-:Y:S01]  /*2810*/  R2UR UR4, R0 ;  /* 0x00000000000472ca */ /* 0x000fe200000e0000 */
[----:B------:R-:W-:Y:S02]  /*2820*/  UIADD3 UR30, UPT, UPT, UR32, 0x2, URZ ;  /* 0x00000002201e7890 */ /* 0x000fe4000fffe0ff */
[----:B------:R-:W-:Y:S02]  /*2830*/  UISETP.NE.AND UP4, UPT, UR6, URZ, UPT ;  /* 0x000000ff0600728c */ /* 0x000fe4000bf85270 */
[----:B------:R-:W-:Y:S01]  /*2840*/  UIADD3 UR9, UPT, UPT, UR9, 0x1, URZ ;  /* 0x0000000109097890 */ /* 0x000fe2000fffe0ff */
[----:B------:R-:W-:Y:S01]  /*2850*/  UMOV UR34, 0x0 ;  /* 0x0000000000227882 */ /* 0x000fe20000000000 */
[----:B------:R-:W-:Y:S02]  /*2860*/  UMOV UR35, 0x8100010 ;  /* 0x0810001000237882 */ /* 0x000fe40000000000 */
[----:B------:R-:W-:Y:S01]  /*2870*/  UISETP.NE.AND UP0, UPT, UR9, 0x3, UPT ;  /* 0x000000030900788c */ /* 0x000fe2000bf05270 */
[----:B------:R-:W-:Y:S01]  /*2880*/  UMOV UR33, 0x80004020 ;  /* 0x8000402000217882 */ /* 0x000fe20000000000 */
[----:B-1----:R-:W-:Y:S02]  /*2890*/  UMOV UR16, 0x0 ;  /* 0x0000000000107882 */ /* 0x002fe40000000000 */
[----:B------:R-:W-:Y:S01]  /*28a0*/  USEL UR20, URZ, 0x1, UP0 ;  /* 0x00000001ff147887 */ /* 0x000fe20008000000 */
[----:B------:R1:W-:Y:S01]  /*28b0*/  UTCHMMA gdesc[UR28], gdesc[UR32], tmem[UR15], tmem[UR34], idesc[UR35], !UPT ;  /* 0x00ff22201c0075ea */ /* 0x0003e2000f80000f */
[----:B------:R-:W-:Y:S02]  /*28c0*/  USEL UR26, UR9, URZ, UP0 ;  /* 0x000000ff091a7287 */ /* 0x000fe40008000000 */
[----:B------:R-:W-:Y:S01]  /*28d0*/  ULOP3.LUT UR8, UR8, UR20, URZ, 0x3c, !UPT ;  /* 0x0000001408087292 */ /* 0x000fe2000f8e3cff */
[----:B------:R-:W-:Y:S01]  /*28e0*/  UMOV UR17, 0x8100010 ;  /* 0x0810001000117882 */ /* 0x000fe20000000000 */
[----:B------:R-:W-:Y:S01]  /*28f0*/  UMOV UR19, 0x80004020 ;  /* 0x8000402000137882 */ /* 0x000fe20000000000 */
[----:B------:R-:W-:Y:S02]  /*2900*/  UMOV UR31, 0x80004020 ;  /* 0x80004020001f7882 */ /* 0x000fe40000000000 */
[----:B------:R1:W-:Y:S01]  /*2910*/  UTCHMMA gdesc[UR18], gdesc[UR30], tmem[UR4], tmem[UR16], idesc[UR17], UPT ;  /* 0x00ff101e120075ea */ /* 0x0003e2000b800004 */
[----:B------:R-:W-:Y:S06]  /*2920*/  BRA.U UP4, `(.L_x_60) ;  /* 0x0000000104047547 */ /* 0x000fec000b800000 */
[----:B-1----:R-:W-:Y:S05]  /*2930*/  BPT.TRAP 0x1 ;  /* 0x000000040000795c */ /* 0x002fea0000300000 */
.L_x_60:
[----:B-1----:R-:W-:Y:S09]  /*2940*/  UIADD3 UR4, UPT, UPT, UR22, 0xb050, URZ ;  /* 0x0000b05016047890 */ /* 0x002ff2000fffe0ff */
[----:B------:R1:W-:Y:S01]  /*2950*/  UTCBAR [UR4], URZ ;  /* 0x000000ff040073e9 */ /* 0x0003e200080000ff */
[----:B------:R-:W-:Y:S05]  /*2960*/  BRA.U UP5, `(.L_x_61) ;  /* 0x0000000105047547 */ /* 0x000fea000b800000 */
[----:B-1----:R-:W-:Y:S05]  /*2970*/  BPT.TRAP 0x1 ;  /* 0x000000040000795c */ /* 0x002fea0000300000 */
.L_x_61:
[----:B------:R-:W-:Y:S01]  /*2980*/  MOV R0, UR12 ;  /* 0x0000000c00007c02 */ /* 0x000fe20008000f00 */
[----:B------:R-:W-:Y:S03]  /*2990*/  UISETP.NE.AND UP3, UPT, UR5, URZ, UPT ;  /* 0x000000ff0500728c */ /* 0x000fe6000bf65270 */
[----:B--2---:R-:W-:Y:S04]  /*29a0*/  SHF.L.U32 R3, R0, 0x1f, RZ ;  /* 0x0000001f00037819 */ /* 0x004fe800000006ff */
[----:B------:R-:W2:Y:S02]  /*29b0*/  SYNCS.PHASECHK.TRANS64.TRYWAIT P0, [UR22+0xb0a8], R3 ;  /* 0x00b0a803ff0075a7 */ /* 0x000ea40008001116 */
[----:B--2---:R-:W-:Y:S05]  /*29c0*/  @!P0 BRA `(.L_x_62) ;  /* 0x000000d800408947 */ /* 0x004fea0003800000 */
.L_x_378:
[----:B------:R-:W-:Y:S05]  /*29d0*/  BRA.U UP3, `(.L_x_63) ;  /* 0x0000000103047547 */ /* 0x000fea000b800000 */
[----:B-1----:R-:W-:Y:S05]  /*29e0*/  BPT.TRAP 0x1 ;  /* 0x000000040000795c */ /* 0x002fea0000300000 */
.L_x_63:
[----:B--2---:R-:W-:Y:S01]  /*29f0*/  IMAD.U32 R0, RZ, RZ, UR11 ;  /* 0x0000000bff007e24 */ /* 0x004fe2000f8e00ff */
[----:B------:R-:W-:Y:S01]  /*2a00*/  MOV R2, 0x180 ;  /* 0x0000018000027802 */ /* 0x000fe20000000f00 */
[----:B------:R-:W-:Y:S03]  /*2a10*/  IMAD.MOV.U32 R3, RZ, RZ, 0xa0 ;  /* 0x000000a0ff037424 */ /* 0x000fe600078e00ff */
[----:B------:R-:W-:Y:S01]  /*2a20*/  SHF.L.U32 R5, R0, 0x1f, RZ ;  /* 0x0000001f00057819 */ /* 0x000fe200000006ff */
[----:B------:R-:W-:Y:S03]  /*2a30*/  HFMA2 R0, -RZ, RZ, 0, 1.0013580322265625e-05 ;  /* 0x000000a8ff007431 */ /* 0x000fe600000001ff */
[----:B------:R-:W2:Y:S02]  /*2a40*/  SYNCS.PHASECHK.TRANS64.TRYWAIT P0, [UR22+0xb068], R5 ;  /* 0x00b06805ff0075a7 */ /* 0x000ea40008001116 */
[----:B--2---:R-:W-:Y:S05]  /*2a50*/  @!P0 BRA `(.L_x_64) ;  /* 0x000000d800348947 */ /* 0x004fea0003800000 */
.L_x_380:
[----:B------:R-:W-:Y:S01]  /*2a60*/  ULEA UR50, UR27, UR14, 0x8 ;  /* 0x0000000e1b327291 */ /* 0x000fe2000f8e40ff */
[----:B------:R-:W-:Y:S01]  /*2a70*/  R2UR UR17, R0 ;  /* 0x00000000001172ca */ /* 0x000fe200000e0000 */
[----:B------:R-:W-:Y:S01]  /*2a80*/  UISETP.NE.U32.AND UP0, UPT, UR21, URZ, UPT ;  /* 0x000000ff1500728c */ /* 0x000fe2000bf05070 */
[----:B------:R-:W-:Y:S01]  /*2a90*/  IMAD.MOV.U32 R0, RZ, RZ, 0xb8 ;  /* 0x000000b8ff007424 */ /* 0x000fe200078e00ff */
[----:B------:R-:W-:Y:S01]  /*2aa0*/  UIADD3 UR48, UPT, UPT, UR50, 0x40, URZ ;  /* 0x0000004032307890 */ /* 0x000fe2000fffe0ff */
[----:B------:R-:W-:Y:S01]  /*2ab0*/  R2UR UR19, R3 ;  /* 0x00000000031372ca */ /* 0x000fe200000e0000 */
[----:B------:R-:W-:Y:S01]  /*2ac0*/  UIADD3 UR46, UPT, UPT, UR50, 0x80, URZ ;  /* 0x00000080322e7890 */ /* 0x000fe2000fffe0ff */
[----:B------:R-:W-:Y:S01]  /*2ad0*/  R2UR UR20, R2 ;  /* 0x00000000021472ca */ /* 0x000fe200000e0000 */
[----:B------:R-:W-:Y:S01]  /*2ae0*/  UIADD3 UR44, UPT, UPT, UR50, 0xc0, URZ ;  /* 0x000000c0322c7890 */ /* 0x000fe2000fffe0ff */
[----:B--2---:R-:W-:Y:S01]  /*2af0*/  IMAD.MOV.U32 R4, RZ, RZ, 0x180 ;  /* 0x00000180ff047424 */ /* 0x004fe200078e00ff */
[----:B-1----:R-:W-:Y:S01]  /*2b00*/  R2UR UR4, R0 ;  /* 0x00000000000472ca */ /* 0x002fe200000e0000 */
[----:B------:R-:W-:Y:S01]  /*2b10*/  IMAD.MOV.U32 R3, RZ, RZ, 0xb0 ;  /* 0x000000b0ff037424 */ /* 0x000fe200078e00ff */
[----:B------:R-:W-:Y:S01]  /*2b20*/  UMOV UR42, 0x0 ;  /* 0x00000000002a7882 */ /* 0x000fe20000000000 */
[----:B------:R-:W-:Y:S01]  /*2b30*/  IMAD.MOV.U32 R2, RZ, RZ, 0x180 ;  /* 0x00000180ff027424 */ /* 0x000fe200078e00ff */
[----:B------:R-:W-:Y:S01]  /*2b40*/  R2UR UR18, R4 ;  /* 0x00000000041272ca */ /* 0x000fe200000e0000 */
[----:B------:R-:W-:Y:S01]  /*2b50*/  IMAD.MOV.U32 R0, RZ, RZ, 0x180 ;  /* 0x00000180ff007424 */ /* 0x000fe200078e00ff */
[----:B------:R-:W-:Y:S01]  /*2b60*/  R2UR UR15, R3 ;  /* 0x00000000030f72ca */ /* 0x000fe200000e0000 */
[----:B------:R-:W-:Y:S01]  /*2b70*/  UMOV UR43, 0x8090010 ;  /* 0x08090010002b7882 */ /* 0x000fe20000000000 */
[----:B------:R-:W-:Y:S01]  /*2b80*/  R2UR UR16, R2 ;  /* 0x00000000021072ca */ /* 0x000fe200000e0000 */
[----:B------:R-:W-:Y:S01]  /*2b90*/  UMOV UR51, 0x80004020 ;  /* 0x8000402000337882 */ /* 0x000fe20000000000 */
[----:B------:R-:W-:Y:S01]  /*2ba0*/  R2UR UR9, R0 ;  /* 0x00000000000972ca */ /* 0x000fe200000e0000 */
[----:B------:R1:W-:Y:S01]  /*2bb0*/  UTCHMMA tmem[UR19], gdesc[UR50], tmem[UR20], tmem[UR42], idesc[UR43], UP0 ;  /* 0x00ff2a32130079ea */ /* 0x0003e20008000014 */
[----:B------:R-:W-:Y:S01]  /*2bc0*/  UMOV UR40, 0x0 ;  /* 0x0000000000287882 */ /* 0x000fe20000000000 */
[----:B------:R-:W-:Y:S01]  /*2bd0*/  UMOV UR41, 0x8090010 ;  /* 0x0809001000297882 */ /* 0x000fe20000000000 */
[----:B------:R-:W-:Y:S01]  /*2be0*/  UMOV UR49, 0x80004020 ;  /* 0x8000402000317882 */ /* 0x000fe20000000000 */
[----:B------:R-:W-:Y:S01]  /*2bf0*/  UMOV UR38, 0x0 ;  /* 0x0000000000267882 */ /* 0x000fe20000000000 */
[----:B------:R-:W-:Y:S01]  /*2c00*/  UMOV UR39, 0x8090010 ;  /* 0x0809001000277882 */ /* 0x000fe20000000000 */
[----:B------:R1:W-:Y:S01]  /*2c10*/  UTCHMMA tmem[UR17], gdesc[UR48], tmem[UR18], tmem[UR40], idesc[UR41], UPT ;  /* 0x00ff2830110079ea */ /* 0x0003e2000b800012 */
[----:B------:R-:W-:Y:S01]  /*2c20*/  UMOV UR47, 0x80004020 ;  /* 0x80004020002f7882 */ /* 0x000fe20000000000 */
[----:B------:R-:W-:Y:S01]  /*2c30*/  UMOV UR34, 0x0 ;  /* 0x0000000000227882 */ /* 0x000fe20000000000 */
[----:B------:R-:W-:Y:S01]  /*2c40*/  UMOV UR35, 0x8090010 ;  /* 0x0809001000237882 */ /* 0x000fe20000000000 */
[----:B------:R-:W-:Y:S01]  /*2c50*/  UMOV UR45, 0x80004020 ;  /* 0x80004020002d7882 */ /* 0x000fe20000000000 */
[----:B------:R1:W-:Y:S01]  /*2c60*/  UTCHMMA tmem[UR15], gdesc[UR46], tmem[UR16], tmem[UR38], idesc[UR39], UPT ;  /* 0x00ff262e0f0079ea */ /* 0x0003e2000b800010 */
[----:B------:R1:W-:Y:S01]  /*2c70*/  UTCHMMA tmem[UR4], gdesc[UR44], tmem[UR9], tmem[UR34], idesc[UR35], UPT ;  /* 0x00ff222c040079ea */ /* 0x0003e2000b800009 */
[----:B------:R-:W-:Y:S05]  /*2c80*/  BRA.U UP5, `(.L_x_65) ;  /* 0x0000000105047547 */ /* 0x000fea000b800000 */
[----:B-1----:R-:W-:Y:S05]  /*2c90*/  BPT.TRAP 0x1 ;  /* 0x000000040000795c */ /* 0x002fea0000300000 */
.L_x_65:
[----:B-1----:R-:W-:Y:S02]  /*2ca0*/  UIADD3 UR4, UPT, UPT, UR22, 0xb098, URZ ;  /* 0x0000b09816047890 */ /* 0x002fe4000fffe0ff */
[----:B------:R-:W-:Y:S07]  /*2cb0*/  ULOP3.LUT UR12, UR12, 0x1, URZ, 0x3c, !UPT ;  /* 0x000000010c0c7892 */ /* 0x000fee000f8e3cff */
[----:B------:R1:W-:Y:S01]  /*2cc0*/  UTCBAR [UR4], URZ ;  /* 0x000000ff040073e9 */ /* 0x0003e200080000ff */
[----:B------:R-:W-:Y:S05]  /*2cd0*/  BRA.U !UP1, `(.L_x_66) ;  /* 0x0000000109047547 */ /* 0x000fea000b800000 */
[----:B-1----:R-:W-:Y:S05]  /*2ce0*/  BPT.TRAP 0x1 ;  /* 0x000000040000795c */ /* 0x002fea0000300000 */
.L_x_66:
[----:B------:R-:W-:Y:S01]  /*2cf0*/  ULEA UR15, UR23, UR22, 0x3 ;  /* 0x00000016170f7291 */ /* 0x000fe2000f8e18ff */
[----:B------:R-:W-:Y:S01]  /*2d00*/  IMAD.MOV.U32 R2, RZ, RZ, 0x80 ;  /* 0x00000080ff027424 */ /* 0x000fe200078e00ff */
[----:B------:R-:W-:Y:S01]  /*2d10*/  UIADD3 UR16, UPT, UPT, UR28, 0x200, URZ ;  /* 0x000002001c107890 */ /* 0x000fe2000fffe0ff */
[----:B------:R-:W-:Y:S01]  /*2d20*/  IMAD.MOV.U32 R0, RZ, RZ, 0x80 ;  /* 0x00000080ff007424 */ /* 0x000fe200078e00ff */
[----:B------:R-:W-:Y:S02]  /*2d30*/  UIADD3 UR15, UPT, UPT, UR15, 0xb038, URZ ;  /* 0x0000b0380f0f7890 */ /* 0x000fe4000fffe0ff */
[----:B------:R-:W-:Y:S01]  /*2d40*/  UIADD3 UR18, UPT, UPT, UR28, 0x202, URZ ;  /* 0x000002021c127890 */ /* 0x000fe2000fffe0ff */
[----:B------:R-:W-:Y:S01]  /*2d50*/  R2UR UR9, R2 ;  /* 0x00000000020972ca */ /* 0x000fe200000e0000 */
[----:B------:R-:W-:Y:S01]  /*2d60*/  UIADD3 UR23, UPT, UPT, UR23, 0x1, URZ ;  /* 0x0000000117177890 */ /* 0x000fe2000fffe0ff */
[----:B-1----:R-:W-:Y:S01]  /*2d70*/  R2UR UR4, R0 ;  /* 0x00000000000472ca */ /* 0x002fe200000e0000 */
[----:B------:R-:W-:Y:S01]  /*2d80*/  UMOV UR33, 0x80004020 ;  /* 0x8000402000217882 */ /* 0x000fe20000000000 */
[----:B------:R-:W-:Y:S01]  /*2d90*/  UMOV UR20, 0x0 ;  /* 0x0000000000147882 */ /* 0x000fe20000000000 */
[----:B------:R-:W-:Y:S01]  /*2da0*/  UISETP.NE.AND UP0, UPT, UR23, 0x3, UPT ;  /* 0x000000031700788c */ /* 0x000fe2000bf05270 */
[----:B------:R1:W-:Y:S01]  /*2db0*/  UTCBAR [UR15], URZ ;  /* 0x000000ff0f0073e9 */ /* 0x0003e200080000ff */
[----:B------:R-:W-:Y:S01]  /*2dc0*/  UMOV UR21, 0x8100010 ;  /* 0x0810001000157882 */ /* 0x000fe20000000000 */
[----:B------:R-:W-:Y:S01]  /*2dd0*/  UMOV UR34, UR30 ;  /* 0x0000001e00227c82 */ /* 0x000fe20008000000 */
[----:B------:R-:W-:Y:S01]  /*2de0*/  USEL UR23, UR23, URZ, UP0 ;  /* 0x000000ff17177287 */ /* 0x000fe20008000000 */
[----:B------:R-:W-:Y:S01]  /*2df0*/  UMOV UR17, 0x80004020 ;  /* 0x8000402000117882 */ /* 0x000fe20000000000 */
[----:B------:R-:W-:Y:S02]  /*2e00*/  UMOV UR35, 0x80004020 ;  /* 0x8000402000237882 */ /* 0x000fe40000000000 */
[----:B------:R1:W-:Y:S01]  /*2e10*/  UTCHMMA gdesc[UR16], gdesc[UR32], tmem[UR9], tmem[UR20], idesc[UR21], !UPT ;  /* 0x00ff1420100075ea */ /* 0x0003e2000f800009 */
[----:B------:R-:W-:Y:S01]  /*2e20*/  UMOV UR30, 0x0 ;  /* 0x00000000001e7882 */ /* 0x000fe20000000000 */
[----:B------:R-:W-:Y:S01]  /*2e30*/  UMOV UR31, 0x8100010 ;  /* 0x08100010001f7882 */ /* 0x000fe20000000000 */
[----:B------:R-:W-:Y:S02]  /*2e40*/  UMOV UR19, 0x80004020 ;  /* 0x8000402000137882 */ /* 0x000fe40000000000 */
[----:B------:R1:W-:Y:S01]  /*2e50*/  UTCHMMA gdesc[UR18], gdesc[UR34], tmem[UR4], tmem[UR30], idesc[UR31], UPT ;  /* 0x00ff1e22120075ea */ /* 0x0003e2000b800004 */
[----:B------:R-:W-:Y:S05]  /*2e60*/  BRA.U UP3, `(.L_x_67) ;  /* 0x0000000103047547 */ /* 0x000fea000b800000 */
[----:B-1----:R-:W-:Y:S05]  /*2e70*/  BPT.TRAP 0x1 ;  /* 0x000000040000795c */ /* 0x002fea0000300000 */
.L_x_67:
[----:B-1----:R-:W-:Y:S09]  /*2e80*/  UIADD3 UR4, UPT, UPT, UR22, 0xb060, URZ ;  /* 0x0000b06016047890 */ /* 0x002ff2000fffe0ff */
[----:B------:R1:W-:Y:S01]  /*2e90*/  UTCBAR [UR4], URZ ;  /* 0x000000ff040073e9 */ /* 0x0003e200080000ff */
[----:B------:R-:W-:Y:S05]  /*2ea0*/  BRA.U !UP1, `(.L_x_68) ;  /* 0x0000000109047547 */ /* 0x000fea000b800000 */
[----:B-1----:R-:W-:Y:S05]  /*2eb0*/  BPT.TRAP 0x1 ;  /* 0x000000040000795c */ /* 0x002fea0000300000 */
.L_x_68:
[----:B------:R-:W-:Y:S02]  /*2ec0*/  ULEA UR9, UR23, UR22, 0x3 ;  /* 0x0000001617097291 */ /* 0x000fe4000f8e18ff */
[----:B------:R-:W-:Y:S02]  /*2ed0*/  UIADD3 UR23, UPT, UPT, UR23, 0x1, URZ ;  /* 0x0000000117177890 */ /* 0x000fe4000fffe0ff */
[----:B-1----:R-:W-:Y:S02]  /*2ee0*/  UIADD3 UR4, UPT, UPT, UR9, 0xb038, URZ ;  /* 0x0000b03809047890 */ /* 0x002fe4000fffe0ff */
[----:B------:R-:W-:Y:S04]  /*2ef0*/  UISETP.NE.AND UP0, UPT, UR23, 0x3, UPT ;  /* 0x000000031700788c */ /* 0x000fe8000bf05270 */
[----:B------:R-:W-:Y:S03]  /*2f00*/  USEL UR23, UR23, URZ, UP0 ;  /* 0x000000ff17177287 */ /* 0x000fe60008000000 */
[----:B------:R1:W-:Y:S01]  /*2f10*/  UTCBAR [UR4], URZ ;  /* 0x000000ff040073e9 */ /* 0x0003e200080000ff */
[----:B------:R-:W-:Y:S08]  /*2f20*/  BRA.U !UP1, `(.L_x_69) ;  /* 0x0000000109047547 */ /* 0x000ff0000b800000 */
[----:B-1----:R-:W-:Y:S05]  /*2f30*/  BPT.TRAP 0x1 ;  /* 0x000000040000795c */ /* 0x002fea0000300000 */
.L_x_69:
[----:B-1----:R-:W-:Y:S01]  /*2f40*/  ULEA UR4, UR26, UR22, 0x3 ;  /* 0x000000161a047291 */ /* 0x002fe2000f8e18ff */
[----:B------:R-:W-:Y:S04]  /*2f50*/  MOV R0, UR8 ;  /* 0x0000000800007c02 */ /* 0x000fe80008000f00 */
[----:B------:R-:W-:Y:S04]  /*2f60*/  SHF.L.U32 R3, R0, 0x1f, RZ ;  /* 0x0000001f00037819 */ /* 0x000fe800000006ff */
[----:B------:R-:W1:Y:S02]  /*2f70*/  SYNCS.PHASECHK.TRANS64.TRYWAIT P0, [UR4+0xb020], R3 ;  /* 0x00b02003ff0075a7 */ /* 0x000e640008001104 */
[----:B-1----:R-:W-:Y:S05]  /*2f80*/  @!P0 BRA `(.L_x_70) ;  /* 0x000000d400008947 */ /* 0x002fea0003800000 */
.L_x_382:
[----:B------:R-:W-:Y:S04]  /*2f90*/  UIADD3 UR9, UPT, UPT, UR26, 0x1, URZ ;  /* 0x000000011a097890 */ /* 0x000fe8000fffe0ff */
[----:B------:R-:W-:Y:S04]  /*2fa0*/  UISETP.NE.AND UP0, UPT, UR9, 0x3, UPT ;  /* 0x000000030900788c */ /* 0x000fe8000bf05270 */
[----:B------:R-:W-:Y:S02]  /*2fb0*/  USEL UR4, URZ, 0x1, UP0 ;  /* 0x00000001ff047887 */ /* 0x000fe40008000000 */
[----:B------:R-:W-:Y:S02]  /*2fc0*/  USEL UR9, UR9, URZ, UP0 ;  /* 0x000000ff09097287 */ /* 0x000fe40008000000 */
[----:B------:R-:W-:Y:S01]  /*2fd0*/  ULOP3.LUT UR8, UR8, UR4, URZ, 0x3c, !UPT ;  /* 0x0000000408087292 */ /* 0x000fe2000f8e3cff */
[----:B------:R-:W-:Y:S11]  /*2fe0*/  BRA.U UP5, `(.L_x_71) ;  /* 0x0000000105047547 */ /* 0x000ff6000b800000 */
[----:B------:R-:W-:Y:S05]  /*2ff0*/  BPT.TRAP 0x1 ;  /* 0x000000040000795c */ /* 0x000fea0000300000 */
.L_x_71:
[----:B-1----:R-:W-:Y:S04]  /*3000*/  MOV R0, UR12 ;  /* 0x0000000c00007c02 */ /* 0x002fe80008000f00 */
[----:B------:R-:W-:Y:S04]  /*3010*/  SHF.L.U32 R3, R0, 0x1f, RZ ;  /* 0x0000001f00037819 */ /* 0x000fe800000006ff */
[----:B------:R-:W1:Y:S02]  /*3020*/  SYNCS.PHASECHK.TRANS64.TRYWAIT P0, [UR22+0xb0a0], R3 ;  /* 0x00b0a003ff0075a7 */ /* 0x000e640008001116 */
[----:B-1----:R-:W-:Y:S05]  /*3030*/  @!P0 BRA `(.L_x_72) ;  /* 0x000000d000ec8947 */ /* 0x002fea0003800000 */
.L_x_384:
[----:B------:R-:W-:Y:S05]  /*3040*/  BRA.U UP4, `(.L_x_73) ;  /* 0x0000000104047547 */ /* 0x000fea000b800000 */
[----:B------:R-:W-:Y:S05]  /*3050*/  BPT.TRAP 0x1 ;  /* 0x000000040000795c */ /* 0x000fea0000300000 */
.L_x_73:
[----:B------:R-:W-:Y:S01]  /*3060*/  ULOP3.LUT UR25, UR10, 0x1, URZ, 0x3c, !UPT ;  /* 0x000000010a197892 */ /* 0x000fe2000f8e3cff */
[----:B------:R-:W-:Y:S02]  /*3070*/  HFMA2 R2, -RZ, RZ, 0, 1.52587890625e-05 ;  /* 0x00000100ff027431 */ /* 0x000fe400000001ff */
[----:B-1----:R-:W-:Y:S03]  /*3080*/  IMAD.MOV.U32 R3, RZ, RZ, 0x20 ;  /* 0x00000020ff037424 */ /* 0x002fe600078e00ff */
[----:B------:R-:W-:Y:S05]  /*3090*/  IMAD.U32 R0, RZ, RZ, UR25 ;  /* 0x00000019ff007e24 */ /* 0x000fea000f8e00ff */
[----:B------:R-:W-:Y:S02]  /*30a0*/  SHF.L.U32 R4, R0, 0x1f, RZ ;  /* 0x0000001f00047819 */ /* 0x000fe400000006ff */
[----:B------:R-:W-:Y:S02]  /*30b0*/  MOV R0, 0x28 ;  /* 0x0000002800007802 */ /* 0x000fe40000000f00 */
[----:B------:R-:W1:Y:S02]  /*30c0*/  SYNCS.PHASECHK.TRANS64.TRYWAIT P0, [UR22+0xb058], R4 ;  /* 0x00b05804ff0075a7 */ /* 0x000e640008001116 */
[----:B-1----:R-:W-:Y:S05]  /*30d0*/  @!P0 BRA `(.L_x_74) ;  /* 0x000000d000dc8947 */ /* 0x002fea0003800000 */
.L_x_386:
[----:B------:R-:W-:Y:S01]  /*30e0*/  ULEA UR46, UR26, UR14, 0x8 ;  /* 0x0000000e1a2e7291 */ /* 0x000fe2000f8e40ff */
[----:B------:R-:W-:Y:S01]  /*30f0*/  R2UR UR18, R0 ;  /* 0x00000000001272ca */ /* 0x000fe200000e0000 */
[----:B------:R-:W-:Y:S01]  /*3100*/  IMAD.MOV.U32 R0, RZ, RZ, 0x38 ;  /* 0x00000038ff007424 */ /* 0x000fe200078e00ff */
[----:B------:R-:W-:Y:S01]  /*3110*/  R2UR UR20, R3 ;  /* 0x00000000031472ca */ /* 0x000fe200000e0000 */
[----:B------:R-:W-:Y:S01]  /*3120*/  UIADD3 UR44, UPT, UPT, UR46, 0x40, URZ ;  /* 0x000000402e2c7890 */ /* 0x000fe2000fffe0ff */
[----:B------:R-:W-:Y:S01]  /*3130*/  R2UR UR21, R2 ;  /* 0x00000000021572ca */ /* 0x000fe200000e0000 */
[----:B------:R-:W-:Y:S01]  /*3140*/  UIADD3 UR42, UPT, UPT, UR46, 0x80, URZ ;  /* 0x000000802e2a7890 */ /* 0x000fe2000fffe0ff */
[----:B-1----:R-:W-:Y:S01]  /*3150*/  IMAD.MOV.U32 R4, RZ, RZ, 0x100 ;  /* 0x00000100ff047424 */ /* 0x002fe200078e00ff */
[----:B------:R-:W-:Y:S01]  /*3160*/  UIADD3 UR40, UPT, UPT, UR46, 0xc0, URZ ;  /* 0x000000c02e287890 */ /* 0x000fe2000fffe0ff */
[----:B------:R-:W-:Y:S01]  /*3170*/  R2UR UR4, R0 ;  /* 0x00000000000472ca */ /* 0x000fe200000e0000 */
        /* <DEDUP_REMOVED lines=10> */
[----:B------:R1:W-:Y:S01]  /*3220*/  UTCHMMA tmem[UR20], gdesc[UR46], tmem[UR21], tmem[UR38], idesc[UR39], UPT ;  /* 0x00ff262e140079ea */ /* 0x0003e2000b800015 */
        /* <DEDUP_REMOVED lines=14> */
.L_x_75:
[----:B-1----:R-:W-:Y:S02]  /*3310*/  UIADD3 UR4, UPT, UPT, UR22, 0xb090, URZ ;  /* 0x0000b09016047890 */ /* 0x002fe4000fffe0ff */
[----:B------:R-:W-:Y:S01]  /*3320*/  ULOP3.LUT UR15, UR11, 0x1, URZ, 0x3c, !UPT ;  /* 0x000000010b0f7892 */ /* 0x000fe2000f8e3cff */
[----:B------:R-:W-:Y:S01]  /*3330*/  UMOV UR21, 0x1 ;  /* 0x0000000100157882 */ /* 0x000fe20000000000 */
[----:B------:R-:W-:Y:S05]  /*3340*/  UMOV UR27, UR26 ;  /* 0x0000001a001b7c82 */ /* 0x000fea0008000000 */
[----:B------:R2:W-:Y:S01]  /*3350*/  UTCBAR [UR4], URZ ;  /* 0x000000ff040073e9 */ /* 0x0005e200080000ff */
[----:B------:R-:W-:Y:S05]  /*3360*/  BRA.U UP2, `(.L_x_76) ;  /* 0xfffffff102dc7547 */ /* 0x000fea000b83ffff */
.L_x_57:
[----:B------:R-:W-:Y:S04]  /*3370*/  BSSY.RECONVERGENT B0, `(.L_x_77) ;  /* 0x0000003000007945 */ /* 0x000fe80003800200 */
[----:B------:R-:W-:Y:S05]  /*3380*/  @!P4 BRA `(.L_x_78) ;  /* 0x000000000004c947 */ /* 0x000fea0003800000 */
[----:B-12---:R-:W-:Y:S05]  /*3390*/  BPT.TRAP 0x1 ;  /* 0x000000040000795c */ /* 0x006fea0000300000 */
.L_x_78:
[----:B-12---:R-:W-:Y:S05]  /*33a0*/  BSYNC.RECONVERGENT B0 ;  /* 0x0000000000007941 */ /* 0x006fea0003800200 */
.L_x_77:
[----:B------:R-:W-:Y:S01]  /*33b0*/  UIADD3 UR4, UPT, UPT, UR22, 0xb010, URZ ;  /* 0x0000b01016047890 */ /* 0x000fe2000fffe0ff */
[----:B------:R-:W-:Y:S08]  /*33c0*/  BSSY.RECONVERGENT B0, `(.L_x_79) ;  /* 0x0000004000007945 */ /* 0x000ff00003800200 */
[----:B------:R1:W-:Y:S01]  /*33d0*/  UTCBAR [UR4], URZ ;  /* 0x000000ff040073e9 */ /* 0x0003e200080000ff */
[----:B------:R-:W-:Y:S05]  /*33e0*/  @!P4 BRA `(.L_x_80) ;  /* 0x000000000004c947 */ /* 0x000fea0003800000 */
[----:B-1----:R-:W-:Y:S05]  /*33f0*/  BPT.TRAP 0x1 ;  /* 0x000000040000795c */ /* 0x002fea0000300000 */
.L_x_80:
[----:B-1----:R-:W-:Y:S05]  /*3400*/  BSYNC.RECONVERGENT B0 ;  /* 0x0000000000007941 */ /* 0x002fea0003800200 */
.L_x_79:
[----:B------:R-:W-:-:S09]  /*3410*/  UIADD3 UR4, UPT, UPT, UR22, 0xb018, URZ ;  /* 0x0000b01816047890 */ /* 0x000fd2000fffe0ff */
[----:B------:R1:W-:Y:S01]  /*3420*/  UTCBAR [UR4], URZ ;  /* 0x000000ff040073e9 */ /* 0x0003e200080000ff */
[----:B------:R-:W-:Y:S05]  /*3430*/  BRA.U UP5, `(.L_x_81) ;  /* 0x0000000105047547 */ /* 0x000fea000b800000 */
[----:B-1----:R-:W-:Y:S05]  /*3440*/  BPT.TRAP 0x1 ;  /* 0x000000040000795c */ /* 0x002fea0000300000 */
.L_x_81:
[----:B------:R-:W-:-:S04]  /*3450*/  MOV R3, UR12 ;  /* 0x0000000c00037c02 */ /* 0x000fc80008000f00 */
[----:B------:R-:W-:-:S04]  /*3460*/  SHF.L.U32 R3, R3, 0x1f, RZ ;  /* 0x0000001f03037819 */ /* 0x000fc800000006ff */
[----:B------:R-:W2:Y:S02]  /*3470*/  SYNCS.PHASECHK.TRANS64.TRYWAIT P0, [UR22+0xb0a8], R3 ;  /* 0x00b0a803ff0075a7 */ /* 0x000ea40008001116 */
[----:B--2---:R-:W-:Y:S05]  /*3480*/  @!P0 BRA `(.L_x_82) ;  /* 0x000000d000108947 */ /* 0x004fea0003800000 */
.L_x_388:
[----:B------:R-:W-:Y:S05]  /*3490*/  BRA.U UP3, `(.L_x_83) ;  /* 0x0000000103047547 */ /* 0x000fea000b800000 */
[----:B-1----:R-:W-:Y:S05]  /*34a0*/  BPT.TRAP 0x1 ;  /* 0x000000040000795c */ /* 0x002fea0000300000 */
.L_x_83:
[----:B------:R-:W-:Y:S02]  /*34b0*/  IMAD.U32 R5, RZ, RZ, UR15 ;  /* 0x0000000fff057e24 */ /* 0x000fe4000f8e00ff */
[----:B------:R-:W-:Y:S02]  /*34c0*/  HFMA2 R2, -RZ, RZ, 0, 2.288818359375e-05 ;  /* 0x00000180ff027431 */ /* 0x000fe400000001ff */
[----:B--2---:R-:W-:Y:S01]  /*34d0*/  IMAD.MOV.U32 R3, RZ, RZ, 0xa0 ;  /* 0x000000a0ff037424 */ /* 0x004fe200078e00ff */
[----:B------:R-:W-:Y:S02]  /*34e0*/  MOV R0, 0xa8 ;  /* 0x000000a800007802 */ /* 0x000fe40000000f00 */
[----:B------:R-:W-:-:S04]  /*34f0*/  SHF.L.U32 R5, R5, 0x1f, RZ ;  /* 0x0000001f05057819 */ /* 0x000fc800000006ff */
[----:B------:R-:W2:Y:S02]  /*3500*/  SYNCS.PHASECHK.TRANS64.TRYWAIT P0, [UR22+0xb068], R5 ;  /* 0x00b06805ff0075a7 */ /* 0x000ea40008001116 */
[----:B--2---:R-:W-:Y:S05]  /*3510*/  @!P0 BRA `(.L_x_84) ;  /* 0x000000d000048947 */ /* 0x004fea0003800000 */
.L_x_390:
[----:B------:R-:W-:Y:S01]  /*3520*/  R2UR UR16, R0 ;  /* 0x00000000001072ca */ /* 0x000fe200000e0000 */
[----:B------:R-:W-:Y:S01]  /*3530*/  IMAD.MOV.U32 R0, RZ, RZ, 0xb8 ;  /* 0x000000b8ff007424 */ /* 0x000fe200078e00ff */
[----:B------:R-:W-:Y:S01]  /*3540*/  R2UR UR18, R3 ;  /* 0x00000000031272ca */ /* 0x000fe200000e0000 */
[----:B--2---:R-:W-:Y:S01]  /*3550*/  IMAD.MOV.U32 R4, RZ, RZ, 0x180 ;  /* 0x00000180ff047424 */ /* 0x004fe200078e00ff */
[----:B------:R-:W-:Y:S01]  /*3560*/  R2UR UR19, R2 ;  /* 0x00000000021372ca */ /* 0x000fe200000e0000 */
[----:B------:R-:W-:Y:S01]  /*3570*/  IMAD.MOV.U32 R3, RZ, RZ, 0xb0 ;  /* 0x000000b0ff037424 */ /* 0x000fe200078e00ff */
[----:B-1----:R-:W-:Y:S01]  /*3580*/  R2UR UR4, R0 ;  /* 0x00000000000472ca */ /* 0x002fe200000e0000 */
[----:B------:R-:W-:Y:S01]  /*3590*/  IMAD.MOV.U32 R2, RZ, RZ, 0x180 ;  /* 0x00000180ff027424 */ /* 0x000fe200078e00ff */
[----:B------:R-:W-:Y:S01]  /*35a0*/  R2UR UR17, R4 ;  /* 0x00000000041172ca */ /* 0x000fe200000e0000 */
[----:B------:R-:W-:Y:S01]  /*35b0*/  IMAD.MOV.U32 R0, RZ, RZ, 0x180 ;  /* 0x00000180ff007424 */ /* 0x000fe200078e00ff */
[----:B------:R-:W-:Y:S01]  /*35c0*/  ULEA UR26, UR26, UR14, 0x8 ;  /* 0x0000000e1a1a7291 */ /* 0x000fe2000f8e40ff */
[----:B------:R-:W-:Y:S01]  /*35d0*/  R2UR UR13, R3 ;  /* 0x00000000030d72ca */ /* 0x000fe200000e0000 */
[----:B------:R-:W-:Y:S01]  /*35e0*/  UISETP.NE.U32.AND UP0, UPT, UR21, URZ, UPT ;  /* 0x000000ff1500728c */ /* 0x000fe2000bf05070 */
        /* <DEDUP_REMOVED lines=14> */
[----:B------:R1:W-:Y:S01]  /*36d0*/  UTCHMMA tmem[UR18], gdesc[UR26], tmem[UR19], tmem[UR38], idesc[UR39], UP0 ;  /* 0x00ff261a120079ea */ /* 0x0003e20008000013 */
        /* <DEDUP_REMOVED lines=8> */
.L_x_85:
[----:B-1----:R-:W-:-:S09]  /*3760*/  UIADD3 UR4, UPT, UPT, UR22, 0xb098, URZ ;  /* 0x0000b09816047890 */ /* 0x002fd2000fffe0ff */
[----:B------:R1:W-:Y:S01]  /*3770*/  UTCBAR [UR4], URZ ;  /* 0x000000ff040073e9 */ /* 0x0003e200080000ff */
[----:B------:R-:W-:Y:S05]  /*3780*/  BRA.U !UP1, `(.L_x_86) ;  /* 0x0000000109047547 */ /* 0x000fea000b800000 */
[----:B-1----:R-:W-:Y:S05]  /*3790*/  BPT.TRAP 0x1 ;  /* 0x000000040000795c */ /* 0x002fea0000300000 */
.L_x_86:
[----:B-1----:R-:W-:-:S04]  /*37a0*/  ULEA UR4, UR23, UR22, 0x3 ;  /* 0x0000001617047291 */ /* 0x002fc8000f8e18ff */
[----:B------:R-:W-:-:S09]  /*37b0*/  UIADD3 UR4, UPT, UPT, UR4, 0xb038, URZ ;  /* 0x0000b03804047890 */ /* 0x000fd2000fffe0ff */
[----:B------:R1:W-:Y:S01]  /*37c0*/  UTCBAR [UR4], URZ ;  /* 0x000000ff040073e9 */ /* 0x0003e200080000ff */
[----:B------:R-:W-:Y:S05]  /*37d0*/  BRA.U UP4, `(.L_x_87) ;  /* 0x0000000104047547 */ /* 0x000fea000b800000 */
[----:B-1----:R-:W-:Y:S05]  /*37e0*/  BPT.TRAP 0x1 ;  /* 0x000000040000795c */ /* 0x002fea0000300000 */
.L_x_87:
[----:B-1----:R-:W-:-:S09]  /*37f0*/  UIADD3 UR4, UPT, UPT, UR22, 0xb050, URZ ;  /* 0x0000b05016047890 */ /* 0x002fd2000fffe0ff */
[----:B------:R1:W-:Y:S01]  /*3800*/  UTCBAR [UR4], URZ ;  /* 0x000000ff040073e9 */ /* 0x0003e200080000ff */
[----:B------:R-:W-:Y:S05]  /*3810*/  BRA.U UP3, `(.L_x_88) ;  /* 0x0000000103047547 */ /* 0x000fea000b800000 */
[----:B-1----:R-:W-:Y:S05]  /*3820*/  BPT.TRAP 0x1 ;  /* 0x000000040000795c */ /* 0x002fea0000300000 */
.L_x_88:
[----:B------:R-:W-:Y:S01]  /*3830*/  UIADD3 UR22, UPT, UPT, UR22, 0xb060, URZ ;  /* 0x0000b06016167890 */ /* 0x000fe2000fffe0ff */
[----:B------:R-:W-:Y:S01]  /*3840*/  LOP3.LUT R6, R6, 0x1, RZ, 0x3c, !PT ;  /* 0x0000000106067812 */ /* 0x000fe200078e3cff */
[----:B------:R-:W-:Y:S02]  /*3850*/  UIADD3 UR13, UPT, UPT, UR24, 0x2, URZ ;  /* 0x00000002180d7890 */ /* 0x000fe4000fffe0ff */
[----:B------:R-:W-:-:S05]  /*3860*/  ULOP3.LUT UR12, UR12, 0x1, URZ, 0x3c, !UPT ;  /* 0x000000010c0c7892 */ /* 0x000fca000f8e3cff */
[----:B------:R2:W-:Y:S01]  /*3870*/  UTCBAR [UR22], URZ ;  /* 0x000000ff160073e9 */ /* 0x0005e200080000ff */
[----:B------:R-:W-:Y:S02]  /*3880*/  NOP ;  /* 0x0000000000007918 */ /* 0x000fe40000000000 */
.L_x_29:
[----:B------:R-:W3:Y:S01]  /*3890*/  LDCU UR15, c[0x0][0x370] ;  /* 0x00006e00ff0f77ac */ /* 0x000ee20008000800 */
[----:B-1----:R-:W1:Y:S01]  /*38a0*/  LDCU UR4, c[0x0][0x900] ;  /* 0x00012000ff0477ac */ /* 0x002e620008000800 */
[----:B---3--:R-:W-:-:S04]  /*38b0*/  UIADD3 UR36, UPT, UPT, UR15, UR36, URZ ;  /* 0x000000240f247290 */ /* 0x008fc8000fffe0ff */
[----:B-1----:R-:W-:-:S09]  /*38c0*/  UISETP.GE.AND UP0, UPT, UR36, UR4, UPT ;  /* 0x000000042400728c */ /* 0x002fd2000bf06270 */
[----:B------:R-:W-:Y:S05]  /*38d0*/  BRA.U !UP0, `(.L_x_89) ;  /* 0xffffffe108007547 */ /* 0x000fea000b83ffff */
[----:B--2---:R-:W-:Y:S05]  /*38e0*/  EXIT ;  /* 0x000000000000794d */ /* 0x004fea0003800000 */
.L_x_28:
[----:B------:R-:W-:-:S08]  /*38f0*/  NOP ;  /* 0x0000000000007918 */ /* 0x000fd00000000000 */
[----:B------:R-:W1:-:S00]  /*3900*/  USETMAXREG.DEALLOC.CTAPOOL 0x60 ;  /* 0x00000060000079c8 */ /* 0x000e4000080e0500 */
[----:B-1----:R-:W1:Y:S01]  /*3910*/  LDC R0, c[0x0][0x900] ;  /* 0x00024000ff007b82 */ /* 0x002e620000000800 */
[----:B------:R-:W-:Y:S02]  /*3920*/  MOV R45, UR36 ;  /* 0x00000024002d7c02 */ /* 0x000fe40008000f00 */
[----:B-1----:R-:W-:-:S13]  /*3930*/  ISETP.LE.AND P0, PT, R0, UR36, PT ;  /* 0x0000002400007c0c */ /* 0x002fda000bf03270 */
[----:B------:R-:W-:Y:S05]  /*3940*/  @P0 EXIT ;  /* 0x000000000000094d */ /* 0x000fea0003800000 */
[----:B------:R-:W1:Y:S01]  /*3950*/  S2UR UR4, SR_CTAID.Z ;  /* 0x00000000000479c3 */ /* 0x000e620000002700 */
[----:B------:R-:W2:Y:S01]  /*3960*/  S2R R0, SR_CTAID.Y ;  /* 0x0000000000007919 */ /* 0x000ea20000002600 */
[----:B------:R-:W1:Y:S01]  /*3970*/  LDCU UR36, c[0x0][0x370] ;  /* 0x00006e00ff2477ac */ /* 0x000e620008000800 */
[----:B------:R-:W-:Y:S01]  /*3980*/  LOP3.LUT P0, R44, R41, 0x7f, RZ, 0xc0, !PT ;  /* 0x0000007f292c7812 */ /* 0x000fe2000780c0ff */
[----:B------:R-:W-:Y:S01]  /*3990*/  HFMA2 R42, -RZ, RZ, 0, 0 ;  /* 0x00000000ff2a7431 */ /* 0x000fe200000001ff */
[----:B------:R-:W-:Y:S01]  /*39a0*/  BSSY B8, `(.L_x_90) ;  /* 0x0000666000087945 */ /* 0x000fe20003800000 */
[----:B------:R-:W3:Y:S01]  /*39b0*/  LDCU UR5, c[0x0][0x374] ;  /* 0x00006e80ff0577ac */ /* 0x000ee20008000800 */
[----:B------:R-:W-:Y:S02]  /*39c0*/  IMAD.MOV.U32 R43, RZ, RZ, 0x1 ;  /* 0x00000001ff2b7424 */ /* 0x000fe400078e00ff */
[----:B------:R-:W-:Y:S01]  /*39d0*/  IMAD.MOV.U32 R22, RZ, RZ, RZ ;  /* 0x000000ffff167224 */ /* 0x000fe200078e00ff */
[----:B------:R-:W4:Y:S01]  /*39e0*/  LDCU.64 UR44, c[0x0][0x358] ;  /* 0x00006b00ff2c77ac */ /* 0x000f220008000a00 */
[----:B------:R-:W-:Y:S01]  /*39f0*/  UMOV UR43, URZ ;  /* 0x000000ff002b7c82 */ /* 0x000fe20008000000 */
[----:B------:R-:W-:Y:S01]  /*3a00*/  UMOV UR42, URZ ;  /* 0x000000ff002a7c82 */ /* 0x000fe20008000000 */
[----:B-1----:R-:W-:-:S04]  /*3a10*/  UIMAD UR4, UR36, UR4, URZ ;  /* 0x00000004240472a4 */ /* 0x002fc8000f8e02ff */
[----:B------:R-:W-:-:S04]  /*3a20*/  UIADD3 UR4, UPT, UPT, URZ, -UR4, URZ ;  /* 0x80000004ff047290 */ /* 0x000fc8000fffe0ff */
[----:B---3--:R-:W-:Y:S01]  /*3a30*/  UIMAD UR4, UR4, UR5, URZ ;  /* 0x00000005040472a4 */ /* 0x008fe2000f8e02ff */
[----:B--2---:R-:W-:-:S05]  /*3a40*/  IMAD R0, R0, UR36, R45 ;  /* 0x0000002400007c24 */ /* 0x004fca000f8e022d */
[----:B------:R-:W-:-:S04]  /*3a50*/  ISETP.NE.OR P0, PT, R0, UR4, P0 ;  /* 0x0000000400007c0c */ /* 0x000fc80008705670 */
[----:B----4-:R-:W-:-:S09]  /*3a60*/  P2R R46, PR, RZ, 0x1 ;  /* 0x00000001ff2e7803 */ /* 0x010fd20000000000 */
.L_x_222:
[----:B------:R-:W-:Y:S05]  /*3a70*/  YIELD ;  /* 0x0000000000007946 */ /* 0x000fea0003800000 */
[----:B------:R-:W1:Y:S01]  /*3a80*/  LDC R6, c[0x0][0x904] ;  /* 0x00024100ff067b82 */ /* 0x000e620000000800 */
[----:B--2---:R-:W2:Y:S01]  /*3a90*/  LDCU.64 UR4, c[0x0][0x908] ;  /* 0x00012100ff0477ac */ /* 0x004ea20008000a00 */
[----:B------:R-:W-:Y:S01]  /*3aa0*/  BSSY B7, `(.L_x_91) ;  /* 0x0000651000077945 */ /* 0x000fe20003800000 */
[----:B---3--:R-:W3:Y:S05]  /*3ab0*/  LDCU.64 UR6, c[0x0][0x920] ;  /* 0x00012400ff0677ac */ /* 0x008eea0008000a00 */
[----:B----4-:R-:W4:Y:S08]  /*3ac0*/  LDC.64 R4, c[0x0][0x918] ;  /* 0x00024600ff047b82 */ /* 0x010f300000000a00 */
[----:B-----5:R-:W5:Y:S01]  /*3ad0*/  LDC.64 R2, c[0x0][0x910] ;  /* 0x00024400ff027b82 */ /* 0x020f620000000a00 */
[----:B--2---:R-:W-:Y:S01]  /*3ae0*/  IMAD.HI.U32 R40, R45, UR4, RZ ;  /* 0x000000042d287c27 */ /* 0x004fe2000f8e00ff */
[----:B------:R-:W2:Y:S04]  /*3af0*/  LDCU UR4, c[0x0][0x380] ;  /* 0x00007000ff0477ac */ /* 0x000ea80008000800 */
[----:B------:R-:W-:-:S02]  /*3b00*/  SHF.R.U32.HI R40, RZ, UR5, R40 ;  /* 0x00000005ff287c19 */ /* 0x000fc40008011628 */
[----:B-1----:R-:W-:-:S04]  /*3b10*/  ISETP.NE.AND P0, PT, R6, 0x1, PT ;  /* 0x000000010600780c */ /* 0x002fc80003f05270 */
[----:B------:R-:W-:Y:S02]  /*3b20*/  SEL R40, R45, R40, !P0 ;  /* 0x000000282d287207 */ /* 0x000fe40004000000 */
[----:B----4-:R-:W-:-:S03]  /*3b30*/  ISETP.NE.AND P0, PT, R5, 0x1, PT ;  /* 0x000000010500780c */ /* 0x010fc60003f05270 */
[----:B---3--:R-:W-:-:S05]  /*3b40*/  IMAD.HI.U32 R7, R40, UR6, RZ ;  /* 0x0000000628077c27 */ /* 0x008fca000f8e00ff */
[----:B------:R-:W-:-:S04]  /*3b50*/  SHF.R.U32.HI R7, RZ, UR7, R7 ;  /* 0x00000007ff077c19 */ /* 0x000fc80008011607 */
[----:B------:R-:W-:Y:S01]  /*3b60*/  SEL R0, R40, R7, !P0 ;  /* 0x0000000728007207 */ /* 0x000fe20004000000 */
[----:B------:R-:W-:Y:S01]  /*3b70*/  IMAD.MOV R7, RZ, RZ, -R40 ;  /* 0x000000ffff077224 */ /* 0x000fe200078e0a28 */
[----:B-----5:R-:W-:-:S03]  /*3b80*/  ISETP.NE.AND P0, PT, R2, 0x1, PT ;  /* 0x000000010200780c */ /* 0x020fc60003f05270 */
[----:B------:R-:W-:-:S04]  /*3b90*/  IMAD.HI.U32 R3, R0, R3, RZ ;  /* 0x0000000300037227 */ /* 0x000fc800078e00ff */
[----:B------:R-:W-:Y:S01]  /*3ba0*/  IMAD R7, R6, R7, R45 ;  /* 0x0000000706077224 */ /* 0x000fe200078e022d */
[----:B------:R-:W-:Y:S01]  /*3bb0*/  SHF.R.U32.HI R3, RZ, R4, R3 ;  /* 0x00000004ff037219 */ /* 0x000fe20000011603 */
[----:B------:R-:W-:Y:S02]  /*3bc0*/  IMAD.MOV R4, RZ, RZ, -R0 ;  /* 0x000000ffff047224 */ /* 0x000fe400078e0a00 */
[----:B------:R-:W-:Y:S01]  /*3bd0*/  IMAD.SHL.U32 R7, R7, 0x100, RZ ;  /* 0x0000010007077824 */ /* 0x000fe200078e00ff */
[----:B------:R-:W-:Y:S01]  /*3be0*/  SEL R3, R0, R3, !P0 ;  /* 0x0000000300037207 */ /* 0x000fe20004000000 */
[----:B------:R-:W-:-:S03]  /*3bf0*/  IMAD R40, R5, R4, R40 ;  /* 0x0000000405287224 */ /* 0x000fc600078e0228 */
[----:B--2---:R-:W-:Y:S01]  /*3c00*/  ISETP.GE.AND P0, PT, R7, UR4, PT ;  /* 0x0000000407007c0c */ /* 0x004fe2000bf06270 */
[----:B------:R-:W-:-:S04]  /*3c10*/  IMAD.MOV R3, RZ, RZ, -R3 ;  /* 0x000000ffff037224 */ /* 0x000fc800078e0a03 */
[----:B------:R-:W-:-:S08]  /*3c20*/  IMAD R2, R2, R3, R0 ;  /* 0x0000000302027224 */ /* 0x000fd000078e0200 */
[----:B------:R-:W-:Y:S05]  /*3c30*/  @P0 BRA `(.L_x_92) ;  /* 0x0000006000dc0947 */ /* 0x000fea0003800000 */
[----:B------:R-:W1:Y:S02]  /*3c40*/  LDC R4, c[0x0][0x384] ;  /* 0x0000e100ff047b82 */ /* 0x000e640000000800 */
[----:B-1----:R-:W-:-:S13]  /*3c50*/  ISETP.NE.AND P0, PT, R4, RZ, PT ;  /* 0x000000ff0400720c */ /* 0x002fda0003f05270 */
[----:B------:R-:W-:Y:S05]  /*3c60*/  @P0 BRA `(.L_x_93) ;  /* 0x0000003400b40947 */ /* 0x000fea0003800000 */
[----:B------:R-:W-:-:S09]  /*3c70*/  UISETP.NE.AND UP0, UPT, UR41, URZ, UPT ;  /* 0x000000ff2900728c */ /* 0x000fd2000bf05270 */
[----:B------:R-:W-:Y:S05]  /*3c80*/  BRA.U UP0, `(.L_x_94) ;  /* 0x0000000100047547 */ /* 0x000fea000b800000 */
[----:B------:R-:W-:Y:S05]  /*3c90*/  BPT.TRAP 0x1 ;  /* 0x000000040000795c */ /* 0x000fea0000300000 */
.L_x_94:
[----:B------:R-:W1:Y:S01]  /*3ca0*/  S2R R16, SR_CgaCtaId ;  /* 0x0000000000107919 */ /* 0x000e620000008800 */
[----:B------:R-:W-:Y:S01]  /*3cb0*/  MOV R5, 0x400 ;  /* 0x0000040000057802 */ /* 0x000fe20000000f00 */
[----:B------:R-:W-:Y:S01]  /*3cc0*/  BSSY B0, `(.L_x_95) ;  /* 0x0000005000007945 */ /* 0x000fe20003800000 */
[----:B------:R-:W-:Y:S02]  /*3cd0*/  SHF.L.U32 R3, R43, 0x1f, RZ ;  /* 0x0000001f2b037819 */ /* 0x000fe400000006ff */
[----:B-1----:R-:W-:-:S04]  /*3ce0*/  LEA R16, R16, R5, 0x18 ;  /* 0x0000000510107211 */ /* 0x002fc800078ec0ff */
[----:B------:R-:W1:Y:S02]  /*3cf0*/  SYNCS.PHASECHK.TRANS64.TRYWAIT P0, [R16+URZ+0xb0c0], R3 ;  /* 0x00b0c003100075a7 */ /* 0x000e6400080011ff */
[----:B-1----:R-:W-:Y:S05]  /*3d00*/  @!P0 BRA `(.L_x_96) ;  /* 0x000000c800208947 */ /* 0x002fea0003800000 */
.L_x_391:
[----:B------:R-:W-:Y:S05]  /*3d10*/  BSYNC B0 ;  /* 0x0000000000007941 */ /* 0x000fea0003800000 */
.L_x_95:
[----:B------:R-:W-:Y:S01]  /*3d20*/  ISETP.NE.AND P0, PT, R46, RZ, PT ;  /* 0x000000ff2e00720c */ /* 0x000fe20003f05270 */
[----:B------:R-:W-:-:S12]  /*3d30*/  BSSY.RECONVERGENT B6, `(.L_x_97) ;  /* 0x0000233000067945 */ /* 0x000fd80003800200 */
[----:B------:R-:W-:Y:S05]  /*3d40*/  @P0 BRA `(.L_x_98) ;  /* 0x0000002000c40947 */ /* 0x000fea0003800000 */
[----:B------:R-:W2:Y:S01]  /*3d50*/  LDC.64 R10, c[0x4][0xa0] ;  /* 0x01002800ff0a7b82 */ /* 0x000ea20000000a00 */
[----:B------:R-:W-:Y:S01]  /*3d60*/  MOV R17, 0x0 ;  /* 0x0000000000117802 */ /* 0x000fe20000000f00 */
[----:B------:R-:W3:Y:S01]  /*3d70*/  LDCU.64 UR4, c[0x4][0xd0] ;  /* 0x01001a00ff0477ac */ /* 0x000ee20008000a00 */
[----:B------:R-:W-:Y:S02]  /*3d80*/  MOV R6, UR38 ;  /* 0x0000002600067c02 */ /* 0x000fe40008000f00 */
[----:B------:R-:W-:-:S03]  /*3d90*/  MOV R7, UR37 ;  /* 0x0000002500077c02 */ /* 0x000fc60008000f00 */
[----:B------:R4:W5:Y:S01]  /*3da0*/  LDC.64 R8, c[0x4][R17] ;  /* 0x0100000011087b82 */ /* 0x0009620000000a00 */
[----:B---3--:R-:W-:Y:S02]  /*3db0*/  IMAD.U32 R4, RZ, RZ, UR4 ;  /* 0x00000004ff047e24 */ /* 0x008fe4000f8e00ff */
[----:B------:R-:W-:Y:S01]  /*3dc0*/  IMAD.U32 R5, RZ, RZ, UR5 ;  /* 0x00000005ff057e24 */ /* 0x000fe2000f8e00ff */
[----:B--2---:R4:W-:Y:S04]  /*3dd0*/  STL.64 [R1], R10 ;  /* 0x0000000a01007387 */ /* 0x0049e80000100a00 */
[----:B------:R-:W-:-:S07]  /*3de0*/  LEPC R20, `(.L_x_99) ;  /* 0x000000001014794e */ /* 0x000fce0000000000 */
[----:B-1--45:R-:W-:Y:S05]  /*3df0*/  CALL.ABS.NOINC R8 ;  /* 0x0000000008007343 */ /* 0x032fea0003c00000 */
.L_x_99:
[----:B------:R-:W-:Y:S01]  /*3e00*/  HFMA2 R8, -RZ, RZ, 0, 1.1920928955078125e-07 ;  /* 0x00000002ff087431 */ /* 0x000fe200000001ff */
[----:B------:R-:W-:Y:S01]  /*3e10*/  MOV R9, 0x4 ;  /* 0x0000000400097802 */ /* 0x000fe20000000f00 */
[----:B------:R-:W-:Y:S01]  /*3e20*/  IMAD.MOV.U32 R0, RZ, RZ, 0x3 ;  /* 0x00000003ff007424 */ /* 0x000fe200078e00ff */
[----:B------:R1:W2:Y:S01]  /*3e30*/  LDC.64 R10, c[0x4][R17] ;  /* 0x01000000110a7b82 */ /* 0x0002a20000000a00 */
[----:B------:R-:W3:Y:S01]  /*3e40*/  LDCU.64 UR4, c[0x4][0xe8] ;  /* 0x01001d00ff0477ac */ /* 0x000ee20008000a00 */
[----:B------:R-:W-:Y:S01]  /*3e50*/  MOV R6, UR38 ;  /* 0x0000002600067c02 */ /* 0x000fe20008000f00 */
[----:B------:R-:W-:Y:S01]  /*3e60*/  IMAD.U32 R7, RZ, RZ, UR37 ;  /* 0x00000025ff077e24 */ /* 0x000fe2000f8e00ff */
[----:B------:R1:W-:Y:S04]  /*3e70*/  STL.64 [R1], R8 ;  /* 0x0000000801007387 */ /* 0x0003e80000100a00 */
[----:B------:R1:W-:Y:S01]  /*3e80*/  STL [R1+0x8], R0 ;  /* 0x0000080001007387 */ /* 0x0003e20000100800 */
[----:B---3--:R-:W-:Y:S01]  /*3e90*/  MOV R4, UR4 ;  /* 0x0000000400047c02 */ /* 0x008fe20008000f00 */
[----:B------:R-:W-:-:S02]  /*3ea0*/  IMAD.U32 R5, RZ, RZ, UR5 ;  /* 0x00000005ff057e24 */ /* 0x000fc4000f8e00ff */
[----:B------:R-:W-:-:S07]  /*3eb0*/  LEPC R20, `(.L_x_100) ;  /* 0x000000001014794e */ /* 0x000fce0000000000 */
[----:B-12---:R-:W-:Y:S05]  /*3ec0*/  CALL.ABS.NOINC R10 ;  /* 0x000000000a007343 */ /* 0x006fea0003c00000 */
.L_x_100:
[----:B------:R1:W2:Y:S01]  /*3ed0*/  LDC.64 R8, c[0x4][R17] ;  /* 0x0100000011087b82 */ /* 0x0002a20000000a00 */
[----:B------:R-:W3:Y:S01]  /*3ee0*/  LDCU.64 UR4, c[0x4][0xe0] ;  /* 0x01001c00ff0477ac */ /* 0x000ee20008000a00 */
[----:B------:R-:W-:Y:S01]  /*3ef0*/  CS2R R6, SRZ ;  /* 0x0000000000067805 */ /* 0x000fe2000001ff00 */
[----:B---3--:R-:W-:Y:S01]  /*3f00*/  IMAD.U32 R4, RZ, RZ, UR4 ;  /* 0x00000004ff047e24 */ /* 0x008fe2000f8e00ff */
[----:B------:R-:W-:-:S04]  /*3f10*/  MOV R5, UR5 ;  /* 0x0000000500057c02 */ /* 0x000fc80008000f00 */
[----:B------:R-:W-:-:S07]  /*3f20*/  LEPC R20, `(.L_x_101) ;  /* 0x000000001014794e */ /* 0x000fce0000000000 */
[----:B-12---:R-:W-:Y:S05]  /*3f30*/  CALL.ABS.NOINC R8 ;  /* 0x0000000008007343 */ /* 0x006fea0003c00000 */
.L_x_101:
[----:B------:R1:W2:Y:S01]  /*3f40*/  LDC.64 R8, c[0x4][R17] ;  /* 0x0100000011087b82 */ /* 0x0002a20000000a00 */
[----:B------:R-:W3:Y:S01]  /*3f50*/  LDCU.64 UR4, c[0x4][0xf0] ;  /* 0x01001e00ff0477ac */ /* 0x000ee20008000a00 */
[----:B------:R-:W-:Y:S01]  /*3f60*/  CS2R R6, SRZ ;  /* 0x0000000000067805 */ /* 0x000fe2000001ff00 */
[----:B---3--:R-:W-:Y:S01]  /*3f70*/  IMAD.U32 R4, RZ, RZ, UR4 ;  /* 0x00000004ff047e24 */ /* 0x008fe2000f8e00ff */
[----:B------:R-:W-:-:S04]  /*3f80*/  MOV R5, UR5 ;  /* 0x0000000500057c02 */ /* 0x000fc80008000f00 */
[----:B------:R-:W-:-:S07]  /*3f90*/  LEPC R20, `(.L_x_102) ;  /* 0x000000001014794e */ /* 0x000fce0000000000 */
[----:B-12---:R-:W-:Y:S05]  /*3fa0*/  CALL.ABS.NOINC R8 ;  /* 0x0000000008007343 */ /* 0x006fea0003c00000 */
.L_x_102:
[----:B------:R1:W2:Y:S01]  /*3fb0*/  LDC.64 R8, c[0x4][R17] ;  /* 0x0100000011087b82 */ /* 0x0002a20000000a00 */
[----:B------:R-:W3:Y:S01]  /*3fc0*/  LDCU.64 UR4, c[0x4][0xf8] ;  /* 0x01001f00ff0477ac */ /* 0x000ee20008000a00 */
[----:B------:R-:W-:Y:S01]  /*3fd0*/  CS2R R6, SRZ ;  /* 0x0000000000067805 */ /* 0x000fe2000001ff00 */
[----:B---3--:R-:W-:Y:S01]  /*3fe0*/  IMAD.U32 R4, RZ, RZ, UR4 ;  /* 0x00000004ff047e24 */ /* 0x008fe2000f8e00ff */
[----:B------:R-:W-:-:S04]  /*3ff0*/  MOV R5, UR5 ;  /* 0x0000000500057c02 */ /* 0x000fc80008000f00 */
[----:B------:R-:W-:-:S07]  /*4000*/  LEPC R20, `(.L_x_103) ;  /* 0x000000001014794e */ /* 0x000fce0000000000 */
[----:B-12---:R-:W-:Y:S05]  /*4010*/  CALL.ABS.NOINC R8 ;  /* 0x0000000008007343 */ /* 0x006fea0003c00000 */
.L_x_103:
[----:B------:R-:W-:Y:S01]  /*4020*/  HFMA2 R0, -RZ, RZ, 0, 9.5367431640625e-07 ;  /* 0x00000010ff007431 */ /* 0x000fe200000001ff */
[----:B------:R1:W2:Y:S01]  /*4030*/  LDC.64 R8, c[0x4][R17] ;  /* 0x0100000011087b82 */ /* 0x0002a20000000a00 */
[----:B------:R-:W3:Y:S01]  /*4040*/  LDCU.64 UR4, c[0x4][0xc8] ;  /* 0x01001900ff0477ac */ /* 0x000ee20008000a00 */
[----:B------:R-:W-:Y:S01]  /*4050*/  MOV R6, UR38 ;  /* 0x0000002600067c02 */ /* 0x000fe20008000f00 */
[----:B------:R-:W-:Y:S01]  /*4060*/  IMAD.U32 R7, RZ, RZ, UR37 ;  /* 0x00000025ff077e24 */ /* 0x000fe2000f8e00ff */
[----:B------:R1:W-:Y:S01]  /*4070*/  STL [R1], R0 ;  /* 0x0000000001007387 */ /* 0x0003e20000100800 */
[----:B---3--:R-:W-:Y:S01]  /*4080*/  MOV R4, UR4 ;  /* 0x0000000400047c02 */ /* 0x008fe20008000f00 */
[----:B------:R-:W-:-:S04]  /*4090*/  IMAD.U32 R5, RZ, RZ, UR5 ;  /* 0x00000005ff057e24 */ /* 0x000fc8000f8e00ff */
[----:B------:R-:W-:-:S07]  /*40a0*/  LEPC R20, `(.L_x_104) ;  /* 0x000000001014794e */ /* 0x000fce0000000000 */
[----:B-12---:R-:W-:Y:S05]  /*40b0*/  CALL.ABS.NOINC R8 ;  /* 0x0000000008007343 */ /* 0x006fea0003c00000 */
.L_x_104:
[----:B------:R-:W1:Y:S01]  /*40c0*/  S2R R3, SR_SWINHI ;  /* 0x0000000000037919 */ /* 0x000e620000002f00 */
[----:B------:R2:W3:Y:S01]  /*40d0*/  LDC.64 R8, c[0x4][R17] ;  /* 0x0100000011087b82 */ /* 0x0004e20000000a00 */
[----:B------:R-:W4:Y:S01]  /*40e0*/  LDCU.64 UR4, c[0x4][0x100] ;  /* 0x01002000ff0477ac */ /* 0x000f220008000a00 */
[----:B------:R-:W-:Y:S01]  /*40f0*/  MOV R6, UR38 ;  /* 0x0000002600067c02 */ /* 0x000fe20008000f00 */
[----:B------:R-:W-:Y:S01]  /*4100*/  IMAD.U32 R7, RZ, RZ, UR37 ;  /* 0x00000025ff077e24 */ /* 0x000fe2000f8e00ff */
[----:B------:R-:W-:Y:S02]  /*4110*/  MOV R4, R16 ;  /* 0x0000001000047202 */ /* 0x000fe40000000f00 */
[----:B-1----:R-:W-:Y:S02]  /*4120*/  MOV R5, R3 ;  /* 0x0000000300057202 */ /* 0x002fe40000000f00 */
[----:B------:R-:W-:Y:S02]  /*4130*/  IADD3 R10, P0, PT, R4, 0x7000, RZ ;  /* 0x00007000040a7810 */ /* 0x000fe40007f1e0ff */
[----:B----4-:R-:W-:-:S03]  /*4140*/  MOV R4, UR4 ;  /* 0x0000000400047c02 */ /* 0x010fc60008000f00 */
[----:B------:R-:W-:Y:S02]  /*4150*/  IMAD.X R11, RZ, RZ, R5, P0 ;  /* 0x000000ffff0b7224 */ /* 0x000fe400000e0605 */
[----:B------:R-:W-:-:S03]  /*4160*/  IMAD.U32 R5, RZ, RZ, UR5 ;  /* 0x00000005ff057e24 */ /* 0x000fc6000f8e00ff */
[----:B------:R2:W-:Y:S04]  /*4170*/  STL.64 [R1], R10 ;  /* 0x0000000a01007387 */ /* 0x0005e80000100a00 */
[----:B------:R-:W-:-:S07]  /*4180*/  LEPC R20, `(.L_x_105) ;  /* 0x000000001014794e */ /* 0x000fce0000000000 */
[----:B--23--:R-:W-:Y:S05]  /*4190*/  CALL.ABS.NOINC R8 ;  /* 0x0000000008007343 */ /* 0x00cfea0003c00000 */
.L_x_105:
[----:B------:R-:W1:Y:S01]  /*41a0*/  LDC.64 R10, c[0x4][0xd8] ;  /* 0x01003600ff0a7b82 */ /* 0x000e620000000a00 */
[----:B------:R-:W2:Y:S01]  /*41b0*/  LDCU.64 UR4, c[0x4][0xd0] ;  /* 0x01001a00ff0477ac */ /* 0x000ea20008000a00 */
[----:B------:R-:W-:Y:S02]  /*41c0*/  MOV R6, UR38 ;  /* 0x0000002600067c02 */ /* 0x000fe40008000f00 */
[----:B------:R-:W-:-:S04]  /*41d0*/  MOV R7, UR37 ;  /* 0x0000002500077c02 */ /* 0x000fc80008000f00 */
[----:B------:R3:W4:Y:S01]  /*41e0*/  LDC.64 R8, c[0x4][R17] ;  /* 0x0100000011087b82 */ /* 0x0007220000000a00 */
[----:B--2---:R-:W-:Y:S02]  /*41f0*/  IMAD.U32 R4, RZ, RZ, UR4 ;  /* 0x00000004ff047e24 */ /* 0x004fe4000f8e00ff */
[----:B------:R-:W-:Y:S01]  /*4200*/  IMAD.U32 R5, RZ, RZ, UR5 ;  /* 0x00000005ff057e24 */ /* 0x000fe2000f8e00ff */
[----:B-1----:R3:W-:Y:S04]  /*4210*/  STL.64 [R1], R10 ;  /* 0x0000000a01007387 */ /* 0x0027e80000100a00 */
[----:B------:R-:W-:-:S07]  /*4220*/  LEPC R20, `(.L_x_106) ;  /* 0x000000001014794e */ /* 0x000fce0000000000 */
[----:B---34-:R-:W-:Y:S05]  /*4230*/  CALL.ABS.NOINC R8 ;  /* 0x0000000008007343 */ /* 0x018fea0003c00000 */
.L_x_106:
[----:B------:R-:W-:Y:S01]  /*4240*/  HFMA2 R0, -RZ, RZ, 0, 2.384185791015625e-06 ;  /* 0x00000028ff007431 */ /* 0x000fe200000001ff */
        /* <DEDUP_REMOVED lines=9> */
.L_x_107:
        /* <DEDUP_REMOVED lines=10> */
.L_x_108:
[----:B------:R1:W2:Y:S01]  /*4380*/  LDC.64 R8, c[0x4][R17] ;  /* 0x0100000011087b82 */ /* 0x0002a20000000a00 */
[----:B------:R-:W3:Y:S01]  /*4390*/  LDCU.64 UR4, c[0x4][0xe0] ;  /* 0x01001c00ff0477ac */ /* 0x000ee20008000a00 */
[----:B------:R-:W-:Y:S01]  /*43a0*/  CS2R R6, SRZ ;  /* 0x0000000000067805 */ /* 0x000fe2000001ff00 */
[----:B---3--:R-:W-:Y:S01]  /*43b0*/  IMAD.U32 R4, RZ, RZ, UR4 ;  /* 0x00000004ff047e24 */ /* 0x008fe2000f8e00ff */
[----:B------:R-:W-:-:S04]  /*43c0*/  MOV R5, UR5 ;  /* 0x0000000500057c02 */ /* 0x000fc80008000f00 */
[----:B------:R-:W-:-:S07]  /*43d0*/  LEPC R20, `(.L_x_109) ;  /* 0x000000001014794e */ /* 0x000fce0000000000 */
[----:B-12---:R-:W-:Y:S05]  /*43e0*/  CALL.ABS.NOINC R8 ;  /* 0x0000000008007343 */ /* 0x006fea0003c00000 */
.L_x_109:
[----:B------:R-:W-:Y:S01]  /*43f0*/  HFMA2 R0, -RZ, RZ, 0, 4.76837158203125e-07 ;  /* 0x00000008ff007431 */ /* 0x000fe200000001ff */
        /* <DEDUP_REMOVED lines=9> */
.L_x_110:
[----:B------:R-:W-:Y:S01]  /*4490*/  HFMA2 R0, -RZ, RZ, 0, 2.6226043701171875e-06 ;  /* 0x0000002cff007431 */ /* 0x000fe200000001ff */
        /* <DEDUP_REMOVED lines=9> */
.L_x_111:
[----:B------:R1:W2:Y:S01]  /*4530*/  LDC.64 R8, c[0x4][R17] ;  /* 0x0100000011087b82 */ /* 0x0002a20000000a00 */
[----:B------:R-:W3:Y:S01]  /*4540*/  LDCU.64 UR4, c[0x4][0xe0] ;  /* 0x01001c00ff0477ac */ /* 0x000ee20008000a00 */
[----:B------:R-:W-:Y:S01]  /*4550*/  CS2R R6, SRZ ;  /* 0x0000000000067805 */ /* 0x000fe2000001ff00 */
[----:B---3--:R-:W-:Y:S01]  /*4560*/  IMAD.U32 R4, RZ, RZ, UR4 ;  /* 0x00000004ff047e24 */ /* 0x008fe2000f8e00ff */
[----:B------:R-:W-:-:S04]  /*4570*/  MOV R5, UR5 ;  /* 0x0000000500057c02 */ /* 0x000fc80008000f00 */
[----:B------:R-:W-:-:S07]  /*4580*/  LEPC R20, `(.L_x_112) ;  /* 0x000000001014794e */ /* 0x000fce0000000000 */
[----:B-12---:R-:W-:Y:S05]  /*4590*/  CALL.ABS.NOINC R8 ;  /* 0x0000000008007343 */ /* 0x006fea0003c00000 */
.L_x_112:
        /* <DEDUP_REMOVED lines=10> */
.L_x_113:
[----:B------:R-:W-:Y:S01]  /*4640*/  HFMA2 R0, -RZ, RZ, 0, 2.443790435791015625e-06 ;  /* 0x00000029ff007431 */ /* 0x000fe200000001ff */
        /* <DEDUP_REMOVED lines=9> */
.L_x_114:
        /* <DEDUP_REMOVED lines=10> */
.L_x_115:
        /* <DEDUP_REMOVED lines=10> */
.L_x_116:
[----:B------:R1:W2:Y:S01]  /*4820*/  LDC.64 R8, c[0x4][R17] ;  /* 0x0100000011087b82 */ /* 0x0002a20000000a00 */
[----:B------:R-:W3:Y:S01]  /*4830*/  LDCU.64 UR4, c[0x4][0xe0] ;  /* 0x01001c00ff0477ac */ /* 0x000ee20008000a00 */
[----:B------:R-:W-:Y:S01]  /*4840*/  CS2R R6, SRZ ;  /* 0x0000000000067805 */ /* 0x000fe2000001ff00 */
[----:B---3--:R-:W-:Y:S01]  /*4850*/  IMAD.U32 R4, RZ, RZ, UR4 ;  /* 0x00000004ff047e24 */ /* 0x008fe2000f8e00ff */
[----:B------:R-:W-:-:S04]  /*4860*/  MOV R5, UR5 ;  /* 0x0000000500057c02 */ /* 0x000fc80008000f00 */
[----:B------:R-:W-:-:S07]  /*4870*/  LEPC R20, `(.L_x_117) ;  /* 0x000000001014794e */ /* 0x000fce0000000000 */
[----:B-12---:R-:W-:Y:S05]  /*4880*/  CALL.ABS.NOINC R8 ;  /* 0x0000000008007343 */ /* 0x006fea0003c00000 */
.L_x_117:
[----:B------:R-:W-:Y:S01]  /*4890*/  HFMA2 R0, -RZ, RZ, 0, 1.9073486328125e-06 ;  /* 0x00000020ff007431 */ /* 0x000fe200000001ff */
        /* <DEDUP_REMOVED lines=9> */
.L_x_118:
        /* <DEDUP_REMOVED lines=10> */
.L_x_119:
[----:B------:R1:W2:Y:S01]  /*49d0*/  LDC.64 R8, c[0x4][R17] ;  /* 0x0100000011087b82 */ /* 0x0002a20000000a00 */
[----:B------:R-:W3:Y:S01]  /*49e0*/  LDCU.64 UR4, c[0x4][0xe0] ;  /* 0x01001c00ff0477ac */ /* 0x000ee20008000a00 */
[----:B------:R-:W-:Y:S01]  /*49f0*/  CS2R R6, SRZ ;  /* 0x0000000000067805 */ /* 0x000fe2000001ff00 */
[----:B---3--:R-:W-:Y:S01]  /*4a00*/  IMAD.U32 R4, RZ, RZ, UR4 ;  /* 0x00000004ff047e24 */ /* 0x008fe2000f8e00ff */
[----:B------:R-:W-:-:S04]  /*4a10*/  MOV R5, UR5 ;  /* 0x0000000500057c02 */ /* 0x000fc80008000f00 */
[----:B------:R-:W-:-:S07]  /*4a20*/  LEPC R20, `(.L_x_120) ;  /* 0x000000001014794e */ /* 0x000fce0000000000 */
[----:B-12---:R-:W-:Y:S05]  /*4a30*/  CALL.ABS.NOINC R8 ;  /* 0x0000000008007343 */ /* 0x006fea0003c00000 */
.L_x_120:
[----:B------:R-:W-:Y:S01]  /*4a40*/  HFMA2 R0, -RZ, RZ, 0, 5.9604644775390625e-08 ;  /* 0x00000001ff007431 */ /* 0x000fe200000001ff */
        /* <DEDUP_REMOVED lines=9> */
.L_x_121:
        /* <DEDUP_REMOVED lines=10> */
.L_x_122:
        /* <DEDUP_REMOVED lines=10> */
.L_x_123:
        /* <DEDUP_REMOVED lines=10> */
.L_x_124:
[----:B------:R1:W2:Y:S01]  /*4cc0*/  LDC.64 R8, c[0x4][R17] ;  /* 0x0100000011087b82 */ /* 0x0002a20000000a00 */
[----:B------:R-:W3:Y:S01]  /*4cd0*/  LDCU.64 UR4, c[0x4][0xe0] ;  /* 0x01001c00ff0477ac */ /* 0x000ee20008000a00 */
[----:B------:R-:W-:Y:S01]  /*4ce0*/  CS2R R6, SRZ ;  /* 0x0000000000067805 */ /* 0x000fe2000001ff00 */
[----:B---3--:R-:W-:Y:S01]  /*4cf0*/  IMAD.U32 R4, RZ, RZ, UR4 ;  /* 0x00000004ff047e24 */ /* 0x008fe2000f8e00ff */
[----:B------:R-:W-:-:S04]  /*4d00*/  MOV R5, UR5 ;  /* 0x0000000500057c02 */ /* 0x000fc80008000f00 */
[----:B------:R-:W-:-:S07]  /*4d10*/  LEPC R20, `(.L_x_125) ;  /* 0x000000001014794e */ /* 0x000fce0000000000 */
[----:B-12---:R-:W-:Y:S05]  /*4d20*/  CALL.ABS.NOINC R8 ;  /* 0x0000000008007343 */ /* 0x006fea0003c00000 */
.L_x_125:
        /* <DEDUP_REMOVED lines=10> */
.L_x_126:
        /* <DEDUP_REMOVED lines=10> */
.L_x_127:
[----:B------:R1:W2:Y:S01]  /*4e70*/  LDC.64 R8, c[0x4][R17] ;  /* 0x0100000011087b82 */ /* 0x0002a20000000a00 */
[----:B------:R-:W3:Y:S01]  /*4e80*/  LDCU.64 UR4, c[0x4][0xe0] ;  /* 0x01001c00ff0477ac */ /* 0x000ee20008000a00 */
[----:B------:R-:W-:Y:S01]  /*4e90*/  CS2R R6, SRZ ;  /* 0x0000000000067805 */ /* 0x000fe2000001ff00 */
[----:B---3--:R-:W-:Y:S01]  /*4ea0*/  IMAD.U32 R4, RZ, RZ, UR4 ;  /* 0x00000004ff047e24 */ /* 0x008fe2000f8e00ff */
[----:B------:R-:W-:-:S04]  /*4eb0*/  MOV R5, UR5 ;  /* 0x0000000500057c02 */ /* 0x000fc80008000f00 */
[----:B------:R-:W-:-:S07]  /*4ec0*/  LEPC R20, `(.L_x_128) ;  /* 0x000000001014794e */ /* 0x000fce0000000000 */
[----:B-12---:R-:W-:Y:S05]  /*4ed0*/  CALL.ABS.NOINC R8 ;  /* 0x0000000008007343 */ /* 0x006fea0003c00000 */
.L_x_128:
[----:B------:R-:W-:Y:S01]  /*4ee0*/  HFMA2 R0, -RZ, RZ, 0, 1.1920928955078125e-07 ;  /* 0x00000002ff007431 */ /* 0x000fe200000001ff */
        /* <DEDUP_REMOVED lines=9> */
.L_x_129:
        /* <DEDUP_REMOVED lines=10> */
.L_x_130:
        /* <DEDUP_REMOVED lines=10> */
.L_x_131:
        /* <DEDUP_REMOVED lines=10> */
.L_x_132:
        /* <DEDUP_REMOVED lines=10> */
.L_x_133:
        /* <DEDUP_REMOVED lines=10> */
.L_x_134:
[----:B------:R1:W2:Y:S01]  /*52a0*/  LDC.64 R8, c[0x4][R17] ;  /* 0x0100000011087b82 */ /* 0x0002a20000000a00 */
[----:B------:R-:W3:Y:S01]  /*52b0*/  LDCU.64 UR4, c[0x4][0xe0] ;  /* 0x01001c00ff0477ac */ /* 0x000ee20008000a00 */
[----:B------:R-:W-:Y:S01]  /*52c0*/  CS2R R6, SRZ ;  /* 0x0000000000067805 */ /* 0x000fe2000001ff00 */
[----:B---3--:R-:W-:Y:S01]  /*52d0*/  IMAD.U32 R4, RZ, RZ, UR4 ;  /* 0x00000004ff047e24 */ /* 0x008fe2000f8e00ff */
[----:B------:R-:W-:-:S04]  /*52e0*/  MOV R5, UR5 ;  /* 0x0000000500057c02 */ /* 0x000fc80008000f00 */
[----:B------:R-:W-:-:S07]  /*52f0*/  LEPC R20, `(.L_x_135) ;  /* 0x000000001014794e */ /* 0x000fce0000000000 */
[----:B-12---:R-:W-:Y:S05]  /*5300*/  CALL.ABS.NOINC R8 ;  /* 0x0000000008007343 */ /* 0x006fea0003c00000 */
.L_x_135:
        /* <DEDUP_REMOVED lines=10> */
.L_x_136:
        /* <DEDUP_REMOVED lines=10> */
.L_x_137:
[----:B------:R1:W2:Y:S01]  /*5450*/  LDC.64 R8, c[0x4][R17] ;  /* 0x0100000011087b82 */ /* 0x0002a20000000a00 */
[----:B------:R-:W3:Y:S01]  /*5460*/  LDCU.64 UR4, c[0x4][0xe0] ;  /* 0x01001c00ff0477ac */ /* 0x000ee20008000a00 */
[----:B------:R-:W-:Y:S01]  /*5470*/  CS2R R6, SRZ ;  /* 0x0000000000067805 */ /* 0x000fe2000001ff00 */
[----:B---3--:R-:W-:Y:S01]  /*5480*/  IMAD.U32 R4, RZ, RZ, UR4 ;  /* 0x00000004ff047e24 */ /* 0x008fe2000f8e00ff */
[----:B------:R-:W-:-:S04]  /*5490*/  MOV R5, UR5 ;  /* 0x0000000500057c02 */ /* 0x000fc80008000f00 */
[----:B------:R-:W-:-:S07]  /*54a0*/  LEPC R20, `(.L_x_138) ;  /* 0x000000001014794e */ /* 0x000fce0000000000 */
[----:B-12---:R-:W-:Y:S05]  /*54b0*/  CALL.ABS.NOINC R8 ;  /* 0x0000000008007343 */ /* 0x006fea0003c00000 */
.L_x_138:
[----:B------:R-:W-:Y:S01]  /*54c0*/  HFMA2 R0, -RZ, RZ, 0, 1.52587890625e-05 ;  /* 0x00000100ff007431 */ /* 0x000fe200000001ff */
        /* <DEDUP_REMOVED lines=9> */
.L_x_139:
        /* <DEDUP_REMOVED lines=10> */
.L_x_140:
        /* <DEDUP_REMOVED lines=10> */
.L_x_141:
        /* <DEDUP_REMOVED lines=10> */
.L_x_142:
[----:B------:R1:W2:Y:S01]  /*5740*/  LDC.64 R8, c[0x4][R17] ;  /* 0x0100000011087b82 */ /* 0x0002a20000000a00 */
[----:B------:R-:W3:Y:S01]  /*5750*/  LDCU.64 UR4, c[0x4][0xe0] ;  /* 0x01001c00ff0477ac */ /* 0x000ee20008000a00 */
[----:B------:R-:W-:Y:S01]  /*5760*/  CS2R R6, SRZ ;  /* 0x0000000000067805 */ /* 0x000fe2000001ff00 */
[----:B---3--:R-:W-:Y:S01]  /*5770*/  IMAD.U32 R4, RZ, RZ, UR4 ;  /* 0x00000004ff047e24 */ /* 0x008fe2000f8e00ff */
[----:B------:R-:W-:-:S04]  /*5780*/  MOV R5, UR5 ;  /* 0x0000000500057c02 */ /* 0x000fc80008000f00 */
[----:B------:R-:W-:-:S07]  /*5790*/  LEPC R20, `(.L_x_143) ;  /* 0x000000001014794e */ /* 0x000fce0000000000 */
[----:B-12---:R-:W-:Y:S05]  /*57a0*/  CALL.ABS.NOINC R8 ;  /* 0x0000000008007343 */ /* 0x006fea0003c00000 */
.L_x_143:
        /* <DEDUP_REMOVED lines=10> */
.L_x_144:
        /* <DEDUP_REMOVED lines=10> */
.L_x_145:
[----:B------:R1:W2:Y:S01]  /*58f0*/  LDC.64 R8, c[0x4][R17] ;  /* 0x0100000011087b82 */ /* 0x0002a20000000a00 */
[----:B------:R-:W3:Y:S01]  /*5900*/  LDCU.64 UR4, c[0x4][0xe0] ;  /* 0x01001c00ff0477ac */ /* 0x000ee20008000a00 */
[----:B------:R-:W-:Y:S01]  /*5910*/  CS2R R6, SRZ ;  /* 0x0000000000067805 */ /* 0x000fe2000001ff00 */
[----:B---3--:R-:W-:Y:S01]  /*5920*/  IMAD.U32 R4, RZ, RZ, UR4 ;  /* 0x00000004ff047e24 */ /* 0x008fe2000f8e00ff */
[----:B------:R-:W-:-:S04]  /*5930*/  MOV R5, UR5 ;  /* 0x0000000500057c02 */ /* 0x000fc80008000f00 */
[----:B------:R-:W-:-:S07]  /*5940*/  LEPC R20, `(.L_x_146) ;  /* 0x000000001014794e */ /* 0x000fce0000000000 */
[----:B-12---:R-:W-:Y:S05]  /*5950*/  CALL.ABS.NOINC R8 ;  /* 0x0000000008007343 */ /* 0x006fea0003c00000 */
.L_x_146:
[----:B------:R1:W-:Y:S01]  /*5960*/  STL [R1], RZ ;  /* 0x000000ff01007387 */ /* 0x0003e20000100800 */
[----:B------:R1:W2:Y:S01]  /*5970*/  LDC.64 R8, c[0x4][R17] ;  /* 0x0100000011087b82 */ /* 0x0002a20000000a00 */
[----:B------:R-:W3:Y:S01]  /*5980*/  LDCU.64 UR4, c[0x4][0xc8] ;  /* 0x01001900ff0477ac */ /* 0x000ee20008000a00 */
[----:B------:R-:W-:Y:S02]  /*5990*/  MOV R6, UR38 ;  /* 0x0000002600067c02 */ /* 0x000fe40008000f00 */
[----:B------:R-:W-:Y:S01]  /*59a0*/  MOV R7, UR37 ;  /* 0x0000002500077c02 */ /* 0x000fe20008000f00 */
[----:B---3--:R-:W-:Y:S02]  /*59b0*/  IMAD.U32 R4, RZ, RZ, UR4 ;  /* 0x00000004ff047e24 */ /* 0x008fe4000f8e00ff */
[----:B------:R-:W-:Y:S02]  /*59c0*/  IMAD.U32 R5, RZ, RZ, UR5 ;  /* 0x00000005ff057e24 */ /* 0x000fe4000f8e00ff */
[----:B------:R-:W-:-:S07]  /*59d0*/  LEPC R20, `(.L_x_147) ;  /* 0x000000001014794e */ /* 0x000fce0000000000 */
[----:B-12---:R-:W-:Y:S05]  /*59e0*/  CALL.ABS.NOINC R8 ;  /* 0x0000000008007343 */ /* 0x006fea0003c00000 */
.L_x_147:
        /* <DEDUP_REMOVED lines=10> */
.L_x_148:
        /* <DEDUP_REMOVED lines=10> */
.L_x_149:
        /* <DEDUP_REMOVED lines=10> */
.L_x_150:
[----:B------:R1:W2:Y:S01]  /*5bd0*/  LDC.64 R8, c[0x4][R17] ;  /* 0x0100000011087b82 */ /* 0x0002a20000000a00 */
[----:B------:R-:W3:Y:S01]  /*5be0*/  LDCU.64 UR4, c[0x4][0xe0] ;  /* 0x01001c00ff0477ac */ /* 0x000ee20008000a00 */
[----:B------:R-:W-:Y:S01]  /*5bf0*/  CS2R R6, SRZ ;  /* 0x0000000000067805 */ /* 0x000fe2000001ff00 */
[----:B---3--:R-:W-:Y:S01]  /*5c00*/  IMAD.U32 R4, RZ, RZ, UR4 ;  /* 0x00000004ff047e24 */ /* 0x008fe2000f8e00ff */
[----:B------:R-:W-:-:S04]  /*5c10*/  MOV R5, UR5 ;  /* 0x0000000500057c02 */ /* 0x000fc80008000f00 */
[----:B------:R-:W-:-:S07]  /*5c20*/  LEPC R20, `(.L_x_151) ;  /* 0x000000001014794e */ /* 0x000fce0000000000 */
[----:B-12---:R-:W-:Y:S05]  /*5c30*/  CALL.ABS.NOINC R8 ;  /* 0x0000000008007343 */ /* 0x006fea0003c00000 */
.L_x_151:
        /* <DEDUP_REMOVED lines=9> */
.L_x_152:
        /* <DEDUP_REMOVED lines=10> */
.L_x_153:
[----:B------:R1:W2:Y:S01]  /*5d70*/  LDC.64 R8, c[0x4][R17] ;  /* 0x0100000011087b82 */ /* 0x0002a20000000a00 */
[----:B------:R-:W3:Y:S01]  /*5d80*/  LDCU.64 UR4, c[0x4][0xe0] ;  /* 0x01001c00ff0477ac */ /* 0x000ee20008000a00 */
[----:B------:R-:W-:Y:S01]  /*5d90*/  CS2R R6, SRZ ;  /* 0x0000000000067805 */ /* 0x000fe2000001ff00 */
[----:B---3--:R-:W-:Y:S01]  /*5da0*/  IMAD.U32 R4, RZ, RZ, UR4 ;  /* 0x00000004ff047e24 */ /* 0x008fe2000f8e00ff */
[----:B------:R-:W-:-:S04]  /*5db0*/  MOV R5, UR5 ;  /* 0x0000000500057c02 */ /* 0x000fc80008000f00 */
[----:B------:R-:W-:-:S07]  /*5dc0*/  LEPC R20, `(.L_x_154) ;  /* 0x000000001014794e */ /* 0x000fce0000000000 */
[----:B-12---:R-:W-:Y:S05]  /*5dd0*/  CALL.ABS.NOINC R8 ;  /* 0x0000000008007343 */ /* 0x006fea0003c00000 */
.L_x_154:
[----:B------:R-:W-:Y:S01]  /*5de0*/  HFMA2 R0, -RZ, RZ, 0, 0.00048828125 ;  /* 0x00001000ff007431 */ /* 0x000fe200000001ff */
        /* <DEDUP_REMOVED lines=9> */
.L_x_155:
        /* <DEDUP_REMOVED lines=10> */
.L_x_156:
        /* <DEDUP_REMOVED lines=10> */
.L_x_157:
        /* <DEDUP_REMOVED lines=10> */
.L_x_98:
[----:B------:R-:W-:Y:S05]  /*6060*/  BSYNC.RECONVERGENT B6 ;  /* 0x0000000000067941 */ /* 0x000fea0003800200 */
.L_x_97:
[----:B-1----:R-:W1:Y:S01]  /*6070*/  S2R R3, SR_SWINHI ;  /* 0x0000000000037919 */ /* 0x002e620000002f00 */
[----:B------:R-:W-:Y:S01]  /*6080*/  IMAD.SHL.U32 R26, R41, 0x2, RZ ;  /* 0x00000002291a7824 */ /* 0x000fe200078e00ff */
[----:B------:R-:W2:Y:S04]  /*6090*/  LDCU.64 UR4, c[0x0][0x880] ;  /* 0x00011000ff0477ac */ /* 0x000ea80008000a00 */
[----:B------:R-:W-:Y:S02]  /*60a0*/  LOP3.LUT R26, R26, 0xfe, RZ, 0xc0, !PT ;  /* 0x000000fe1a1a7812 */ /* 0x000fe400078ec0ff */
[----:B--2---:R-:W-:-:S04]  /*60b0*/  ISETP.NE.U32.AND P5, PT, RZ, UR4, PT ;  /* 0x00000004ff007c0c */ /* 0x004fc8000bfa5070 */
[----:B------:R-:W-:Y:S02]  /*60c0*/  ISETP.NE.AND.EX P5, PT, RZ, UR5, PT, P5 ;  /* 0x00000005ff007c0c */ /* 0x000fe4000bfa5350 */
[----:B------:R-:W-:Y:S02]  /*60d0*/  MOV R4, R16 ;  /* 0x0000001000047202 */ /* 0x000fe40000000f00 */
[----:B-1----:R-:W-:-:S03]  /*60e0*/  MOV R5, R3 ;  /* 0x0000000300057202 */ /* 0x002fc60000000f00 */
[----:B------:R-:W-:-:S03]  /*60f0*/  IMAD.WIDE.U32 R26, R26, 0x2, R4 ;  /* 0x000000021a1a7825 */ /* 0x000fc600078e0004 */
[C---:B------:R-:W-:Y:S02]  /*6100*/  IADD3 R9, P0, PT, R26.reuse, 0x7200, RZ ;  /* 0x000072001a097810 */ /* 0x040fe40007f1e0ff */
[C---:B------:R-:W-:Y:S02]  /*6110*/  IADD3 R7, P1, PT, R26.reuse, 0x7400, RZ ;  /* 0x000074001a077810 */ /* 0x040fe40007f3e0ff */
[C---:B------:R-:W-:Y:S01]  /*6120*/  IADD3 R5, P2, PT, R26.reuse, 0x7600, RZ ;  /* 0x000076001a057810 */ /* 0x040fe20007f5e0ff */
[--C-:B------:R-:W-:Y:S01]  /*6130*/  IMAD.X R37, RZ, RZ, R27.reuse, P0 ;  /* 0x000000ffff257224 */ /* 0x100fe200000e061b */
[----:B------:R-:W-:Y:S01]  /*6140*/  IADD3 R3, P3, PT, R26, 0x7000, RZ ;  /* 0x000070001a037810 */ /* 0x000fe20007f7e0ff */
[--C-:B------:R-:W-:Y:S02]  /*6150*/  IMAD.X R35, RZ, RZ, R27.reuse, P1 ;  /* 0x000000ffff237224 */ /* 0x100fe400008e061b */
[----:B------:R-:W-:Y:S01]  /*6160*/  IMAD.X R33, RZ, RZ, R27, P2 ;  /* 0x000000ffff217224 */ /* 0x000fe200010e061b */
[----:B------:R-:W-:Y:S01]  /*6170*/  SHF.R.U64 R6, R9, 0x3, R37 ;  /* 0x0000000309067819 */ /* 0x000fe20000001225 */
[----:B------:R-:W-:Y:S01]  /*6180*/  IMAD.X R39, RZ, RZ, R27, P3 ;  /* 0x000000ffff277224 */ /* 0x000fe200018e061b */
[----:B------:R-:W-:-:S02]  /*6190*/  SHF.R.U64 R4, R7, 0x3, R35 ;  /* 0x0000000307047819 */ /* 0x000fc40000001223 */
[----:B------:R-:W-:Y:S02]  /*61a0*/  SHF.R.U64 R0, R5, 0x3, R33 ;  /* 0x0000000305007819 */ /* 0x000fe40000001221 */
[----:B------:R-:W-:Y:S02]  /*61b0*/  SHF.R.U64 R8, R3, 0x3, R39 ;  /* 0x0000000303087819 */ /* 0x000fe40000001227 */
[----:B------:R-:W-:Y:S02]  /*61c0*/  LOP3.LUT R36, R9, 0x30, R6, 0x78, !PT ;  /* 0x0000003009247812 */ /* 0x000fe400078e7806 */
[----:B------:R-:W-:Y:S02]  /*61d0*/  LOP3.LUT R34, R7, 0x30, R4, 0x78, !PT ;  /* 0x0000003007227812 */ /* 0x000fe400078e7804 */
[----:B------:R-:W-:Y:S02]  /*61e0*/  IADD3 R9, P0, PT, R26, 0x7800, RZ ;  /* 0x000078001a097810 */ /* 0x000fe40007f1e0ff */
[----:B------:R-:W-:-:S02]  /*61f0*/  LOP3.LUT R32, R5, 0x30, R0, 0x78, !PT ;  /* 0x0000003005207812 */ /* 0x000fc400078e7800 */
[C---:B------:R-:W-:Y:S01]  /*6200*/  IADD3 R7, P1, PT, R26.reuse, 0x7a00, RZ ;  /* 0x00007a001a077810 */ /* 0x040fe20007f3e0ff */
[--C-:B------:R-:W-:Y:S01]  /*6210*/  IMAD.X R31, RZ, RZ, R27.reuse, P0 ;  /* 0x000000ffff1f7224 */ /* 0x100fe200000e061b */
[----:B------:R-:W-:Y:S02]  /*6220*/  LOP3.LUT R38, R3, 0x30, R8, 0x78, !PT ;  /* 0x0000003003267812 */ /* 0x000fe400078e7808 */
[C---:B------:R-:W-:Y:S01]  /*6230*/  IADD3 R5, P2, PT, R26.reuse, 0x7c00, RZ ;  /* 0x00007c001a057810 */ /* 0x040fe20007f5e0ff */
[----:B------:R-:W-:Y:S01]  /*6240*/  IMAD.X R29, RZ, RZ, R27, P1 ;  /* 0x000000ffff1d7224 */ /* 0x000fe200008e061b */
[----:B------:R-:W-:Y:S01]  /*6250*/  IADD3 R3, P3, PT, R26, 0x7e00, RZ ;  /* 0x00007e001a037810 */ /* 0x000fe20007f7e0ff */
[----:B------:R1:W-:Y:S01]  /*6260*/  ST.E desc[UR44][R38.64], RZ ;  /* 0x000000ff26007985 */ /* 0x0003e2000c10192c */
[----:B------:R-:W-:Y:S01]  /*6270*/  SHF.R.U64 R8, R9, 0x3, R31 ;  /* 0x0000000309087819 */ /* 0x000fe2000000121f */
[----:B------:R-:W-:Y:S01]  /*6280*/  IMAD.X R25, RZ, RZ, R27, P2 ;  /* 0x000000ffff197224 */ /* 0x000fe200010e061b */
[----:B------:R-:W-:Y:S01]  /*6290*/  SHF.R.U64 R6, R7, 0x3, R29 ;  /* 0x0000000307067819 */ /* 0x000fe2000000121d */
[----:B------:R-:W-:Y:S01]  /*62a0*/  IMAD.X R21, RZ, RZ, R27, P3 ;  /* 0x000000ffff157224 */ /* 0x000fe200018e061b */
[----:B------:R-:W-:Y:S01]  /*62b0*/  LOP3.LUT R30, R9, 0x30, R8, 0x78, !PT ;  /* 0x00000030091e7812 */ /* 0x000fe200078e7808 */
[----:B------:R1:W-:Y:S01]  /*62c0*/  ST.E desc[UR44][R36.64], RZ ;  /* 0x000000ff24007985 */ /* 0x0003e2000c10192c */
[----:B------:R-:W-:-:S02]  /*62d0*/  SHF.R.U64 R4, R5, 0x3, R25 ;  /* 0x0000000305047819 */ /* 0x000fc40000001219 */
[----:B------:R-:W-:Y:S01]  /*62e0*/  SHF.R.U64 R0, R3, 0x3, R21 ;  /* 0x0000000303007819 */ /* 0x000fe20000001215 */
[----:B------:R1:W-:Y:S01]  /*62f0*/  ST.E desc[UR44][R34.64], RZ ;  /* 0x000000ff22007985 */ /* 0x0003e2000c10192c */
[----:B------:R-:W-:Y:S02]  /*6300*/  LOP3.LUT R28, R7, 0x30, R6, 0x78, !PT ;  /* 0x00000030071c7812 */ /* 0x000fe400078e7806 */
[C---:B------:R-:W-:Y:S01]  /*6310*/  IADD3 R9, P0, PT, R26.reuse, 0x8000, RZ ;  /* 0x000080001a097810 */ /* 0x040fe20007f1e0ff */
[----:B------:R1:W-:Y:S01]  /*6320*/  ST.E desc[UR44][R32.64], RZ ;  /* 0x000000ff20007985 */ /* 0x0003e2000c10192c */
[----:B------:R-:W-:Y:S02]  /*6330*/  LOP3.LUT R24, R5, 0x30, R4, 0x78, !PT ;  /* 0x0000003005187812 */ /* 0x000fe400078e7804 */
[C---:B------:R-:W-:Y:S01]  /*6340*/  IADD3 R7, P1, PT, R26.reuse, 0x8200, RZ ;  /* 0x000082001a077810 */ /* 0x040fe20007f3e0ff */
[--C-:B------:R-:W-:Y:S01]  /*6350*/  IMAD.X R19, RZ, RZ, R27.reuse, P0 ;  /* 0x000000ffff137224 */ /* 0x100fe200000e061b */
[----:B------:R-:W-:Y:S01]  /*6360*/  LOP3.LUT R20, R3, 0x30, R0, 0x78, !PT ;  /* 0x0000003003147812 */ /* 0x000fe200078e7800 */
[----:B------:R1:W-:Y:S01]  /*6370*/  ST.E desc[UR44][R30.64], RZ ;  /* 0x000000ff1e007985 */ /* 0x0003e2000c10192c */
        /* <DEDUP_REMOVED lines=35> */
[----:B------:R-:W-:Y:S02]  /*65b0*/  LOP3.LUT R50, R4, 0x30, R5, 0x78, !PT ;  /* 0x0000003004327812 */ /* 0x000fe400078e7805 */
[----:B------:R-:W-:Y:S01]  /*65c0*/  LOP3.LUT R48, R0, 0x30, R3, 0x78, !PT ;  /* 0x0000003000307812 */ /* 0x000fe200078e7803 */
[----:B------:R1:W-:Y:S04]  /*65d0*/  ST.E desc[UR44][R52.64], RZ ;  /* 0x000000ff34007985 */ /* 0x0003e8000c10192c */
[----:B------:R1:W-:Y:S04]  /*65e0*/  ST.E desc[UR44][R50.64], RZ ;  /* 0x000000ff32007985 */ /* 0x0003e8000c10192c */
[----:B------:R1:W-:Y:S01]  /*65f0*/  ST.E desc[UR44][R48.64], RZ ;  /* 0x000000ff30007985 */ /* 0x0003e2000c10192c */
[----:B------:R-:W-:Y:S05]  /*6600*/  @!P5 BRA `(.L_x_158) ;  /* 0x0000000000c4d947 */ /* 0x000fea0003800000 */
[----:B------:R-:W2:Y:S01]  /*6610*/  LDC R3, c[0x0][0x904] ;  /* 0x00024100ff037b82 */ /* 0x000ea20000000800 */
[----:B------:R-:W3:Y:S01]  /*6620*/  LDCU.64 UR4, c[0x0][0x908] ;  /* 0x00012100ff0477ac */ /* 0x000ee20008000a00 */
[----:B------:R-:W-:Y:S01]  /*6630*/  BSSY.RECONVERGENT B0, `(.L_x_158) ;  /* 0x000002e000007945 */ /* 0x000fe20003800200 */
[----:B---3--:R-:W-:Y:S01]  /*6640*/  IMAD.HI.U32 R0, R45, UR4, RZ ;  /* 0x000000042d007c27 */ /* 0x008fe2000f8e00ff */
[----:B------:R-:W3:Y:S01]  /*6650*/  LDCU UR4, c[0x0][0x380] ;  /* 0x00007000ff0477ac */ /* 0x000ee20008000800 */
[----:B--2---:R-:W-:-:S03]  /*6660*/  ISETP.NE.AND P0, PT, R3, 0x1, PT ;  /* 0x000000010300780c */ /* 0x004fc60003f05270 */
[----:B------:R-:W-:-:S04]  /*6670*/  SHF.R.U32.HI R0, RZ, UR5, R0 ;  /* 0x00000005ff007c19 */ /* 0x000fc80008011600 */
[----:B------:R-:W-:-:S05]  /*6680*/  SEL R0, R45, R0, !P0 ;  /* 0x000000002d007207 */ /* 0x000fca0004000000 */
[----:B------:R-:W-:-:S04]  /*6690*/  IMAD.MOV R0, RZ, RZ, -R0 ;  /* 0x000000ffff007224 */ /* 0x000fc800078e0a00 */
[----:B------:R-:W-:-:S04]  /*66a0*/  IMAD R3, R3, R0, R45 ;  /* 0x0000000003037224 */ /* 0x000fc800078e022d */
[----:B------:R-:W-:-:S05]  /*66b0*/  IMAD R3, R3, 0x100, R44 ;  /* 0x0000010003037824 */ /* 0x000fca00078e022c */
[----:B---3--:R-:W-:-:S13]  /*66c0*/  ISETP.GE.AND P0, PT, R3, UR4, PT ;  /* 0x0000000403007c0c */ /* 0x008fda000bf06270 */
[----:B------:R-:W-:Y:S05]  /*66d0*/  @P0 BRA `(.L_x_159) ;  /* 0x00000000008c0947 */ /* 0x000fea0003800000 */
[----:B------:R-:W2:Y:S01]  /*66e0*/  LDC R5, c[0x0][0x38c] ;  /* 0x0000e300ff057b82 */ /* 0x000ea20000000800 */
[----:B------:R-:W3:Y:S01]  /*66f0*/  LDCU UR6, c[0x0][0x890] ;  /* 0x00011200ff0677ac */ /* 0x000ee20008000800 */
[----:B------:R-:W4:Y:S01]  /*6700*/  LDCU.64 UR4, c[0x0][0x888] ;  /* 0x00011100ff0477ac */ /* 0x000f220008000a00 */
[----:B---3--:R-:W-:Y:S01]  /*6710*/  IMAD R3, R40, UR6, R3 ;  /* 0x0000000628037c24 */ /* 0x008fe2000f8e0203 */
[----:B--2---:R-:W-:-:S04]  /*6720*/  IABS R6, R5 ;  /* 0x0000000500067213 */ /* 0x004fc80000000000 */
[----:B------:R-:W2:Y:S08]  /*6730*/  I2F.RP R7, R6 ;  /* 0x0000000600077306 */ /* 0x000eb00000209400 */
[----:B--2---:R-:W2:Y:S02]  /*6740*/  MUFU.RCP R8, R7 ;  /* 0x0000000700087308 */ /* 0x004ea40000001000 */
[----:B--2---:R-:W-:-:S06]  /*6750*/  IADD3 R8, PT, PT, R8, 0xffffffe, RZ ;  /* 0x0ffffffe08087810 */ /* 0x004fcc0007ffe0ff */
[----:B------:R2:W3:Y:S02]  /*6760*/  F2I.FTZ.U32.TRUNC.NTZ R9, R8 ;  /* 0x0000000800097305 */ /* 0x0004e4000021f000 */
[----:B--2---:R-:W-:Y:S02]  /*6770*/  HFMA2 R8, -RZ, RZ, 0, 0 ;  /* 0x00000000ff087431 */ /* 0x004fe400000001ff */
[----:B---3--:R-:W-:-:S04]  /*6780*/  IMAD.MOV R0, RZ, RZ, -R9 ;  /* 0x000000ffff007224 */ /* 0x008fc800078e0a09 */
[----:B------:R-:W-:Y:S01]  /*6790*/  IMAD R4, R0, R6, RZ ;  /* 0x0000000600047224 */ /* 0x000fe200078e02ff */
[----:B------:R-:W-:-:S03]  /*67a0*/  IABS R0, R2 ;  /* 0x0000000200007213 */ /* 0x000fc60000000000 */
[----:B------:R-:W-:-:S06]  /*67b0*/  IMAD.HI.U32 R9, R9, R4, R8 ;  /* 0x0000000409097227 */ /* 0x000fcc00078e0008 */
[----:B------:R-:W-:-:S04]  /*67c0*/  IMAD.HI.U32 R4, R9, R0, RZ ;  /* 0x0000000009047227 */ /* 0x000fc800078e00ff */
[----:B------:R-:W-:-:S04]  /*67d0*/  IMAD.MOV R7, RZ, RZ, -R4 ;  /* 0x000000ffff077224 */ /* 0x000fc800078e0a04 */
[----:B------:R-:W-:Y:S01]  /*67e0*/  IMAD R7, R6, R7, R0 ;  /* 0x0000000706077224 */ /* 0x000fe200078e0200 */
[----:B------:R-:W-:-:S04]  /*67f0*/  LOP3.LUT R0, R2, R5, RZ, 0x3c, !PT ;  /* 0x0000000502007212 */ /* 0x000fc800078e3cff */
[----:B------:R-:W-:Y:S02]  /*6800*/  ISETP.GT.U32.AND P1, PT, R6, R7, PT ;  /* 0x000000070600720c */ /* 0x000fe40003f24070 */
[----:B------:R-:W-:-:S11]  /*6810*/  ISETP.GE.AND P0, PT, R0, RZ, PT ;  /* 0x000000ff0000720c */ /* 0x000fd60003f06270 */
[-C--:B------:R-:W-:Y:S01]  /*6820*/  @!P1 IADD3 R7, PT, PT, R7, -R6.reuse, RZ ;  /* 0x8000000607079210 */ /* 0x080fe20007ffe0ff */
[----:B------:R-:W-:Y:S01]  /*6830*/  @!P1 VIADD R4, R4, 0x1 ;  /* 0x0000000104049836 */ /* 0x000fe20000000000 */
[----:B------:R-:W-:Y:S02]  /*6840*/  ISETP.NE.AND P1, PT, R5, RZ, PT ;  /* 0x000000ff0500720c */ /* 0x000fe40003f25270 */
[----:B------:R-:W-:Y:S02]  /*6850*/  ISETP.GE.U32.AND P2, PT, R7, R6, PT ;  /* 0x000000060700720c */ /* 0x000fe40003f46070 */
[----:B------:R-:W2:Y:S11]  /*6860*/  LDC.64 R6, c[0x0][0x880] ;  /* 0x00022000ff067b82 */ /* 0x000eb60000000a00 */
[----:B------:R-:W-:-:S05]  /*6870*/  @P2 IADD3 R4, PT, PT, R4, 0x1, RZ ;  /* 0x0000000104042810 */ /* 0x000fca0007ffe0ff */
[----:B------:R-:W-:Y:S01]  /*6880*/  @!P0 IMAD.MOV R4, RZ, RZ, -R4 ;  /* 0x000000ffff048224 */ /* 0x000fe200078e0a04 */
[----:B------:R-:W-:-:S04]  /*6890*/  @!P1 LOP3.LUT R4, RZ, R5, RZ, 0x33, !PT ;  /* 0x00000005ff049212 */ /* 0x000fc800078e33ff */
[C---:B------:R-:W-:Y:S01]  /*68a0*/  IADD3 R0, PT, PT, -R4.reuse, RZ, RZ ;  /* 0x000000ff04007210 */ /* 0x040fe20007ffe1ff */
[----:B----4-:R-:W-:-:S04]  /*68b0*/  IMAD R3, R4, UR5, R3 ;  /* 0x0000000504037c24 */ /* 0x010fc8000f8e0203 */
[----:B------:R-:W-:-:S04]  /*68c0*/  IMAD R0, R5, R0, R2 ;  /* 0x0000000005007224 */ /* 0x000fc800078e0202 */
[----:B------:R-:W-:Y:S01]  /*68d0*/  IMAD R3, R0, UR4, R3 ;  /* 0x0000000400037c24 */ /* 0x000fe2000f8e0203 */
[----:B------:R-:W-:-:S03]  /*68e0*/  MOV R0, 0xff800000 ;  /* 0xff80000000007802 */ /* 0x000fc60000000f00 */
[----:B--2---:R-:W-:-:S05]  /*68f0*/  IMAD.WIDE R6, R3, 0x4, R6 ;  /* 0x0000000403067825 */ /* 0x004fca00078e0206 */
[----:B------:R2:W-:Y:S02]  /*6900*/  STG.E desc[UR44][R6.64], R0 ;  /* 0x0000000006007986 */ /* 0x0005e4000c10192c */
.L_x_159:
[----:B------:R-:W-:Y:S05]  /*6910*/  BSYNC.RECONVERGENT B0 ;  /* 0x0000000000007941 */ /* 0x000fea0003800200 */
.L_x_158:
[----:B------:R-:W-:-:S09]  /*6920*/  UISETP.NE.AND UP0, UPT, UR41, URZ, UPT ;  /* 0x000000ff2900728c */ /* 0x000fd2000bf05270 */
[----:B------:R-:W-:Y:S05]  /*6930*/  BRA.U UP0, `(.L_x_160) ;  /* 0x0000000100047547 */ /* 0x000fea000b800000 */
[----:B------:R-:W-:Y:S05]  /*6940*/  BPT.TRAP 0x1 ;  /* 0x000000040000795c */ /* 0x000fea0000300000 */
.L_x_160:
[C---:B------:R-:W-:Y:S01]  /*6950*/  IADD3 R17, P2, PT, R26.reuse, 0x9400, RZ ;  /* 0x000094001a117810 */ /* 0x040fe20007f5e0ff */
[----:B------:R3:W-:Y:S01]  /*6960*/  SYNCS.ARRIVE.TRANS64.A1T0 RZ, [R16+URZ+0xb0b0], RZ ;  /* 0x00b0b0ff10ff79a7 */ /* 0x0007e200081000ff */
[C---:B-1----:R-:W-:Y:S01]  /*6970*/  IADD3 R19, P1, PT, R26.reuse, 0x9200, RZ ;  /* 0x000092001a137810 */ /* 0x042fe20007f3e0ff */
[----:B------:R-:W-:Y:S01]  /*6980*/  UISETP.NE.AND UP0, UPT, UR41, URZ, UPT ;  /* 0x000000ff2900728c */ /* 0x000fe2000bf05270 */
[C---:B------:R-:W-:Y:S01]  /*6990*/  IADD3 R21, P0, PT, R26.reuse, 0x9000, RZ ;  /* 0x000090001a157810 */ /* 0x040fe20007f1e0ff */
[--C-:B------:R-:W-:Y:S01]  /*69a0*/  IMAD.X R59, RZ, RZ, R27.reuse, P2 ;  /* 0x000000ffff3b7224 */ /* 0x100fe200010e061b */
        /* <DEDUP_REMOVED lines=13> */
[----:B------:R-:W-:Y:S01]  /*6a80*/  IMAD.X R49, RZ, RZ, R27, P0 ;  /* 0x000000ffff317224 */ /* 0x000fe200000e061b */
[----:B------:R-:W-:Y:S01]  /*6a90*/  SHF.R.U64 R18, R17, 0x3, R59 ;  /* 0x0000000311127819 */ /* 0x000fe2000000123b */
[--C-:B------:R-:W-:Y:S01]  /*6aa0*/  IMAD.X R39, RZ, RZ, R27.reuse, P3 ;  /* 0x000000ffff277224 */ /* 0x100fe200018e061b */
[C---:B--2---:R-:W-:Y:S01]  /*6ab0*/  IADD3 R7, P2, PT, R26.reuse, 0xa400, RZ ;  /* 0x0000a4001a077810 */ /* 0x044fe20007f5e0ff */
[----:B------:R-:W-:Y:S01]  /*6ac0*/  IMAD.X R37, RZ, RZ, R27, P4 ;  /* 0x000000ffff257224 */ /* 0x000fe200020e061b */
[----:B------:R-:W-:-:S02]  /*6ad0*/  IADD3 R6, P1, PT, R26, 0xa600, RZ ;  /* 0x0000a6001a067810 */ /* 0x000fc40007f3e0ff */
[----:B------:R-:W-:Y:S01]  /*6ae0*/  SHF.R.U64 R15, R14, 0x3, R57 ;  /* 0x000000030e0f7819 */ /* 0x000fe20000001239 */
[----:B------:R-:W-:Y:S01]  /*6af0*/  IMAD.X R35, RZ, RZ, R27, P2 ;  /* 0x000000ffff237224 */ /* 0x000fe200010e061b */
[----:B------:R-:W-:Y:S01]  /*6b00*/  SHF.R.U64 R24, R21, 0x3, R63 ;  /* 0x0000000315187819 */ /* 0x000fe2000000123f */
[----:B------:R-:W-:Y:S01]  /*6b10*/  IMAD.X R33, RZ, RZ, R27, P1 ;  /* 0x000000ffff217224 */ /* 0x000fe200008e061b */
[----:B------:R-:W-:Y:S02]  /*6b20*/  SHF.R.U64 R20, R19, 0x3, R61 ;  /* 0x0000000313147819 */ /* 0x000fe4000000123d */
[----:B------:R-:W-:Y:S02]  /*6b30*/  LOP3.LUT R58, R17, 0x30, R18, 0x78, !PT ;  /* 0x00000030113a7812 */ /* 0x000fe400078e7812 */
[----:B------:R-:W-:Y:S02]  /*6b40*/  IADD3 R5, P0, PT, R26, 0xa800, RZ ;  /* 0x0000a8001a057810 */ /* 0x000fe40007f1e0ff */
[----:B------:R-:W-:-:S02]  /*6b50*/  SHF.R.U64 R18, R13, 0x3, R55 ;  /* 0x000000030d127819 */ /* 0x000fc40000001237 */
[C---:B------:R-:W-:Y:S01]  /*6b60*/  IADD3 R4, P3, PT, R26.reuse, 0xaa00, RZ ;  /* 0x0000aa001a047810 */ /* 0x040fe20007f7e0ff */
[----:B------:R-:W-:Y:S01]  /*6b70*/  IMAD.X R31, RZ, RZ, R27, P0 ;  /* 0x000000ffff1f7224 */ /* 0x000fe200000e061b */
[----:B------:R-:W-:Y:S02]  /*6b80*/  IADD3 R0, P4, PT, R26, 0xae00, RZ ;  /* 0x0000ae001a007810 */ /* 0x000fe40007f9e0ff */
[----:B------:R-:W-:Y:S01]  /*6b90*/  LOP3.LUT R56, R14, 0x30, R15, 0x78, !PT ;  /* 0x000000300e387812 */ /* 0x000fe200078e780f */
[----:B------:R-:W-:Y:S01]  /*6ba0*/  IMAD.X R29, RZ, RZ, R27, P3 ;  /* 0x000000ffff1d7224 */ /* 0x000fe200018e061b */
[----:B------:R-:W-:Y:S01]  /*6bb0*/  SHF.R.U64 R17, R12, 0x3, R53 ;  /* 0x000000030c117819 */ /* 0x000fe20000001235 */
[----:B------:R-:W-:Y:S01]  /*6bc0*/  IMAD.X R25, RZ, RZ, R27, P4 ;  /* 0x000000ffff197224 */ /* 0x000fe200020e061b */
[----:B------:R-:W-:Y:S02]  /*6bd0*/  IADD3 R3, P2, PT, R26, 0xac00, RZ ;  /* 0x0000ac001a037810 */ /* 0x000fe40007f5e0ff */
[----:B------:R-:W-:-:S02]  /*6be0*/  LOP3.LUT R62, R21, 0x30, R24, 0x78, !PT ;  /* 0x00000030153e7812 */ /* 0x000fc400078e7818 */
[----:B------:R-:W-:Y:S01]  /*6bf0*/  SHF.R.U64 R14, R11, 0x3, R51 ;  /* 0x000000030b0e7819 */ /* 0x000fe20000001233 */
[----:B------:R-:W-:Y:S01]  /*6c00*/  IMAD.X R27, RZ, RZ, R27, P2 ;  /* 0x000000ffff1b7224 */ /* 0x000fe200010e061b */
[----:B------:R-:W-:Y:S01]  /*6c10*/  LOP3.LUT R60, R19, 0x30, R20, 0x78, !PT ;  /* 0x00000030133c7812 */ /* 0x000fe200078e7814 */
[----:B------:R3:W-:Y:S01]  /*6c20*/  ST.E desc[UR44][R62.64], RZ ;  /* 0x000000ff3e007985 */ /* 0x0007e2000c10192c */
[----:B------:R-:W-:Y:S02]  /*6c30*/  SHF.R.U64 R15, R10, 0x3, R49 ;  /* 0x000000030a0f7819 */ /* 0x000fe40000001231 */
[----:B------:R-:W-:Y:S01]  /*6c40*/  LOP3.LUT R54, R13, 0x30, R18, 0x78, !PT ;  /* 0x000000300d367812 */ /* 0x000fe200078e7812 */
[----:B------:R3:W-:Y:S01]  /*6c50*/  ST.E desc[UR44][R60.64], RZ ;  /* 0x000000ff3c007985 */ /* 0x0007e2000c10192c */
[----:B------:R-:W-:Y:S02]  /*6c60*/  LOP3.LUT R52, R12, 0x30, R17, 0x78, !PT ;  /* 0x000000300c347812 */ /* 0x000fe400078e7811 */
[----:B------:R-:W-:Y:S01]  /*6c70*/  SHF.R.U64 R13, R8, 0x3, R37 ;  /* 0x00000003080d7819 */ /* 0x000fe20000001225 */
[----:B------:R3:W-:Y:S01]  /*6c80*/  ST.E desc[UR44][R58.64], RZ ;  /* 0x000000ff3a007985 */ /* 0x0007e2000c10192c */
[----:B------:R-:W-:-:S02]  /*6c90*/  LOP3.LUT R50, R11, 0x30, R14, 0x78, !PT ;  /* 0x000000300b327812 */ /* 0x000fc400078e780e */
[----:B------:R-:W-:Y:S01]  /*6ca0*/  SHF.R.U64 R12, R9, 0x3, R39 ;  /* 0x00000003090c7819 */ /* 0x000fe20000001227 */
[----:B------:R3:W-:Y:S01]  /*6cb0*/  ST.E desc[UR44][R56.64], RZ ;  /* 0x000000ff38007985 */ /* 0x0007e2000c10192c */
[----:B------:R-:W-:Y:S02]  /*6cc0*/  LOP3.LUT R48, R10, 0x30, R15, 0x78, !PT ;  /* 0x000000300a307812 */ /* 0x000fe400078e780f */
[----:B------:R-:W-:Y:S01]  /*6cd0*/  SHF.R.U64 R11, R6, 0x3, R33 ;  /* 0x00000003060b7819 */ /* 0x000fe20000001221 */
[----:B------:R3:W-:Y:S01]  /*6ce0*/  ST.E desc[UR44][R54.64], RZ ;  /* 0x000000ff36007985 */ /* 0x0007e2000c10192c */
[----:B------:R-:W-:Y:S02]  /*6cf0*/  SHF.R.U64 R10, R7, 0x3, R35 ;  /* 0x00000003070a7819 */ /* 0x000fe40000001223 */
[----:B------:R-:W-:Y:S01]  /*6d00*/  LOP3.LUT R36, R8, 0x30, R13, 0x78, !PT ;  /* 0x0000003008247812 */ /* 0x000fe200078e780d */
[----:B------:R3:W-:Y:S01]  /*6d10*/  ST.E desc[UR44][R52.64], RZ ;  /* 0x000000ff34007985 */ /* 0x0007e2000c10192c */
[----:B------:R-:W-:-:S02]  /*6d20*/  LOP3.LUT R38, R9, 0x30, R12, 0x78, !PT ;  /* 0x0000003009267812 */ /* 0x000fc400078e780c */
[----:B------:R-:W-:Y:S01]  /*6d30*/  SHF.R.U64 R8, R5, 0x3, R31 ;  /* 0x0000000305087819 */ /* 0x000fe2000000121f */
[----:B------:R3:W-:Y:S01]  /*6d40*/  ST.E desc[UR44][R50.64], RZ ;  /* 0x000000ff32007985 */ /* 0x0007e2000c10192c */
[----:B------:R-:W-:Y:S02]  /*6d50*/  LOP3.LUT R32, R6, 0x30, R11, 0x78, !PT ;  /* 0x0000003006207812 */ /* 0x000fe400078e780b */
[----:B------:R-:W-:Y:S01]  /*6d60*/  SHF.R.U64 R9, R4, 0x3, R29 ;  /* 0x0000000304097819 */ /* 0x000fe2000000121d */
[----:B------:R3:W-:Y:S01]  /*6d70*/  ST.E desc[UR44][R48.64], RZ ;  /* 0x000000ff30007985 */ /* 0x0007e2000c10192c */
[----:B------:R-:W-:Y:S02]  /*6d80*/  LOP3.LUT R34, R7, 0x30, R10, 0x78, !PT ;  /* 0x0000003007227812 */ /* 0x000fe400078e780a */
[----:B------:R-:W-:Y:S01]  /*6d90*/  SHF.R.U64 R6, R3, 0x3, R27 ;  /* 0x0000000303067819 */ /* 0x000fe2000000121b */
[----:B------:R3:W-:Y:S01]  /*6da0*/  ST.E desc[UR44][R38.64], RZ ;  /* 0x000000ff26007985 */ /* 0x0007e2000c10192c */
[----:B------:R-:W-:-:S02]  /*6db0*/  SHF.R.U64 R7, R0, 0x3, R25 ;  /* 0x0000000300077819 */ /* 0x000fc40000001219 */
[----:B------:R-:W-:Y:S01]  /*6dc0*/  LOP3.LUT R30, R5, 0x30, R8, 0x78, !PT ;  /* 0x00000030051e7812 */ /* 0x000fe200078e7808 */
[----:B------:R3:W-:Y:S01]  /*6dd0*/  ST.E desc[UR44][R36.64], RZ ;  /* 0x000000ff24007985 */ /* 0x0007e2000c10192c */
[----:B------:R-:W-:Y:S02]  /*6de0*/  LOP3.LUT R28, R4, 0x30, R9, 0x78, !PT ;  /* 0x00000030041c7812 */ /* 0x000fe400078e7809 */
[----:B------:R-:W-:Y:S01]  /*6df0*/  LOP3.LUT R26, R3, 0x30, R6, 0x78, !PT ;  /* 0x00000030031a7812 */ /* 0x000fe200078e7806 */
[----:B------:R3:W-:Y:S01]  /*6e00*/  ST.E desc[UR44][R34.64], RZ ;  /* 0x000000ff22007985 */ /* 0x0007e2000c10192c */
[----:B------:R-:W-:-:S03]  /*6e10*/  LOP3.LUT R24, R0, 0x30, R7, 0x78, !PT ;  /* 0x0000003000187812 */ /* 0x000fc600078e7807 */
[----:B------:R3:W-:Y:S04]  /*6e20*/  ST.E desc[UR44][R32.64], RZ ;  /* 0x000000ff20007985 */ /* 0x0007e8000c10192c */
[----:B------:R3:W-:Y:S04]  /*6e30*/  ST.E desc[UR44][R30.64], RZ ;  /* 0x000000ff1e007985 */ /* 0x0007e8000c10192c */
[----:B------:R3:W-:Y:S04]  /*6e40*/  ST.E desc[UR44][R28.64], RZ ;  /* 0x000000ff1c007985 */ /* 0x0007e8000c10192c */
[----:B------:R3:W-:Y:S04]  /*6e50*/  ST.E desc[UR44][R26.64], RZ ;  /* 0x000000ff1a007985 */ /* 0x0007e8000c10192c */
[----:B------:R3:W-:Y:S01]  /*6e60*/  ST.E desc[UR44][R24.64], RZ ;  /* 0x000000ff18007985 */ /* 0x0007e2000c10192c */
[----:B------:R-:W-:Y:S01]  /*6e70*/  @!PT LDS RZ, [RZ] ;  /* 0x00000000fffff984 */ /* 0x000fe20000000800 */
[----:B------:R-:W-:Y:S01]  /*6e80*/  @!PT LDS RZ, [RZ] ;  /* 0x00000000fffff984 */ /* 0x000fe20000000800 */
[----:B------:R-:W-:Y:S01]  /*6e90*/  @!PT LDS RZ, [RZ] ;  /* 0x00000000fffff984 */ /* 0x000fe20000000800 */
[----:B------:R-:W-:Y:S01]  /*6ea0*/  @!PT LDS RZ, [RZ] ;  /* 0x00000000fffff984 */ /* 0x000fe20000000800 */
[----:B------:R1:W-:Y:S06]  /*6eb0*/  MEMBAR.ALL.CTA ;  /* 0x0000000000007992 */ /* 0x0003ec0000008000 */
[----:B-1----:R-:W1:Y:S01]  /*6ec0*/  FENCE.VIEW.ASYNC.S ;  /* 0x00000000000073c6 */ /* 0x002e620000000000 */
[----:B------:R-:W-:Y:S05]  /*6ed0*/  BRA.U UP0, `(.L_x_161) ;  /* 0x0000000100047547 */ /* 0x000fea000b800000 */
[----:B------:R-:W-:Y:S05]  /*6ee0*/  BPT.TRAP 0x1 ;  /* 0x000000040000795c */ /* 0x000fea0000300000 */
.L_x_161:
[----:B------:R-:W-:Y:S01]  /*6ef0*/  SHF.L.U32 R3, R43, 0x1f, RZ ;  /* 0x0000001f2b037819 */ /* 0x000fe200000006ff */
[----:B------:R-:W-:Y:S03]  /*6f00*/  BSSY B0, `(.L_x_162) ;  /* 0x0000003000007945 */ /* 0x000fe60003800000 */
[----:B-1----:R-:W1:Y:S02]  /*6f10*/  SYNCS.PHASECHK.TRANS64.TRYWAIT P0, [R16+URZ+0xb0c8], R3 ;  /* 0x00b0c803100075a7 */ /* 0x002e6400080011ff */
[----:B-1----:R-:W-:Y:S05]  /*6f20*/  @!P0 BRA `(.L_x_163) ;  /* 0x0000009400ac8947 */ /* 0x002fea0003800000 */
.L_x_392:
[----:B------:R-:W-:Y:S05]  /*6f30*/  BSYNC B0 ;  /* 0x0000000000007941 */ /* 0x000fea0003800000 */
.L_x_162:
[----:B------:R-:W-:Y:S05]  /*6f40*/  @!P5 BRA `(.L_x_164) ;  /* 0x0000000000ccd947 */ /* 0x000fea0003800000 */
[----:B-1----:R-:W1:Y:S01]  /*6f50*/  LDC R3, c[0x0][0x904] ;  /* 0x00024100ff037b82 */ /* 0x002e620000000800 */
[----:B------:R-:W2:Y:S01]  /*6f60*/  LDCU.64 UR4, c[0x0][0x908] ;  /* 0x00012100ff0477ac */ /* 0x000ea20008000a00 */
[----:B------:R-:W-:Y:S01]  /*6f70*/  BSSY.RECONVERGENT B0, `(.L_x_164) ;  /* 0x0000030000007945 */ /* 0x000fe20003800200 */
[----:B--2---:R-:W-:Y:S01]  /*6f80*/  IMAD.HI.U32 R0, R45, UR4, RZ ;  /* 0x000000042d007c27 */ /* 0x004fe2000f8e00ff */
[----:B------:R-:W2:Y:S01]  /*6f90*/  LDCU UR4, c[0x0][0x380] ;  /* 0x00007000ff0477ac */ /* 0x000ea20008000800 */
[----:B-1----:R-:W-:-:S03]  /*6fa0*/  ISETP.NE.AND P0, PT, R3, 0x1, PT ;  /* 0x000000010300780c */ /* 0x002fc60003f05270 */
[----:B------:R-:W-:-:S04]  /*6fb0*/  SHF.R.U32.HI R0, RZ, UR5, R0 ;  /* 0x00000005ff007c19 */ /* 0x000fc80008011600 */
[----:B------:R-:W-:-:S05]  /*6fc0*/  SEL R0, R45, R0, !P0 ;  /* 0x000000002d007207 */ /* 0x000fca0004000000 */
[----:B------:R-:W-:-:S04]  /*6fd0*/  IMAD.MOV R0, RZ, RZ, -R0 ;  /* 0x000000ffff007224 */ /* 0x000fc800078e0a00 */
[----:B------:R-:W-:-:S05]  /*6fe0*/  IMAD R7, R3, R0, R45 ;  /* 0x0000000003077224 */ /* 0x000fca00078e022d */
[----:B------:R-:W-:-:S05]  /*6ff0*/  LEA R7, R7, R44, 0x8 ;  /* 0x0000002c07077211 */ /* 0x000fca00078e40ff */
[----:B------:R-:W-:-:S05]  /*7000*/  VIADD R7, R7, 0x80 ;  /* 0x0000008007077836 */ /* 0x000fca0000000000 */
[----:B--2---:R-:W-:-:S13]  /*7010*/  ISETP.GE.AND P0, PT, R7, UR4, PT ;  /* 0x0000000407007c0c */ /* 0x004fda000bf06270 */
[----:B------:R-:W-:Y:S05]  /*7020*/  @P0 BRA `(.L_x_165) ;  /* 0x0000000000900947 */ /* 0x000fea0003800000 */
[----:B------:R-:W1:Y:S01]  /*7030*/  LDC R5, c[0x0][0x38c] ;  /* 0x0000e300ff057b82 */ /* 0x000e620000000800 */
[----:B------:R-:W2:Y:S01]  /*7040*/  LDCU UR6, c[0x0][0x890] ;  /* 0x00011200ff0677ac */ /* 0x000ea20008000800 */
[----:B------:R-:W4:Y:S01]  /*7050*/  LDCU.64 UR4, c[0x0][0x888] ;  /* 0x00011100ff0477ac */ /* 0x000f220008000a00 */
[----:B--2---:R-:W-:Y:S01]  /*7060*/  IMAD R7, R40, UR6, R7 ;  /* 0x0000000628077c24 */ /* 0x004fe2000f8e0207 */
[----:B-1----:R-:W-:-:S04]  /*7070*/  IABS R4, R5 ;  /* 0x0000000500047213 */ /* 0x002fc80000000000 */
[----:B------:R-:W1:Y:S08]  /*7080*/  I2F.RP R10, R4 ;  /* 0x00000004000a7306 */ /* 0x000e700000209400 */
[----:B-1----:R-:W1:Y:S02]  /*7090*/  MUFU.RCP R8, R10 ;  /* 0x0000000a00087308 */ /* 0x002e640000001000 */
[----:B-1----:R-:W-:-:S06]  /*70a0*/  IADD3 R8, PT, PT, R8, 0xffffffe, RZ ;  /* 0x0ffffffe08087810 */ /* 0x002fcc0007ffe0ff */
[----:B------:R-:W1:Y:S02]  /*70b0*/  F2I.FTZ.U32.TRUNC.NTZ R9, R8 ;  /* 0x0000000800097305 */ /* 0x000e64000021f000 */
[----:B-1----:R-:W-:Y:S01]  /*70c0*/  IADD3 R0, PT, PT, RZ, -R9, RZ ;  /* 0x80000009ff007210 */ /* 0x002fe20007ffe0ff */
[----:B------:R-:W-:-:S04]  /*70d0*/  IMAD.MOV.U32 R8, RZ, RZ, RZ ;  /* 0x000000ffff087224 */ /* 0x000fc800078e00ff */
[----:B------:R-:W-:Y:S01]  /*70e0*/  IMAD R3, R0, R4, RZ ;  /* 0x0000000400037224 */ /* 0x000fe200078e02ff */
[----:B------:R-:W-:-:S03]  /*70f0*/  IABS R0, R2 ;  /* 0x0000000200007213 */ /* 0x000fc60000000000 */
[----:B------:R-:W-:Y:S01]  /*7100*/  IMAD.HI.U32 R3, R9, R3, R8 ;  /* 0x0000000309037227 */ /* 0x000fe200078e0008 */
[----:B------:R-:W-:Y:S01]  /*7110*/  MOV R6, R0 ;  /* 0x0000000000067202 */ /* 0x000fe20000000f00 */
[----:B------:R-:W1:Y:S04]  /*7120*/  LDC.64 R8, c[0x0][0x880] ;  /* 0x00022000ff087b82 */ /* 0x000e680000000a00 */
[----:B------:R-:W-:-:S04]  /*7130*/  IMAD.HI.U32 R0, R3, R6, RZ ;  /* 0x0000000603007227 */ /* 0x000fc800078e00ff */
[----:B------:R-:W-:-:S04]  /*7140*/  IMAD.MOV R3, RZ, RZ, -R0 ;  /* 0x000000ffff037224 */ /* 0x000fc800078e0a00 */
[----:B------:R-:W-:-:S05]  /*7150*/  IMAD R3, R4, R3, R6 ;  /* 0x0000000304037224 */ /* 0x000fca00078e0206 */
[----:B------:R-:W-:-:S13]  /*7160*/  ISETP.GT.U32.AND P0, PT, R4, R3, PT ;  /* 0x000000030400720c */ /* 0x000fda0003f04070 */
[-C--:B------:R-:W-:Y:S01]  /*7170*/  @!P0 IADD3 R3, PT, PT, R3, -R4.reuse, RZ ;  /* 0x8000000403038210 */ /* 0x080fe20007ffe0ff */
[----:B------:R-:W-:Y:S01]  /*7180*/  @!P0 VIADD R0, R0, 0x1 ;  /* 0x0000000100008836 */ /* 0x000fe20000000000 */
[----:B------:R-:W-:Y:S02]  /*7190*/  ISETP.NE.AND P0, PT, R5, RZ, PT ;  /* 0x000000ff0500720c */ /* 0x000fe40003f05270 */
[----:B------:R-:W-:Y:S02]  /*71a0*/  ISETP.GE.U32.AND P2, PT, R3, R4, PT ;  /* 0x000000040300720c */ /* 0x000fe40003f46070 */
[----:B------:R-:W-:-:S04]  /*71b0*/  LOP3.LUT R3, R2, R5, RZ, 0x3c, !PT ;  /* 0x0000000502037212 */ /* 0x000fc800078e3cff */
[----:B------:R-:W-:-:S07]  /*71c0*/  ISETP.GE.AND P1, PT, R3, RZ, PT ;  /* 0x000000ff0300720c */ /* 0x000fce0003f26270 */
[----:B------:R-:W-:-:S06]  /*71d0*/  @P2 IADD3 R0, PT, PT, R0, 0x1, RZ ;  /* 0x0000000100002810 */ /* 0x000fcc0007ffe0ff */
[----:B------:R-:W-:Y:S01]  /*71e0*/  @!P1 IMAD.MOV R0, RZ, RZ, -R0 ;  /* 0x000000ffff009224 */ /* 0x000fe200078e0a00 */
[----:B------:R-:W-:-:S04]  /*71f0*/  @!P0 LOP3.LUT R0, RZ, R5, RZ, 0x33, !PT ;  /* 0x00000005ff008212 */ /* 0x000fc800078e33ff */
[C---:B------:R-:W-:Y:S01]  /*7200*/  IADD3 R3, PT, PT, -R0.reuse, RZ, RZ ;  /* 0x000000ff00037210 */ /* 0x040fe20007ffe1ff */
[----:B----4-:R-:W-:Y:S02]  /*7210*/  IMAD R7, R0, UR5, R7 ;  /* 0x0000000500077c24 */ /* 0x010fe4000f8e0207 */
[----:B------:R-:W-:Y:S02]  /*7220*/  IMAD.MOV.U32 R0, RZ, RZ, -0x800000 ;  /* 0xff800000ff007424 */ /* 0x000fe400078e00ff */
[----:B------:R-:W-:-:S04]  /*7230*/  IMAD R2, R5, R3, R2 ;  /* 0x0000000305027224 */ /* 0x000fc800078e0202 */
[----:B------:R-:W-:-:S04]  /*7240*/  IMAD R7, R2, UR4, R7 ;  /* 0x0000000402077c24 */ /* 0x000fc8000f8e0207 */
[----:B-1----:R-:W-:-:S05]  /*7250*/  IMAD.WIDE R8, R7, 0x4, R8 ;  /* 0x0000000407087825 */ /* 0x002fca00078e0208 */
[----:B------:R1:W-:Y:S02]  /*7260*/  STG.E desc[UR44][R8.64], R0 ;  /* 0x0000000008007986 */ /* 0x0003e4000c10192c */
.L_x_165:
[----:B------:R-:W-:Y:S05]  /*7270*/  BSYNC.RECONVERGENT B0 ;  /* 0x0000000000007941 */ /* 0x000fea0003800200 */
.L_x_164:
[----:B------:R-:W-:Y:S01]  /*7280*/  @!PT LDS RZ, [RZ] ;  /* 0x00000000fffff984 */ /* 0x000fe20000000800 */
[----:B------:R-:W-:Y:S01]  /*7290*/  @!PT LDS RZ, [RZ] ;  /* 0x00000000fffff984 */ /* 0x000fe20000000800 */
[----:B------:R-:W-:Y:S01]  /*72a0*/  @!PT LDS RZ, [RZ] ;  /* 0x00000000fffff984 */ /* 0x000fe20000000800 */
[----:B------:R-:W-:Y:S01]  /*72b0*/  @!PT LDS RZ, [RZ] ;  /* 0x00000000fffff984 */ /* 0x000fe20000000800 */
[----:B------:R2:W-:Y:S06]  /*72c0*/  MEMBAR.ALL.CTA ;  /* 0x0000000000007992 */ /* 0x0005ec0000008000 */
[----:B--2---:R-:W2:Y:S01]  /*72d0*/  FENCE.VIEW.ASYNC.S ;  /* 0x00000000000073c6 */ /* 0x004ea20000000000 */
[----:B------:R-:W-:-:S09]  /*72e0*/  UISETP.NE.AND UP0, UPT, UR41, URZ, UPT ;  /* 0x000000ff2900728c */ /* 0x000fd2000bf05270 */
[----:B------:R-:W-:Y:S05]  /*72f0*/  BRA.U UP0, `(.L_x_166) ;  /* 0x0000000100047547 */ /* 0x000fea000b800000 */
[----:B------:R-:W-:Y:S05]  /*7300*/  BPT.TRAP 0x1 ;  /* 0x000000040000795c */ /* 0x000fea0000300000 */
.L_x_166:
[----:B--2---:R2:W-:Y:S01]  /*7310*/  SYNCS.ARRIVE.TRANS64.A1T0 RZ, [R16+URZ+0xb0b8], RZ ;  /* 0x00b0b8ff10ff79a7 */ /* 0x0045e200081000ff */
[----:B------:R-:W-:Y:S01]  /*7320*/  LOP3.LUT R43, R43, 0x1, RZ, 0x3c, !PT ;  /* 0x000000012b2b7812 */ /* 0x000fe200078e3cff */
[----:B------:R-:W-:Y:S06]  /*7330*/  BRA `(.L_x_92) ;  /* 0x0000002c001c7947 */ /* 0x000fec0003800000 */
.L_x_93:
[----:B------:R-:W-:-:S09]  /*7340*/  UISETP.NE.AND UP0, UPT, UR40, URZ, UPT ;  /* 0x000000ff2800728c */ /* 0x000fd2000bf05270 */
[----:B------:R-:W-:Y:S05]  /*7350*/  BRA.U !UP0, `(.L_x_167) ;  /* 0x0000000108047547 */ /* 0x000fea000b800000 */
[----:B------:R-:W-:Y:S05]  /*7360*/  BPT.TRAP 0x1 ;  /* 0x000000040000795c */ /* 0x000fea0000300000 */
.L_x_167:
[----:B------:R-:W1:Y:S01]  /*7370*/  S2R R48, SR_CgaCtaId ;  /* 0x0000000000307919 */ /* 0x000e620000008800 */
[----:B------:R-:W-:Y:S01]  /*7380*/  MOV R47, 0x400 ;  /* 0x00000400002f7802 */ /* 0x000fe20000000f00 */
[----:B------:R-:W-:Y:S01]  /*7390*/  BSSY B0, `(.L_x_168) ;  /* 0x0000005000007945 */ /* 0x000fe20003800000 */
[----:B------:R-:W-:Y:S02]  /*73a0*/  SHF.L.U32 R0, R42, 0x1f, RZ ;  /* 0x0000001f2a007819 */ /* 0x000fe400000006ff */
[----:B-1----:R-:W-:-:S04]  /*73b0*/  LEA R47, R48, R47, 0x18 ;  /* 0x0000002f302f7211 */ /* 0x002fc800078ec0ff */
[----:B------:R-:W1:Y:S02]  /*73c0*/  SYNCS.PHASECHK.TRANS64.TRYWAIT P0, [R47+URZ+0xb070], R0 ;  /* 0x00b070002f0075a7 */ /* 0x000e6400080011ff */
[----:B-1----:R-:W-:Y:S05]  /*73d0*/  @!P0 BRA `(.L_x_169) ;  /* 0x0000009000948947 */ /* 0x002fea0003800000 */
.L_x_393:
[----:B------:R-:W-:Y:S05]  /*73e0*/  BSYNC B0 ;  /* 0x0000000000007941 */ /* 0x000fea0003800000 */
.L_x_168:
[----:B------:R-:W-:-:S09]  /*73f0*/  UISETP.NE.AND UP0, UPT, UR40, URZ, UPT ;  /* 0x000000ff2800728c */ /* 0x000fd2000bf05270 */
[----:B------:R-:W-:Y:S05]  /*7400*/  BRA.U !UP0, `(.L_x_170) ;  /* 0x0000000108047547 */ /* 0x000fea000b800000 */
[----:B------:R-:W-:Y:S05]  /*7410*/  BPT.TRAP 0x1 ;  /* 0x000000040000795c */ /* 0x000fea0000300000 */
.L_x_170:
[----:B------:R-:W-:Y:S01]  /*7420*/  IADD3 R23, PT, PT, R47, 0xb078, RZ ;  /* 0x0000b0782f177810 */ /* 0x000fe20007ffe0ff */
[----:B------:R-:W-:-:S03]  /*7430*/  UISETP.NE.AND UP0, UPT, UR39, URZ, UPT ;  /* 0x000000ff2700728c */ /* 0x000fc6000bf05270 */
[----:B-1----:R-:W-:-:S04]  /*7440*/  PRMT R0, R48, 0x654, R23 ;  /* 0x0000065430007816 */ /* 0x002fc80000000017 */
[----:B------:R1:W-:Y:S02]  /*7450*/  SYNCS.ARRIVE.TRANS64.RED.A1T0 RZ, [R0+URZ], RZ ;  /* 0x000000ff00ff79a7 */ /* 0x0003e400081004ff */
[----:B------:R-:W-:Y:S05]  /*7460*/  BRA.U !UP0, `(.L_x_171) ;  /* 0x0000000108047547 */ /* 0x000fea000b800000 */
[----:B------:R-:W-:Y:S05]  /*7470*/  BPT.TRAP 0x1 ;  /* 0x000000040000795c */ /* 0x000fea0000300000 */
.L_x_171:
[----:B------:R-:W-:Y:S01]  /*7480*/  IMAD.U32 R3, RZ, RZ, UR42 ;  /* 0x0000002aff037e24 */ /* 0x000fe2000f8e00ff */
[----:B------:R-:W-:-:S04]  /*7490*/  ISETP.GE.AND P0, PT, R4, 0x41, PT ;  /* 0x000000410400780c */ /* 0x000fc80003f06270 */
[----:B------:R-:W-:-:S04]  /*74a0*/  SHF.L.U32 R6, R3, 0x1f, RZ ;  /* 0x0000001f03067819 */ /* 0x000fc800000006ff */
[----:B------:R-:W2:Y:S02]  /*74b0*/  SYNCS.PHASECHK.TRANS64.TRYWAIT P1, [R47+URZ+0xb080], R6 ;  /* 0x00b080062f0075a7 */ /* 0x000ea400080211ff */
[----:B--2---:R-:W-:Y:S05]  /*74c0*/  @!P1 BRA `(.L_x_172) ;  /* 0x00000090006c9947 */ /* 0x004fea0003800000 */
.L_x_394:
[----:B------:R-:W-:Y:S02]  /*74d0*/  LOP3.LUT R3, R42, 0x1, RZ, 0x3c, !PT ;  /* 0x000000012a037812 */ /* 0x000fe400078e3cff */
[----:B------:R-:W-:Y:S01]  /*74e0*/  MOV R49, R22 ;  /* 0x0000001600317202 */ /* 0x000fe20000000f00 */
[----:B------:R-:W-:Y:S06]  /*74f0*/  @!P0 BRA `(.L_x_173) ;  /* 0x0000000c004c8947 */ /* 0x000fec0003800000 */
[----:B------:R-:W-:-:S05]  /*7500*/  VIADD R5, R4, 0x3f ;  /* 0x0000003f04057836 */ /* 0x000fca0000000000 */
[----:B-1----:R-:W-:-:S04]  /*7510*/  SHF.R.S32.HI R0, RZ, 0x1f, R5 ;  /* 0x0000001fff007819 */ /* 0x002fc80000011405 */
[----:B------:R-:W-:-:S04]  /*7520*/  LEA.HI R0, R0, R5, RZ, 0x6 ;  /* 0x0000000500007211 */ /* 0x000fc800078f30ff */
[----:B------:R-:W-:-:S04]  /*7530*/  SHF.R.S32.HI R0, RZ, 0x6, R0 ;  /* 0x00000006ff007819 */ /* 0x000fc80000011400 */
[----:B------:R-:W-:-:S04]  /*7540*/  VIMNMX R5, PT, PT, R0, 0x2, PT ;  /* 0x0000000200057848 */ /* 0x000fc80003fe0100 */
[----:B------:R-:W-:-:S05]  /*7550*/  IADD3 R5, PT, PT, -R5, R22, R0 ;  /* 0x0000001605057210 */ /* 0x000fca0007ffe100 */
[----:B------:R-:W-:-:S07]  /*7560*/  VIADD R49, R5, 0x1 ;  /* 0x0000000105317836 */ /* 0x000fce0000000000 */
.L_x_192:
[----:B------:R-:W-:Y:S05]  /*7570*/  YIELD ;  /* 0x0000000000007946 */ /* 0x000fea0003800000 */
[----:B------:R-:W-:Y:S01]  /*7580*/  UISETP.NE.AND UP0, UPT, UR40, URZ, UPT ;  /* 0x000000ff2800728c */ /* 0x000fe2000bf05270 */
[----:B------:R-:W-:Y:S02]  /*7590*/  VIADD R22, R22, 0x1 ;  /* 0x0000000116167836 */ /* 0x000fe40000000000 */
[----:B------:R-:W-:-:S03]  /*75a0*/  IMAD.MOV.U32 R42, RZ, RZ, R3 ;  /* 0x000000ffff2a7224 */ /* 0x000fc600078e0003 */
[----:B------:R-:W-:-:S04]  /*75b0*/  ISETP.NE.AND P0, PT, R22, R49, PT ;  /* 0x000000311600720c */ /* 0x000fc80003f05270 */
[----:B------:R-:W-:Y:S01]  /*75c0*/  P2R R50, PR, RZ, 0x1 ;  /* 0x00000001ff327803 */ /* 0x000fe20000000000 */
[----:B-1-3--:R-:W-:Y:S08]  /*75d0*/  BRA.U !UP0, `(.L_x_174) ;  /* 0x0000000108047547 */ /* 0x00aff0000b800000 */
[----:B------:R-:W-:Y:S05]  /*75e0*/  BPT.TRAP 0x1 ;  /* 0x000000040000795c */ /* 0x000fea0000300000 */
.L_x_174:
[----:B------:R-:W-:Y:S01]  /*75f0*/  SHF.L.U32 R0, R42, 0x1f, RZ ;  /* 0x0000001f2a007819 */ /* 0x000fe200000006ff */
[----:B------:R-:W-:-:S03]  /*7600*/  IMAD.U32 R51, R41, 0x10000, RZ ;  /* 0x0001000029337824 */ /* 0x000fc600078e00ff */
[----:B------:R-:W1:Y:S02]  /*7610*/  SYNCS.PHASECHK.TRANS64.TRYWAIT P0, [R47+URZ+0xb070], R0 ;  /* 0x00b070002f0075a7 */ /* 0x000e6400080011ff */
[----:B------:R-:W-:Y:S01]  /*7620*/  LOP3.LUT R51, R51, 0x600000, RZ, 0xc0, !PT ;  /* 0x0060000033337812 */ /* 0x000fe200078ec0ff */
[----:B-1----:R-:W-:Y:S06]  /*7630*/  @!P0 BRA `(.L_x_175) ;  /* 0x0000009000248947 */ /* 0x002fec0003800000 */
.L_x_395:
[----:B------:R-:W-:Y:S05]  /*7640*/  WARPSYNC.ALL ;  /* 0x0000000000007948 */ /* 0x000fea0003800000 */
[----:B------:R-:W-:Y:S01]  /*7650*/  R2UR UR4, R51 ;  /* 0x00000000330472ca */ /* 0x000fe200000e0000 */
[----:B------:R-:W-:Y:S01]  /*7660*/  UISETP.NE.AND UP0, UPT, UR41, URZ, UPT ;  /* 0x000000ff2900728c */ /* 0x000fe2000bf05270 */
[----:B------:R-:W-:Y:S01]  /*7670*/  PLOP3.LUT P0, PT, PT, PT, PT, 0x80, 0x8 ;  /* 0x000000000008781c */ /* 0x000fe20003f0f070 */
[----:B------:R-:W-:-:S10]  /*7680*/  IMAD.MOV.U32 R53, RZ, RZ, 0x3f800000 ;  /* 0x3f800000ff357424 */ /* 0x000fd400078e00ff */
[----:B------:R-:W3:Y:S02]  /*7690*/  LDTM.x2 R4, tmem[UR4] ;  /* 0x00000004000479ee */ /* 0x000ee400080c0000 */
[----:B---3--:R-:W-:-:S13]  /*76a0*/  FSETP.NEU.AND P2, PT, R4, R5, PT ;  /* 0x000000050400720b */ /* 0x008fda0003f4d000 */
[----:B-1----:R-:W1:Y:S01]  /*76b0*/  @P2 LDC R0, c[0x0][0x704] ;  /* 0x0001c100ff002b82 */ /* 0x002e620000000800 */
[----:B------:R-:W-:-:S04]  /*76c0*/  @P2 FADD R5, R4, -R5 ;  /* 0x8000000504052221 */ /* 0x000fc80000000000 */
[----:B-1----:R-:W-:-:S05]  /*76d0*/  @P2 FMUL R5, R5, R0 ;  /* 0x0000000005052220 */ /* 0x002fca0000400000 */
[----:B------:R-:W-:-:S04]  /*76e0*/  @P2 FSETP.GEU.AND P1, PT, R5, -126, PT ;  /* 0xc2fc00000500280b */ /* 0x000fc80003f2e000 */
[----:B------:R-:W-:-:S13]  /*76f0*/  @P2 PLOP3.LUT P0, PT, P1, PT, PT, 0x80, 0x8 ;  /* 0x000000000008281c */ /* 0x000fda0000f0f070 */
[----:B------:R-:W-:-:S04]  /*7700*/  @!P0 FMUL R5, R5, 0.5 ;  /* 0x3f00000005058820 */ /* 0x000fc80000400000 */
[----:B------:R-:W1:Y:S02]  /*7710*/  @P2 MUFU.EX2 R0, R5 ;  /* 0x0000000500002308 */ /* 0x000e640000000800 */
[----:B-1----:R-:W-:-:S05]  /*7720*/  @!P0 FMUL R0, R0, R0 ;  /* 0x0000000000008220 */ /* 0x002fca0000400000 */
[----:B------:R-:W-:Y:S01]  /*7730*/  @P2 MOV R53, R0 ;  /* 0x0000000000352202 */ /* 0x000fe20000000f00 */
[----:B------:R-:W-:Y:S06]  /*7740*/  BRA.U UP0, `(.L_x_176) ;  /* 0x0000000100047547 */ /* 0x000fec000b800000 */
[----:B------:R-:W-:Y:S05]  /*7750*/  BPT.TRAP 0x1 ;  /* 0x000000040000795c */ /* 0x000fea0000300000 */
.L_x_176:
[----:B------:R-:W-:Y:S01]  /*7760*/  IMAD.U32 R0, RZ, RZ, UR43 ;  /* 0x0000002bff007e24 */ /* 0x000fe2000f8e00ff */
[----:B------:R-:W-:-:S04]  /*7770*/  FSETP.NEU.AND P1, PT, R53, 1, PT ;  /* 0x3f8000003500780b */ /* 0x000fc80003f2d000 */
[----:B------:R-:W-:-:S04]  /*7780*/  SHF.L.U32 R0, R0, 0x1f, RZ ;  /* 0x0000001f00007819 */ /* 0x000fc800000006ff */
[----:B------:R-:W1:Y:S02]  /*7790*/  SYNCS.PHASECHK.TRANS64.TRYWAIT P0, [R47+URZ+0xb090], R0 ;  /* 0x00b090002f0075a7 */ /* 0x000e6400080011ff */
[----:B-1----:R-:W-:Y:S05]  /*77a0*/  @!P0 BRA `(.L_x_177) ;  /* 0x0000008c00dc8947 */ /* 0x002fea0003800000 */
.L_x_396:
[----:B------:R-:W-:-:S13]  /*77b0*/  VOTE.ANY P1, P1 ;  /* 0x0000000000ff7806 */ /* 0x000fda0000820100 */
[----:B------:R-:W-:Y:S05]  /*77c0*/  @!P1 BRA `(.L_x_178) ;  /* 0x0000000000cc9947 */ /* 0x000fea0003800000 */
[----:B-1----:R-:W-:Y:S01]  /*77d0*/  SHF.R.U32.HI R0, RZ, 0x5, R41 ;  /* 0x00000005ff007819 */ /* 0x002fe20000011629 */
[----:B------:R-:W-:Y:S01]  /*77e0*/  BSSY.RECONVERGENT B6, `(.L_x_179) ;  /* 0x0000018000067945 */ /* 0x000fe20003800200 */
[----:B------:R-:W-:Y:S02]  /*77f0*/  LOP3.LUT R52, R51, 0x100, RZ, 0xfc, !PT ;  /* 0x0000010033347812 */ /* 0x000fe400078efcff */
[----:B------:R-:W-:Y:S02]  /*7800*/  SHF.R.U32.HI R3, RZ, 0x15, R51 ;  /* 0x00000015ff037819 */ /* 0x000fe40000011633 */
[----:B------:R-:W-:Y:S02]  /*7810*/  LOP3.LUT R0, R0, 0x3, RZ, 0xc0, !PT ;  /* 0x0000000300007812 */ /* 0x000fe400078ec0ff */
[----:B------:R-:W-:Y:S02]  /*7820*/  R2UR UR4, R52 ;  /* 0x00000000340472ca */ /* 0x000fe400000e0000 */
[----:B------:R-:W-:-:S11]  /*7830*/  ISETP.NE.AND P0, PT, R0, R3, PT ;  /* 0x000000030000720c */ /* 0x000fd60003f05270 */
[----:B------:R-:W1:Y:S02]  /*7840*/  LDTM.x16 R24, tmem[UR4] ;  /* 0x00000004001879ee */ /* 0x000e640008240000 */
[----:B-1----:R-:W-:Y:S05]  /*7850*/  @!P0 BRA `(.L_x_180) ;  /* 0x0000000000408947 */ /* 0x002fea0003800000 */
[----:B------:R-:W-:Y:S01]  /*7860*/  MOV R14, 0x8 ;  /* 0x00000008000e7802 */ /* 0x000fe20000000f00 */
[----:B------:R-:W1:Y:S01]  /*7870*/  LDCU.64 UR8, c[0x4][0xb0] ;  /* 0x01001600ff0877ac */ /* 0x000e620008000a00 */
[----:B------:R-:W-:Y:S02]  /*7880*/  HFMA2 R12, -RZ, RZ, 0, 5.9604644775390625e-08 ;  /* 0x00000001ff0c7431 */ /* 0x000fe400000001ff */
[----:B------:R-:W-:Y:S01]  /*7890*/  IMAD.MOV.U32 R8, RZ, RZ, 0x192 ;  /* 0x00000192ff087424 */ /* 0x000fe200078e00ff */
[----:B------:R-:W2:Y:S01]  /*78a0*/  LDCU.64 UR6, c[0x4][0xb8] ;  /* 0x01001700ff0677ac */ /* 0x000ea20008000a00 */
[----:B------:R-:W3:Y:S01]  /*78b0*/  LDC.64 R14, c[0x4][R14] ;  /* 0x010000000e0e7b82 */ /* 0x000ee20000000a00 */
[----:B------:R-:W-:Y:S01]  /*78c0*/  IMAD.MOV.U32 R13, RZ, RZ, RZ ;  /* 0x000000ffff0d7224 */ /* 0x000fe200078e00ff */
[----:B------:R-:W4:Y:S01]  /*78d0*/  LDCU.64 UR4, c[0x4][0x30] ;  /* 0x01000600ff0477ac */ /* 0x000f220008000a00 */
[----:B-1----:R-:W-:Y:S01]  /*78e0*/  IMAD.U32 R4, RZ, RZ, UR8 ;  /* 0x00000008ff047e24 */ /* 0x002fe2000f8e00ff */
[----:B------:R-:W-:Y:S01]  /*78f0*/  MOV R5, UR9 ;  /* 0x0000000900057c02 */ /* 0x000fe20008000f00 */
[----:B--2---:R-:W-:Y:S01]  /*7900*/  IMAD.U32 R6, RZ, RZ, UR6 ;  /* 0x00000006ff067e24 */ /* 0x004fe2000f8e00ff */
[----:B------:R-:W-:Y:S01]  /*7910*/  MOV R7, UR7 ;  /* 0x0000000700077c02 */ /* 0x000fe20008000f00 */
[----:B----4-:R-:W-:Y:S01]  /*7920*/  IMAD.U32 R10, RZ, RZ, UR4 ;  /* 0x00000004ff0a7e24 */ /* 0x010fe2000f8e00ff */
[----:B------:R-:W-:-:S02]  /*7930*/  MOV R11, UR5 ;  /* 0x00000005000b7c02 */ /* 0x000fc40008000f00 */
[----:B------:R-:W-:-:S07]  /*7940*/  LEPC R20, `(.L_x_180) ;  /* 0x000000001014794e */ /* 0x000fce0000000000 */
[----:B---3--:R-:W-:Y:S05]  /*7950*/  CALL.ABS.NOINC R14 ;  /* 0x000000000e007343 */ /* 0x008fea0003c00000 */
.L_x_180:
[----:B------:R-:W-:Y:S05]  /*7960*/  BSYNC.RECONVERGENT B6 ;  /* 0x0000000000067941 */ /* 0x000fea0003800200 */
.L_x_179:
[----:B------:R-:W-:Y:S01]  /*7970*/  LOP3.LUT R0, R51, 0x110, RZ, 0xfc, !PT ;  /* 0x0000011033007812 */ /* 0x000fe200078efcff */
[----:B------:R-:W-:Y:S05]  /*7980*/  WARPSYNC.ALL ;  /* 0x0000000000007948 */ /* 0x000fea0003800000 */
[----:B------:R-:W-:Y:S02]  /*7990*/  R2UR UR4, R0 ;  /* 0x00000000000472ca */ /* 0x000fe400000e0000 */
[----:B------:R-:W-:Y:S02]  /*79a0*/  FSETP.NEU.AND P0, PT, R53, 1, PT ;  /* 0x3f8000003500780b */ /* 0x000fe40003f0d000 */
[----:B------:R-:W-:-:S09]  /*79b0*/  R2UR UR5, R52 ;  /* 0x00000000340572ca */ /* 0x000fd200000e0000 */
[----:B--2---:R-:W1:Y:S01]  /*79c0*/  LDTM.x16 R4, tmem[UR4] ;  /* 0x00000004000479ee */ /* 0x004e620008240000 */
[----:B------:R-:W-:Y:S01]  /*79d0*/  R2UR UR4, R0 ;  /* 0x00000000000472ca */ /* 0x000fe200000e0000 */
[C---:B------:R-:W-:Y:S02]  /*79e0*/  @P0 FMUL2 R24, R53.reuse.F32, R24.F32x2.HI_LO ;  /* 0x000000183518024a */ /* 0x040fe40000040000 */
[C---:B------:R-:W-:Y:S02]  /*79f0*/  @P0 FMUL2 R26, R53.reuse.F32, R26.F32x2.HI_LO ;  /* 0x0000001a351a024a */ /* 0x040fe40000040000 */
[C---:B------:R-:W-:Y:S02]  /*7a00*/  @P0 FMUL2 R28, R53.reuse.F32, R28.F32x2.HI_LO ;  /* 0x0000001c351c024a */ /* 0x040fe40000040000 */
[C---:B------:R-:W-:Y:S02]  /*7a10*/  @P0 FMUL2 R30, R53.reuse.F32, R30.F32x2.HI_LO ;  /* 0x0000001e351e024a */ /* 0x040fe40000040000 */
[----:B------:R-:W-:-:S02]  /*7a20*/  @P0 FMUL2 R32, R53.F32, R32.F32x2.HI_LO ;  /* 0x000000203520024a */ /* 0x000fc40000040000 */
[C---:B------:R-:W-:Y:S02]  /*7a30*/  @P0 FMUL2 R34, R53.reuse.F32, R34.F32x2.HI_LO ;  /* 0x000000223522024a */ /* 0x040fe40000040000 */
[C---:B------:R-:W-:Y:S02]  /*7a40*/  @P0 FMUL2 R36, R53.reuse.F32, R36.F32x2.HI_LO ;  /* 0x000000243524024a */ /* 0x040fe40000040000 */
[----:B------:R-:W-:-:S04]  /*7a50*/  @P0 FMUL2 R38, R53.F32, R38.F32x2.HI_LO ;  /* 0x000000263526024a */ /* 0x000fc80000040000 */
[----:B------:R3:W-:Y:S01]  /*7a60*/  STTM.x16 tmem[UR5], R24 ;  /* 0x00000018000079ed */ /* 0x0007e20008240005 */
[C---:B-1----:R-:W-:Y:S02]  /*7a70*/  @P0 FMUL2 R4, R53.reuse.F32, R4.F32x2.HI_LO ;  /* 0x000000043504024a */ /* 0x042fe40000040000 */
[C---:B------:R-:W-:Y:S02]  /*7a80*/  @P0 FMUL2 R6, R53.reuse.F32, R6.F32x2.HI_LO ;  /* 0x000000063506024a */ /* 0x040fe40000040000 */
[C---:B------:R-:W-:Y:S02]  /*7a90*/  @P0 FMUL2 R8, R53.reuse.F32, R8.F32x2.HI_LO ;  /* 0x000000083508024a */ /* 0x040fe40000040000 */
[C---:B------:R-:W-:Y:S02]  /*7aa0*/  @P0 FMUL2 R10, R53.reuse.F32, R10.F32x2.HI_LO ;  /* 0x0000000a350a024a */ /* 0x040fe40000040000 */
[C---:B------:R-:W-:Y:S02]  /*7ab0*/  @P0 FMUL2 R12, R53.reuse.F32, R12.F32x2.HI_LO ;  /* 0x0000000c350c024a */ /* 0x040fe40000040000 */
[----:B------:R-:W-:-:S02]  /*7ac0*/  @P0 FMUL2 R14, R53.F32, R14.F32x2.HI_LO ;  /* 0x0000000e350e024a */ /* 0x000fc40000040000 */
[C---:B------:R-:W-:Y:S02]  /*7ad0*/  @P0 FMUL2 R16, R53.reuse.F32, R16.F32x2.HI_LO ;  /* 0x000000103510024a */ /* 0x040fe40000040000 */
[----:B------:R-:W-:-:S04]  /*7ae0*/  @P0 FMUL2 R18, R53.F32, R18.F32x2.HI_LO ;  /* 0x000000123512024a */ /* 0x000fc80000040000 */
[----:B------:R3:W-:Y:S02]  /*7af0*/  STTM.x16 tmem[UR4], R4 ;  /* 0x00000004000079ed */ /* 0x0007e40008240004 */
.L_x_178:
[----:B------:R-:W-:-:S09]  /*7b00*/  UISETP.NE.AND UP0, UPT, UR39, URZ, UPT ;  /* 0x000000ff2700728c */ /* 0x000fd2000bf05270 */
[----:B------:R-:W-:Y:S05]  /*7b10*/  BRA.U !UP0, `(.L_x_181) ;  /* 0x0000000108047547 */ /* 0x000fea000b800000 */
[----:B------:R-:W-:Y:S05]  /*7b20*/  BPT.TRAP 0x1 ;  /* 0x000000040000795c */ /* 0x000fea0000300000 */
.L_x_181:
[----:B------:R-:W-:Y:S01]  /*7b30*/  IADD3 R3, PT, PT, R47, 0xb088, RZ ;  /* 0x0000b0882f037810 */ /* 0x000fe20007ffe0ff */
[----:B------:R-:W-:Y:S02]  /*7b40*/  UISETP.NE.AND UP0, UPT, UR41, URZ, UPT ;  /* 0x000000ff2900728c */ /* 0x000fe4000bf05270 */
[----:B------:R-:W-:Y:S01]  /*7b50*/  ULOP3.LUT UR42, UR42, 0x1, URZ, 0x3c, !UPT ;  /* 0x000000012a2a7892 */ /* 0x000fe2000f8e3cff */
[----:B-1----:R-:W-:-:S04]  /*7b60*/  PRMT R0, R48, 0x654, R3 ;  /* 0x0000065430007816 */ /* 0x002fc80000000003 */
[----:B------:R1:W-:Y:S01]  /*7b70*/  SYNCS.ARRIVE.TRANS64.RED.A1T0 RZ, [R0+URZ], RZ ;  /* 0x000000ff00ff79a7 */ /* 0x0003e200081004ff */
[----:B------:R-:W4:Y:S01]  /*7b80*/  FENCE.VIEW.ASYNC.T ;  /* 0x00000000000073c6 */ /* 0x000f220000000200 */
[----:B------:R-:W-:Y:S05]  /*7b90*/  BRA.U UP0, `(.L_x_182) ;  /* 0x0000000100087547 */ /* 0x000fea000b800000 */
[----:B------:R-:W-:Y:S05]  /*7ba0*/  BPT.TRAP 0x1 ;  /* 0x000000040000795c */ /* 0x000fea0000300000 */
[----:B------:R-:W-:Y:S05]  /*7bb0*/  BPT.TRAP 0x1 ;  /* 0x000000040000795c */ /* 0x000fea0000300000 */
.L_x_182:
[----:B------:R-:W-:Y:S01]  /*7bc0*/  IADD3 R3, PT, PT, R47, 0xb0a0, RZ ;  /* 0x0000b0a02f037810 */ /* 0x000fe20007ffe0ff */
[----:B------:R-:W-:-:S03]  /*7bd0*/  UISETP.NE.AND UP0, UPT, UR39, URZ, UPT ;  /* 0x000000ff2700728c */ /* 0x000fc6000bf05270 */
[----:B-1----:R-:W-:-:S04]  /*7be0*/  PRMT R0, R48, 0x654, R3 ;  /* 0x0000065430007816 */ /* 0x002fc80000000003 */
[----:B----4-:R1:W-:Y:S02]  /*7bf0*/  SYNCS.ARRIVE.TRANS64.RED.A1T0 RZ, [R0+URZ], RZ ;  /* 0x000000ff00ff79a7 */ /* 0x0103e400081004ff */
[----:B------:R-:W-:Y:S05]  /*7c00*/  BRA.U !UP0, `(.L_x_183) ;  /* 0x0000000108047547 */ /* 0x000fea000b800000 */
[----:B------:R-:W-:Y:S05]  /*7c10*/  BPT.TRAP 0x1 ;  /* 0x000000040000795c */ /* 0x000fea0000300000 */
.L_x_183:
[----:B-1----:R-:W-:Y:S01]  /*7c20*/  IMAD.U32 R0, RZ, RZ, UR42 ;  /* 0x0000002aff007e24 */ /* 0x002fe2000f8e00ff */
[----:B------:R-:W-:-:S04]  /*7c30*/  LOP3.LUT R3, R51, 0x80, RZ, 0xfc, !PT ;  /* 0x0000008033037812 */ /* 0x000fc800078efcff */
[----:B------:R-:W-:-:S04]  /*7c40*/  SHF.L.U32 R0, R0, 0x1f, RZ ;  /* 0x0000001f00007819 */ /* 0x000fc800000006ff */
[----:B------:R-:W1:Y:S02]  /*7c50*/  SYNCS.PHASECHK.TRANS64.TRYWAIT P0, [R47+URZ+0xb080], R0 ;  /* 0x00b080002f0075a7 */ /* 0x000e6400080011ff */
[----:B-1----:R-:W-:Y:S05]  /*7c60*/  @!P0 BRA `(.L_x_184) ;  /* 0x0000008800c08947 */ /* 0x002fea0003800000 */
.L_x_397:
[----:B------:R-:W-:Y:S01]  /*7c70*/  R2UR UR4, R3 ;  /* 0x00000000030472ca */ /* 0x000fe200000e0000 */
[----:B------:R-:W-:Y:S01]  /*7c80*/  UISETP.NE.AND UP0, UPT, UR41, URZ, UPT ;  /* 0x000000ff2900728c */ /* 0x000fe2000bf05270 */
[----:B------:R-:W-:Y:S01]  /*7c90*/  PLOP3.LUT P0, PT, PT, PT, PT, 0x80, 0x8 ;  /* 0x000000000008781c */ /* 0x000fe20003f0f070 */
[----:B------:R-:W-:-:S10]  /*7ca0*/  IMAD.MOV.U32 R53, RZ, RZ, 0x3f800000 ;  /* 0x3f800000ff357424 */ /* 0x000fd400078e00ff */
[----:B---3--:R-:W3:Y:S02]  /*7cb0*/  LDTM.x2 R4, tmem[UR4] ;  /* 0x00000004000479ee */ /* 0x008ee400080c0000 */
        /* <DEDUP_REMOVED lines=12> */
.L_x_185:
[----:B------:R-:W-:Y:S01]  /*7d80*/  IMAD.U32 R0, RZ, RZ, UR43 ;  /* 0x0000002bff007e24 */ /* 0x000fe2000f8e00ff */
[----:B------:R-:W-:-:S04]  /*7d90*/  FSETP.NEU.AND P1, PT, R53, 1, PT ;  /* 0x3f8000003500780b */ /* 0x000fc80003f2d000 */
[----:B------:R-:W-:-:S04]  /*7da0*/  SHF.L.U32 R0, R0, 0x1f, RZ ;  /* 0x0000001f00007819 */ /* 0x000fc800000006ff */
[----:B------:R-:W1:Y:S02]  /*7db0*/  SYNCS.PHASECHK.TRANS64.TRYWAIT P0, [R47+URZ+0xb098], R0 ;  /* 0x00b098002f0075a7 */ /* 0x000e6400080011ff */
[----:B-1----:R-:W-:Y:S05]  /*7dc0*/  @!P0 BRA `(.L_x_186) ;  /* 0x00000088007c8947 */ /* 0x002fea0003800000 */
.L_x_398:
        /* <DEDUP_REMOVED lines=27> */
.L_x_189:
[----:B------:R-:W-:Y:S05]  /*7f80*/  BSYNC.RECONVERGENT B6 ;  /* 0x0000000000067941 */ /* 0x000fea0003800200 */
.L_x_188:
        /* <DEDUP_REMOVED lines=25> */
.L_x_187:
[----:B------:R-:W-:-:S09]  /*8120*/  UISETP.NE.AND UP0, UPT, UR40, URZ, UPT ;  /* 0x000000ff2800728c */ /* 0x000fd2000bf05270 */
[----:B------:R-:W-:Y:S05]  /*8130*/  BRA.U !UP0, `(.L_x_190) ;  /* 0x0000000108047547 */ /* 0x000fea000b800000 */
[----:B------:R-:W-:Y:S05]  /*8140*/  BPT.TRAP 0x1 ;  /* 0x000000040000795c */ /* 0x000fea0000300000 */
.L_x_190:
[----:B-1----:R-:W-:Y:S01]  /*8150*/  PRMT R0, R48, 0x654, R23 ;  /* 0x0000065430007816 */ /* 0x002fe20000000017 */
[----:B------:R-:W-:-:S03]  /*8160*/  UISETP.NE.AND UP0, UPT, UR41, URZ, UPT ;  /* 0x000000ff2900728c */ /* 0x000fc6000bf05270 */
[----:B------:R1:W-:Y:S01]  /*8170*/  SYNCS.ARRIVE.TRANS64.RED.A1T0 RZ, [R0+URZ], RZ ;  /* 0x000000ff00ff79a7 */ /* 0x0003e200081004ff */
[----:B------:R-:W4:Y:S05]  /*8180*/  FENCE.VIEW.ASYNC.T ;  /* 0x00000000000073c6 */ /* 0x000f2a0000000200 */
[----:B------:R-:W-:Y:S05]  /*8190*/  BRA.U UP0, `(.L_x_191) ;  /* 0x0000000100087547 */ /* 0x000fea000b800000 */
[----:B------:R-:W-:Y:S05]  /*81a0*/  BPT.TRAP 0x1 ;  /* 0x000000040000795c */ /* 0x000fea0000300000 */
[----:B------:R-:W-:Y:S05]  /*81b0*/  BPT.TRAP 0x1 ;  /* 0x000000040000795c */ /* 0x000fea0000300000 */
.L_x_191:
[----:B------:R-:W-:Y:S01]  /*81c0*/  ISETP.NE.AND P0, PT, R50, RZ, PT ;  /* 0x000000ff3200720c */ /* 0x000fe20003f05270 */
[----:B------:R-:W-:Y:S01]  /*81d0*/  VIADD R3, R47, 0xb0a8 ;  /* 0x0000b0a82f037836 */ /* 0x000fe20000000000 */
[----:B------:R-:W-:-:S04]  /*81e0*/  ULOP3.LUT UR43, UR43, 0x1, URZ, 0x3c, !UPT ;  /* 0x000000012b2b7892 */ /* 0x000fc8000f8e3cff */
[----:B------:R-:W-:-:S04]  /*81f0*/  PRMT R3, R48, 0x654, R3 ;  /* 0x0000065430037816 */ /* 0x000fc80000000003 */
[----:B----4-:R4:W-:Y:S02]  /*8200*/  SYNCS.ARRIVE.TRANS64.RED.A1T0 RZ, [R3+URZ], RZ ;  /* 0x000000ff03ff79a7 */ /* 0x0109e400081004ff */
[----:B----4-:R-:W-:Y:S01]  /*8210*/  LOP3.LUT R3, R42, 0x1, RZ, 0x3c, !PT ;  /* 0x000000012a037812 */ /* 0x010fe200078e3cff */
[----:B------:R-:W-:Y:S06]  /*8220*/  @P0 BRA `(.L_x_192) ;  /* 0xfffffff000d00947 */ /* 0x000fec000383ffff */
.L_x_173:
[----:B------:R-:W-:-:S09]  /*8230*/  UISETP.NE.AND UP0, UPT, UR39, URZ, UPT ;  /* 0x000000ff2700728c */ /* 0x000fd2000bf05270 */
[----:B------:R-:W-:Y:S05]  /*8240*/  BRA.U !UP0, `(.L_x_193) ;  /* 0x0000000108047547 */ /* 0x000fea000b800000 */
[----:B------:R-:W-:Y:S05]  /*8250*/  BPT.TRAP 0x1 ;  /* 0x000000040000795c */ /* 0x000fea0000300000 */
.L_x_193:
[----:B---3--:R-:W-:Y:S01]  /*8260*/  IADD3 R31, PT, PT, R47, 0xb088, RZ ;  /* 0x0000b0882f1f7810 */ /* 0x008fe20007ffe0ff */
[----:B------:R-:W-:-:S03]  /*8270*/  UISETP.NE.AND UP0, UPT, UR40, URZ, UPT ;  /* 0x000000ff2800728c */ /* 0x000fc6000bf05270 */
[----:B------:R-:W-:-:S04]  /*8280*/  PRMT R4, R48, 0x654, R31 ;  /* 0x0000065430047816 */ /* 0x000fc8000000001f */
[----:B------:R3:W-:Y:S02]  /*8290*/  SYNCS.ARRIVE.TRANS64.RED.A1T0 RZ, [R4+URZ], RZ ;  /* 0x000000ff04ff79a7 */ /* 0x0007e400081004ff */
[----:B------:R-:W-:Y:S05]  /*82a0*/  BRA.U !UP0, `(.L_x_194) ;  /* 0x0000000108047547 */ /* 0x000fea000b800000 */
[----:B------:R-:W-:Y:S05]  /*82b0*/  BPT.TRAP 0x1 ;  /* 0x000000040000795c */ /* 0x000fea0000300000 */
.L_x_194:
[----:B---3--:R-:W-:Y:S01]  /*82c0*/  SHF.L.U32 R4, R3, 0x1f, RZ ;  /* 0x0000001f03047819 */ /* 0x008fe200000006ff */
[----:B------:R-:W-:-:S03]  /*82d0*/  IMAD.U32 R27, R41, 0x10000, RZ ;  /* 0x00010000291b7824 */ /* 0x000fc600078e00ff */
[----:B------:R-:W3:Y:S02]  /*82e0*/  SYNCS.PHASECHK.TRANS64.TRYWAIT P0, [R47+URZ+0xb070], R4 ;  /* 0x00b070042f0075a7 */ /* 0x000ee400080011ff */
[----:B------:R-:W-:Y:S01]  /*82f0*/  LOP3.LUT R27, R27, 0x600000, RZ, 0xc0, !PT ;  /* 0x006000001b1b7812 */ /* 0x000fe200078ec0ff */
[----:B---3--:R-:W-:Y:S06]  /*8300*/  @!P0 BRA `(.L_x_195) ;  /* 0x0000008400408947 */ /* 0x008fec0003800000 */
.L_x_399:
[----:B------:R-:W-:Y:S05]  /*8310*/  WARPSYNC.ALL ;  /* 0x0000000000007948 */ /* 0x000fea0003800000 */
[----:B------:R-:W-:Y:S01]  /*8320*/  R2UR UR4, R27 ;  /* 0x000000001b0472ca */ /* 0x000fe200000e0000 */
[----:B------:R-:W-:-:S12]  /*8330*/  UISETP.NE.AND UP0, UPT, UR40, URZ, UPT ;  /* 0x000000ff2800728c */ /* 0x000fd8000bf05270 */
[----:B------:R-:W4:Y:S02]  /*8340*/  LDTM.x2 R22, tmem[UR4] ;  /* 0x00000004001679ee */ /* 0x000f2400080c0000 */
[----:B----4-:R-:W-:Y:S05]  /*8350*/  BRA.U !UP0, `(.L_x_196) ;  /* 0x0000000108047547 */ /* 0x010fea000b800000 */
[----:B------:R-:W-:Y:S05]  /*8360*/  BPT.TRAP 0x1 ;  /* 0x000000040000795c */ /* 0x000fea0000300000 */
.L_x_196:
[----:B------:R4:W-:Y:S01]  /*8370*/  SYNCS.ARRIVE.TRANS64.RED.A1T0 RZ, [R0+URZ], RZ ;  /* 0x000000ff00ff79a7 */ /* 0x0009e200081004ff */
[----:B------:R-:W-:-:S09]  /*8380*/  UISETP.NE.AND UP0, UPT, UR41, URZ, UPT ;  /* 0x000000ff2900728c */ /* 0x000fd2000bf05270 */
[----:B------:R-:W-:Y:S05]  /*8390*/  BRA.U UP0, `(.L_x_197) ;  /* 0x0000000100047547 */ /* 0x000fea000b800000 */
[----:B------:R-:W-:Y:S05]  /*83a0*/  BPT.TRAP 0x1 ;  /* 0x000000040000795c */ /* 0x000fea0000300000 */
.L_x_197:
[----:B-1--4-:R-:W-:-:S04]  /*83b0*/  MOV R0, UR43 ;  /* 0x0000002b00007c02 */ /* 0x012fc80008000f00 */
[----:B------:R-:W-:-:S04]  /*83c0*/  SHF.L.U32 R0, R0, 0x1f, RZ ;  /* 0x0000001f00007819 */ /* 0x000fc800000006ff */
[----:B------:R-:W1:Y:S02]  /*83d0*/  SYNCS.PHASECHK.TRANS64.TRYWAIT P0, [R47+URZ+0xb090], R0 ;  /* 0x00b090002f0075a7 */ /* 0x000e6400080011ff */
[----:B-1----:R-:W-:Y:S05]  /*83e0*/  @!P0 BRA `(.L_x_198) ;  /* 0x00000084001c8947 */ /* 0x002fea0003800000 */
.L_x_400:
[----:B------:R-:W-:-:S09]  /*83f0*/  UISETP.NE.AND UP0, UPT, UR41, URZ, UPT ;  /* 0x000000ff2900728c */ /* 0x000fd2000bf05270 */
[----:B------:R-:W-:Y:S05]  /*8400*/  BRA.U UP0, `(.L_x_199) ;  /* 0x0000000100047547 */ /* 0x000fea000b800000 */
[----:B------:R-:W-:Y:S05]  /*8410*/  BPT.TRAP 0x1 ;  /* 0x000000040000795c */ /* 0x000fea0000300000 */
.L_x_199:
[----:B-1----:R-:W-:Y:S01]  /*8420*/  SHF.L.U32 R0, R43, 0x1f, RZ ;  /* 0x0000001f2b007819 */ /* 0x002fe200000006ff */
[----:B------:R1:W4:Y:S01]  /*8430*/  MUFU.RCP R3, R22 ;  /* 0x0000001600037308 */ /* 0x0003220000001000 */
[----:B------:R-:W-:Y:S02]  /*8440*/  BSSY B0, `(.L_x_200) ;  /* 0x0000003000007945 */ /* 0x000fe40003800000 */
[----:B------:R-:W5:Y:S02]  /*8450*/  SYNCS.PHASECHK.TRANS64.TRYWAIT P0, [R47+URZ+0xb0c0], R0 ;  /* 0x00b0c0002f0075a7 */ /* 0x000f6400080011ff */
[----:B-1--45:R-:W-:Y:S05]  /*8460*/  @!P0 BRA `(.L_x_201) ;  /* 0x0000008400108947 */ /* 0x032fea0003800000 */
.L_x_401:
[----:B------:R-:W-:Y:S05]  /*8470*/  BSYNC B0 ;  /* 0x0000000000007941 */ /* 0x000fea0003800000 */
.L_x_200:
[----:B------:R-:W4:Y:S01]  /*8480*/  LDCU UR4, c[0x0][0x708] ;  /* 0x0000e100ff0477ac */ /* 0x000f220008000800 */
[----:B------:R-:W-:Y:S01]  /*8490*/  FFMA R32, -R22, R3, 1 ;  /* 0x3f80000016207423 */ /* 0x000fe20000000103 */
[----:B------:R-:W5:Y:S03]  /*84a0*/  LDC R30, c[0x0][0x708] ;  /* 0x0001c200ff1e7b82 */ /* 0x000f660000000800 */
[----:B------:R-:W-:Y:S01]  /*84b0*/  FFMA R32, R3, R32, R3 ;  /* 0x0000002003207223 */ /* 0x000fe20000000003 */
[----:B----4-:R-:W-:-:S03]  /*84c0*/  MOV R3, UR4 ;  /* 0x0000000400037c02 */ /* 0x010fc60008000f00 */
[----:B------:R-:W-:Y:S01]  /*84d0*/  FFMA R5, R32, UR4, RZ ;  /* 0x0000000420057c23 */ /* 0x000fe200080000ff */
[----:B------:R-:W4:Y:S03]  /*84e0*/  FCHK P0, R3, R22 ;  /* 0x0000001603007302 */ /* 0x000f260000000000 */
[----:B-1----:R-:W-:-:S04]  /*84f0*/  FFMA R0, -R22, R5, UR4 ;  /* 0x0000000416007e23 */ /* 0x002fc80008000105 */
[----:B------:R-:W-:Y:S01]  /*8500*/  FFMA R32, R32, R0, R5 ;  /* 0x0000000020207223 */ /* 0x000fe20000000005 */
[----:B----4-:R-:W-:Y:S06]  /*8510*/  @!P0 BRA `(.L_x_202) ;  /* 0x0000000000088947 */ /* 0x010fec0003800000 */
[----:B---3--:R-:W-:Y:S02]  /*8520*/  MOV R4, 0x8540 ;  /* 0x0000854000047802 */ /* 0x008fe40000000f00 */
[----:B--2--5:R-:W-:Y:S05]  /*8530*/  CALL.REL.NOINC `($__internal_3_$__cuda_sm3x_div_rn_noftz_f32_slowpath) ;  /* 0x0000008c00c07944 */ /* 0x024fea0003c00000 */
.L_x_202:
[----:B------:R-:W-:Y:S01]  /*8540*/  LOP3.LUT R0, R27, 0x100, RZ, 0xfc, !PT ;  /* 0x000001001b007812 */ /* 0x000fe200078efcff */
[----:B------:R-:W-:Y:S05]  /*8550*/  WARPSYNC.ALL ;  /* 0x0000000000007948 */ /* 0x000fea0003800000 */
[----:B------:R-:W-:Y:S01]  /*8560*/  R2UR UR4, R0 ;  /* 0x00000000000472ca */ /* 0x000fe200000e0000 */
[----:B------:R-:W-:Y:S01]  /*8570*/  IMAD.SHL.U32 R26, R41, 0x20, RZ ;  /* 0x00000020291a7824 */ /* 0x000fe200078e00ff */
[----:B------:R-:W1:Y:S04]  /*8580*/  S2R R0, SR_SWINHI ;  /* 0x0000000000007919 */ /* 0x000e680000002f00 */
[----:B------:R-:W-:-:S07]  /*8590*/  LOP3.LUT R26, R26, 0xfe0, RZ, 0xc0, !PT ;  /* 0x00000fe01a1a7812 */ /* 0x000fce00078ec0ff */
[----:B--23--:R-:W2:Y:S01]  /*85a0*/  LDTM.x16 R4, tmem[UR4] ;  /* 0x00000004000479ee */ /* 0x00cea20008240000 */
[----:B------:R-:W-:Y:S02]  /*85b0*/  MOV R28, R47 ;  /* 0x0000002f001c7202 */ /* 0x000fe40000000f00 */
[----:B-1----:R-:W-:Y:S01]  /*85c0*/  MOV R29, R0 ;  /* 0x00000000001d7202 */ /* 0x002fe20000000f00 */
[----:B--2---:R-:W-:Y:S02]  /*85d0*/  FMUL2 R24, R32.F32, R10.F32x2.HI_LO ;  /* 0x0000000a2018724a */ /* 0x004fe40000040000 */
[----:B------:R-:W-:-:S04]  /*85e0*/  IMAD.WIDE.U32 R10, R26, 0x2, R28 ;  /* 0x000000021a0a7825 */ /* 0x000fc800078e001c */
[C---:B------:R-:W-:Y:S01]  /*85f0*/  FMUL2 R20, R32.reuse.F32, R8.F32x2.HI_LO ;  /* 0x000000082014724a */ /* 0x040fe20000040000 */
[----:B------:R-:W-:Y:S01]  /*8600*/  SHF.R.U32.HI R29, RZ, 0x5, R41 ;  /* 0x00000005ff1d7819 */ /* 0x000fe20000011629 */
[C---:B------:R-:W-:Y:S01]  /*8610*/  FMUL2 R4, R32.reuse.F32, R4.F32x2.HI_LO ;  /* 0x000000042004724a */ /* 0x040fe20000040000 */
[----:B------:R-:W-:Y:S01]  /*8620*/  SHF.R.U32.HI R28, RZ, 0x15, R27 ;  /* 0x00000015ff1c7819 */ /* 0x000fe2000001161b */
[----:B------:R-:W-:Y:S01]  /*8630*/  FMUL2 R6, R32.F32, R6.F32x2.HI_LO ;  /* 0x000000062006724a */ /* 0x000fe20000040000 */
[----:B------:R-:W-:Y:S01]  /*8640*/  IADD3 R0, P1, PT, R10, 0x7000, RZ ;  /* 0x000070000a007810 */ /* 0x000fe20007f3e0ff */
[----:B------:R-:W-:Y:S01]  /*8650*/  FMUL2 R12, R32.F32, R12.F32x2.HI_LO ;  /* 0x0000000c200c724a */ /* 0x000fe20000040000 */
[----:B------:R-:W-:Y:S01]  /*8660*/  IADD3 R3, P0, PT, R10, 0x7010, RZ ;  /* 0x000070100a037810 */ /* 0x000fe20007f1e0ff */
[C---:B------:R-:W-:Y:S01]  /*8670*/  FMUL2 R14, R32.reuse.F32, R14.F32x2.HI_LO ;  /* 0x0000000e200e724a */ /* 0x040fe20000040000 */
[----:B------:R-:W-:Y:S01]  /*8680*/  F2FP.F16.F32.PACK_AB R10, R21, R20 ;  /* 0x00000014150a723e */ /* 0x000fe200000000ff */
[--C-:B------:R-:W-:Y:S01]  /*8690*/  IMAD.X R35, RZ, RZ, R11.reuse, P1 ;  /* 0x000000ffff237224 */ /* 0x100fe200008e060b */
[----:B------:R-:W-:Y:S01]  /*86a0*/  F2FP.F16.F32.PACK_AB R8, R5, R4 ;  /* 0x000000040508723e */ /* 0x000fe200000000ff */
[----:B------:R-:W-:Y:S01]  /*86b0*/  IMAD.X R21, RZ, RZ, R11, P0 ;  /* 0x000000ffff157224 */ /* 0x000fe200000e060b */
[----:B------:R-:W-:Y:S01]  /*86c0*/  F2FP.F16.F32.PACK_AB R9, R7, R6 ;  /* 0x000000060709723e */ /* 0x000fe200000000ff */
[----:B------:R-:W-:Y:S01]  /*86d0*/  FMUL2 R16, R32.F32, R16.F32x2.HI_LO ;  /* 0x000000102010724a */ /* 0x000fe20000040000 */
[----:B------:R-:W-:Y:S01]  /*86e0*/  SHF.R.U64 R7, R0, 0x3, R35 ;  /* 0x0000000300077819 */ /* 0x000fe20000001223 */
[----:B------:R-:W-:Y:S01]  /*86f0*/  FMUL2 R18, R32.F32, R18.F32x2.HI_LO ;  /* 0x000000122012724a */ /* 0x000fe20000040000 */
[----:B------:R-:W-:-:S02]  /*8700*/  F2FP.F16.F32.PACK_AB R4, R13, R12 ;  /* 0x0000000c0d04723e */ /* 0x000fc400000000ff */
[----:B------:R-:W-:Y:S02]  /*8710*/  SHF.R.U64 R12, R3, 0x3, R21 ;  /* 0x00000003030c7819 */ /* 0x000fe40000001215 */
[----:B------:R-:W-:Y:S02]  /*8720*/  F2FP.F16.F32.PACK_AB R11, R25, R24 ;  /* 0x00000018190b723e */ /* 0x000fe400000000ff */
[----:B------:R-:W-:Y:S02]  /*8730*/  LOP3.LUT R34, R0, 0x30, R7, 0x78, !PT ;  /* 0x0000003000227812 */ /* 0x000fe400078e7807 */
[----:B------:R-:W-:Y:S02]  /*8740*/  F2FP.F16.F32.PACK_AB R5, R15, R14 ;  /* 0x0000000e0f05723e */ /* 0x000fe400000000ff */
[----:B------:R-:W-:Y:S01]  /*8750*/  F2FP.F16.F32.PACK_AB R6, R17, R16 ;  /* 0x000000101106723e */ /* 0x000fe200000000ff */
[----:B------:R1:W-:Y:S01]  /*8760*/  ST.E.128 desc[UR44][R34.64], R8 ;  /* 0x0000000822007985 */ /* 0x0003e2000c101d2c */
[----:B------:R-:W-:-:S02]  /*8770*/  LOP3.LUT R20, R3, 0x30, R12, 0x78, !PT ;  /* 0x0000003003147812 */ /* 0x000fc400078e780c */
[----:B------:R-:W-:Y:S02]  /*8780*/  F2FP.F16.F32.PACK_AB R7, R19, R18 ;  /* 0x000000121307723e */ /* 0x000fe400000000ff */
[----:B------:R-:W-:-:S03]  /*8790*/  LOP3.LUT R29, R29, 0x3, RZ, 0xc0, !PT ;  /* 0x000000031d1d7812 */ /* 0x000fc600078ec0ff */
[----:B------:R1:W-:Y:S01]  /*87a0*/  ST.E.128 desc[UR44][R20.64], R4 ;  /* 0x0000000414007985 */ /* 0x0003e2000c101d2c */
[----:B------:R-:W-:-:S13]  /*87b0*/  ISETP.NE.AND P0, PT, R29, R28, PT ;  /* 0x0000001c1d00720c */ /* 0x000fda0003f05270 */
[----:B------:R-:W-:Y:S05]  /*87c0*/  @!P0 BRA `(.L_x_203) ;  /* 0x0000000000408947 */ /* 0x000fea0003800000 */
[----:B------:R-:W-:Y:S01]  /*87d0*/  MOV R14, 0x8 ;  /* 0x00000008000e7802 */ /* 0x000fe20000000f00 */
[----:B------:R-:W2:Y:S01]  /*87e0*/  LDCU.64 UR6, c[0x4][0xb0] ;  /* 0x01001600ff0677ac */ /* 0x000ea20008000a00 */
[----:B------:R-:W-:Y:S02]  /*87f0*/  HFMA2 R12, -RZ, RZ, 0, 5.9604644775390625e-08 ;  /* 0x00000001ff0c7431 */ /* 0x000fe400000001ff */
[----:B-1----:R-:W-:Y:S01]  /*8800*/  IMAD.MOV.U32 R8, RZ, RZ, 0x192 ;  /* 0x00000192ff087424 */ /* 0x002fe200078e00ff */
[----:B------:R-:W1:Y:S01]  /*8810*/  LDCU.64 UR4, c[0x4][0xb8] ;  /* 0x01001700ff0477ac */ /* 0x000e620008000a00 */
[----:B------:R-:W3:Y:S01]  /*8820*/  LDC.64 R14, c[0x4][R14] ;  /* 0x010000000e0e7b82 */ /* 0x000ee20000000a00 */
[----:B------:R-:W-:Y:S01]  /*8830*/  IMAD.MOV.U32 R13, RZ, RZ, RZ ;  /* 0x000000ffff0d7224 */ /* 0x000fe200078e00ff */
[----:B------:R-:W4:Y:S01]  /*8840*/  LDCU.64 UR8, c[0x4][0x40] ;  /* 0x01000800ff0877ac */ /* 0x000f220008000a00 */
[----:B--2---:R-:W-:Y:S01]  /*8850*/  IMAD.U32 R4, RZ, RZ, UR6 ;  /* 0x00000006ff047e24 */ /* 0x004fe2000f8e00ff */
[----:B------:R-:W-:Y:S01]  /*8860*/  MOV R5, UR7 ;  /* 0x0000000700057c02 */ /* 0x000fe20008000f00 */
[----:B-1----:R-:W-:Y:S01]  /*8870*/  IMAD.U32 R6, RZ, RZ, UR4 ;  /* 0x00000004ff067e24 */ /* 0x002fe2000f8e00ff */
[----:B------:R-:W-:Y:S01]  /*8880*/  MOV R7, UR5 ;  /* 0x0000000500077c02 */ /* 0x000fe20008000f00 */
[----:B----4-:R-:W-:Y:S01]  /*8890*/  IMAD.U32 R10, RZ, RZ, UR8 ;  /* 0x00000008ff0a7e24 */ /* 0x010fe2000f8e00ff */
[----:B------:R-:W-:-:S02]  /*88a0*/  MOV R11, UR9 ;  /* 0x00000009000b7c02 */ /* 0x000fc40008000f00 */
[----:B------:R-:W-:-:S07]  /*88b0*/  LEPC R20, `(.L_x_203) ;  /* 0x000000001014794e */ /* 0x000fce0000000000 */
[----:B---3-5:R-:W-:Y:S05]  /*88c0*/  CALL.ABS.NOINC R14 ;  /* 0x000000000e007343 */ /* 0x028fea0003c00000 */
.L_x_203:
[----:B------:R-:W-:Y:S01]  /*88d0*/  LOP3.LUT R0, R27, 0x110, RZ, 0xfc, !PT ;  /* 0x000001101b007812 */ /* 0x000fe200078efcff */
[----:B------:R-:W-:Y:S05]  /*88e0*/  WARPSYNC.ALL ;  /* 0x0000000000007948 */ /* 0x000fea0003800000 */
[----:B------:R-:W-:Y:S02]  /*88f0*/  R2UR UR4, R0 ;  /* 0x00000000000472ca */ /* 0x000fe400000e0000 */
[----:B------:R-:W2:Y:S11]  /*8900*/  S2R R0, SR_SWINHI ;  /* 0x0000000000007919 */ /* 0x000eb60000002f00 */
[----:B-1----:R-:W1:Y:S01]  /*8910*/  LDTM.x16 R4, tmem[UR4] ;  /* 0x00000004000479ee */ /* 0x002e620008240000 */
[----:B------:R-:W3:Y:S02]  /*8920*/  LDCU.64 UR4, c[0x0][0x880] ;  /* 0x00011000ff0477ac */ /* 0x000ee40008000a00 */
[----:B---3--:R-:W-:Y:S01]  /*8930*/  UISETP.NE.U32.AND UP0, UPT, UR4, URZ, UPT ;  /* 0x000000ff0400728c */ /* 0x008fe2000bf05070 */
[----:B------:R-:W-:-:S02]  /*8940*/  MOV R34, R47 ;  /* 0x0000002f00227202 */ /* 0x000fc40000000f00 */
[----:B--2---:R-:W-:Y:S01]  /*8950*/  MOV R35, R0 ;  /* 0x0000000000237202 */ /* 0x004fe20000000f00 */
[----:B------:R-:W-:Y:S01]  /*8960*/  UISETP.NE.AND.EX UP0, UPT, UR5, URZ, UPT, UP0 ;  /* 0x000000ff0500728c */ /* 0x000fe2000bf05300 */
[----:B-1----:R-:W-:Y:S02]  /*8970*/  FMUL2 R6, R32.F32, R6.F32x2.HI_LO ;  /* 0x000000062006724a */ /* 0x002fe40000040000 */
[----:B------:R-:W-:-:S04]  /*8980*/  IMAD.WIDE.U32 R34, R26, 0x2, R34 ;  /* 0x000000021a227825 */ /* 0x000fc800078e0022 */
[C---:B------:R-:W-:Y:S02]  /*8990*/  FMUL2 R20, R32.reuse.F32, R8.F32x2.HI_LO ;  /* 0x000000082014724a */ /* 0x040fe40000040000 */
[C---:B------:R-:W-:Y:S01]  /*89a0*/  FMUL2 R4, R32.reuse.F32, R4.F32x2.HI_LO ;  /* 0x000000042004724a */ /* 0x040fe20000040000 */
[----:B------:R-:W-:Y:S01]  /*89b0*/  F2FP.F16.F32.PACK_AB R9, R7, R6 ;  /* 0x000000060709723e */ /* 0x000fe200000000ff */
[----:B------:R-:W-:Y:S01]  /*89c0*/  FMUL2 R24, R32.F32, R10.F32x2.HI_LO ;  /* 0x0000000a2018724a */ /* 0x000fe20000040000 */
[----:B------:R-:W-:Y:S01]  /*89d0*/  IADD3 R0, P1, PT, R34, 0x7030, RZ ;  /* 0x0000703022007810 */ /* 0x000fe20007f3e0ff */
[----:B------:R-:W-:Y:S01]  /*89e0*/  FMUL2 R12, R32.F32, R12.F32x2.HI_LO ;  /* 0x0000000c200c724a */ /* 0x000fe20000040000 */
[----:B------:R-:W-:Y:S01]  /*89f0*/  IADD3 R3, P0, PT, R34, 0x7020, RZ ;  /* 0x0000702022037810 */ /* 0x000fe20007f1e0ff */
[----:B------:R-:W-:Y:S01]  /*8a00*/  FMUL2 R14, R32.F32, R14.F32x2.HI_LO ;  /* 0x0000000e200e724a */ /* 0x000fe20000040000 */
[----:B------:R-:W-:Y:S01]  /*8a10*/  F2FP.F16.F32.PACK_AB R8, R5, R4 ;  /* 0x000000040508723e */ /* 0x000fe200000000ff */
[----:B------:R-:W-:-:S02]  /*8a20*/  IMAD.X R33, RZ, RZ, R35, P1 ;  /* 0x000000ffff217224 */ /* 0x000fc400008e0623 */
[C---:B------:R-:W-:Y:S02]  /*8a30*/  FMUL2 R16, R32.reuse.F32, R16.F32x2.HI_LO ;  /* 0x000000102010724a */ /* 0x040fe40000040000 */
[----:B------:R-:W-:Y:S02]  /*8a40*/  IMAD.X R35, RZ, RZ, R35, P0 ;  /* 0x000000ffff237224 */ /* 0x000fe400000e0623 */
[----:B------:R-:W-:Y:S01]  /*8a50*/  FMUL2 R18, R32.F32, R18.F32x2.HI_LO ;  /* 0x000000122012724a */ /* 0x000fe20000040000 */
[----:B------:R-:W-:Y:S02]  /*8a60*/  F2FP.F16.F32.PACK_AB R10, R21, R20 ;  /* 0x00000014150a723e */ /* 0x000fe400000000ff */
[----:B------:R-:W-:Y:S02]  /*8a70*/  SHF.R.U64 R7, R0, 0x3, R33 ;  /* 0x0000000300077819 */ /* 0x000fe40000001221 */
[----:B------:R-:W-:Y:S02]  /*8a80*/  SHF.R.U64 R6, R3, 0x3, R35 ;  /* 0x0000000303067819 */ /* 0x000fe40000001223 */
[----:B------:R-:W-:-:S02]  /*8a90*/  F2FP.F16.F32.PACK_AB R11, R25, R24 ;  /* 0x00000018190b723e */ /* 0x000fc400000000ff */
[----:B------:R-:W-:Y:S02]  /*8aa0*/  LOP3.LUT R34, R3, 0x30, R6, 0x78, !PT ;  /* 0x0000003003227812 */ /* 0x000fe400078e7806 */
[----:B------:R-:W-:Y:S02]  /*8ab0*/  LOP3.LUT R32, R0, 0x30, R7, 0x78, !PT ;  /* 0x0000003000207812 */ /* 0x000fe400078e7807 */
[----:B------:R-:W-:Y:S01]  /*8ac0*/  F2FP.F16.F32.PACK_AB R4, R13, R12 ;  /* 0x0000000c0d04723e */ /* 0x000fe200000000ff */
[----:B------:R1:W-:Y:S01]  /*8ad0*/  ST.E.128 desc[UR44][R34.64], R8 ;  /* 0x0000000822007985 */ /* 0x0003e2000c101d2c */
[----:B------:R-:W-:Y:S02]  /*8ae0*/  F2FP.F16.F32.PACK_AB R5, R15, R14 ;  /* 0x0000000e0f05723e */ /* 0x000fe400000000ff */
[----:B------:R-:W-:Y:S02]  /*8af0*/  F2FP.F16.F32.PACK_AB R6, R17, R16 ;  /* 0x000000101106723e */ /* 0x000fe400000000ff */
[----:B------:R-:W-:-:S05]  /*8b00*/  F2FP.F16.F32.PACK_AB R7, R19, R18 ;  /* 0x000000121307723e */ /* 0x000fca00000000ff */
[----:B------:R1:W-:Y:S01]  /*8b10*/  ST.E.128 desc[UR44][R32.64], R4 ;  /* 0x0000000420007985 */ /* 0x0003e2000c101d2c */
[----:B------:R-:W-:Y:S01]  /*8b20*/  @!PT LDS RZ, [RZ] ;  /* 0x00000000fffff984 */ /* 0x000fe20000000800 */
[----:B------:R-:W-:Y:S01]  /*8b30*/  @!PT LDS RZ, [RZ] ;  /* 0x00000000fffff984 */ /* 0x000fe20000000800 */
[----:B------:R-:W-:Y:S01]  /*8b40*/  @!PT LDS RZ, [RZ] ;  /* 0x00000000fffff984 */ /* 0x000fe20000000800 */
[----:B------:R-:W-:Y:S01]  /*8b50*/  @!PT LDS RZ, [RZ] ;  /* 0x00000000fffff984 */ /* 0x000fe20000000800 */
[----:B------:R2:W-:Y:S06]  /*8b60*/  MEMBAR.ALL.CTA ;  /* 0x0000000000007992 */ /* 0x0005ec0000008000 */
[----:B--2---:R-:W2:Y:S01]  /*8b70*/  FENCE.VIEW.ASYNC.S ;  /* 0x00000000000073c6 */ /* 0x004ea20000000000 */
[----:B------:R-:W-:Y:S05]  /*8b80*/  BRA.U !UP0, `(.L_x_204) ;  /* 0x0000000508347547 */ /* 0x000fea000b800000 */
[C---:B------:R-:W-:Y:S01]  /*8b90*/  FSETP.GEU.AND P0, PT, R22.reuse, 1.175494350822287508e-38, PT ;  /* 0x008000001600780b */ /* 0x040fe20003f0e000 */
[----:B-1----:R-:W1:Y:S01]  /*8ba0*/  LDC R4, c[0x0][0x904] ;  /* 0x00024100ff047b82 */ /* 0x002e620000000800 */
[----:B------:R-:W-:Y:S01]  /*8bb0*/  MOV R3, 0x3e055027 ;  /* 0x3e05502700037802 */ /* 0x000fe20000000f00 */
[----:B------:R-:W3:Y:S01]  /*8bc0*/  LDCU.64 UR4, c[0x0][0x908] ;  /* 0x00012100ff0477ac */ /* 0x000ee20008000a00 */
[----:B------:R-:W-:Y:S01]  /*8bd0*/  FSEL R8, RZ, -23, P0 ;  /* 0xc1b80000ff087808 */ /* 0x000fe20000000000 */
[----:B------:R-:W-:Y:S08]  /*8be0*/  BSSY.RECONVERGENT B0, `(.L_x_204) ;  /* 0x0000047000007945 */ /* 0x000ff00003800200 */
[----:B------:R-:W-:-:S05]  /*8bf0*/  @!P0 FMUL R22, R22, 8388608 ;  /* 0x4b00000016168820 */ /* 0x000fca0000400000 */
[C---:B------:R-:W-:Y:S02]  /*8c00*/  IADD3 R5, PT, PT, R22.reuse, -0x3f2aaaab, RZ ;  /* 0xc0d5555516057810 */ /* 0x040fe40007ffe0ff */
[----:B------:R-:W-:Y:S01]  /*8c10*/  ISETP.GT.U32.AND P1, PT, R22, 0x7f7fffff, PT ;  /* 0x7f7fffff1600780c */ /* 0x000fe20003f24070 */
[----:B---3--:R-:W-:Y:S01]  /*8c20*/  IMAD.HI.U32 R0, R45, UR4, RZ ;  /* 0x000000042d007c27 */ /* 0x008fe2000f8e00ff */
[----:B------:R-:W-:Y:S01]  /*8c30*/  LOP3.LUT R5, R5, 0xff800000, RZ, 0xc0, !PT ;  /* 0xff80000005057812 */ /* 0x000fe200078ec0ff */
[----:B------:R-:W3:Y:S01]  /*8c40*/  LDCU UR4, c[0x0][0x380] ;  /* 0x00007000ff0477ac */ /* 0x000ee20008000800 */
[----:B-1----:R-:W-:Y:S02]  /*8c50*/  ISETP.NE.AND P0, PT, R4, 0x1, PT ;  /* 0x000000010400780c */ /* 0x002fe40003f05270 */
[-C--:B------:R-:W-:Y:S02]  /*8c60*/  IADD3 R6, PT, PT, R22, -R5.reuse, RZ ;  /* 0x8000000516067210 */ /* 0x080fe40007ffe0ff */
[----:B------:R-:W-:Y:S01]  /*8c70*/  SHF.R.U32.HI R0, RZ, UR5, R0 ;  /* 0x00000005ff007c19 */ /* 0x000fe20008011600 */
[----:B------:R-:W1:Y:S01]  /*8c80*/  LDCU UR5, c[0x0][0x700] ;  /* 0x0000e000ff0577ac */ /* 0x000e620008000800 */
[----:B------:R-:W-:Y:S01]  /*8c90*/  I2FP.F32.S32 R5, R5 ;  /* 0x0000000500057245 */ /* 0x000fe20000201400 */
[----:B------:R-:W-:Y:S01]  /*8ca0*/  FADD R6, R6, -1 ;  /* 0xbf80000006067421 */ /* 0x000fe20000000000 */
[----:B------:R-:W-:-:S03]  /*8cb0*/  SEL R0, R45, R0, !P0 ;  /* 0x000000002d007207 */ /* 0x000fc60004000000 */
[----:B------:R-:W-:Y:S01]  /*8cc0*/  FFMA R3, R6, -R3, 0.14084610342979431152 ;  /* 0x3e1039f606037423 */ /* 0x000fe20000000803 */
[----:B------:R-:W-:Y:S01]  /*8cd0*/  IADD3 R0, PT, PT, -R0, RZ, RZ ;  /* 0x000000ff00007210 */ /* 0x000fe20007ffe1ff */
[----:B------:R-:W-:Y:S02]  /*8ce0*/  FFMA R5, R5, 1.1920928955078125e-07, R8 ;  /* 0x3400000005057823 */ /* 0x000fe40000000008 */
[----:B------:R-:W-:Y:S02]  /*8cf0*/  FFMA R3, R6, R3, -0.12148627638816833496 ;  /* 0xbdf8cdcc06037423 */ /* 0x000fe40000000003 */
[----:B------:R-:W-:Y:S02]  /*8d00*/  IMAD R7, R4, R0, R45 ;  /* 0x0000000004077224 */ /* 0x000fe400078e022d */
[----:B------:R-:W-:-:S04]  /*8d10*/  FFMA R3, R6, R3, 0.13980610668659210205 ;  /* 0x3e0f295506037423 */ /* 0x000fc80000000003 */
[----:B------:R-:W-:-:S04]  /*8d20*/  FFMA R3, R6, R3, -0.16684235632419586182 ;  /* 0xbe2ad8b906037423 */ /* 0x000fc80000000003 */
[----:B------:R-:W-:-:S04]  /*8d30*/  FFMA R3, R6, R3, 0.20012299716472625732 ;  /* 0x3e4ced0b06037423 */ /* 0x000fc80000000003 */
[----:B------:R-:W-:-:S04]  /*8d40*/  FFMA R3, R6, R3, -0.24999669194221496582 ;  /* 0xbe7fff2206037423 */ /* 0x000fc80000000003 */
[----:B------:R-:W-:-:S04]  /*8d50*/  FFMA R3, R6, R3, 0.33333182334899902344 ;  /* 0x3eaaaa7806037423 */ /* 0x000fc80000000003 */
[----:B------:R-:W-:-:S04]  /*8d60*/  FFMA R3, R6, R3, -0.5 ;  /* 0xbf00000006037423 */ /* 0x000fc80000000003 */
[----:B------:R-:W-:-:S04]  /*8d70*/  FMUL R3, R6, R3 ;  /* 0x0000000306037220 */ /* 0x000fc80000400000 */
[----:B------:R-:W-:Y:S01]  /*8d80*/  FFMA R6, R6, R3, R6 ;  /* 0x0000000306067223 */ /* 0x000fe20000000006 */
[----:B------:R-:W-:-:S03]  /*8d90*/  MOV R3, 0x7f800000 ;  /* 0x7f80000000037802 */ /* 0x000fc60000000f00 */
[----:B------:R-:W-:Y:S02]  /*8da0*/  FFMA R5, R5, 0.69314718246459960938, R6 ;  /* 0x3f31721805057823 */ /* 0x000fe40000000006 */
[C---:B------:R-:W-:Y:S01]  /*8db0*/  @P1 FFMA R5, R22.reuse, R3, +INF ;  /* 0x7f80000016051423 */ /* 0x040fe20000000003 */
[----:B------:R-:W-:Y:S02]  /*8dc0*/  LEA R3, R7, R44, 0x8 ;  /* 0x0000002c07037211 */ /* 0x000fe400078e40ff */
[----:B------:R-:W-:Y:S02]  /*8dd0*/  FSETP.NEU.AND P1, PT, R22, RZ, PT ;  /* 0x000000ff1600720b */ /* 0x000fe40003f2d000 */
[----:B---3--:R-:W-:Y:S02]  /*8de0*/  ISETP.GE.AND P0, PT, R3, UR4, PT ;  /* 0x0000000403007c0c */ /* 0x008fe4000bf06270 */
[----:B------:R-:W-:-:S05]  /*8df0*/  FSEL R0, R5, -INF , P1 ;  /* 0xff80000005007808 */ /* 0x000fca0000800000 */
[----:B-1----:R-:W-:-:S06]  /*8e00*/  FFMA R23, R23, UR5, R0 ;  /* 0x0000000517177c23 */ /* 0x002fcc0008000000 */
[----:B------:R-:W-:Y:S05]  /*8e10*/  @P0 BRA `(.L_x_205) ;  /* 0x00000000008c0947 */ /* 0x000fea0003800000 */
[----:B------:R-:W1:Y:S01]  /*8e20*/  LDC R7, c[0x0][0x38c] ;  /* 0x0000e300ff077b82 */ /* 0x000e620000000800 */
[----:B------:R-:W3:Y:S01]  /*8e30*/  LDCU UR6, c[0x0][0x890] ;  /* 0x00011200ff0677ac */ /* 0x000ee20008000800 */
[----:B------:R-:W4:Y:S01]  /*8e40*/  LDCU.64 UR4, c[0x0][0x888] ;  /* 0x00011100ff0477ac */ /* 0x000f220008000a00 */
[----:B---3--:R-:W-:Y:S01]  /*8e50*/  IMAD R3, R40, UR6, R3 ;  /* 0x0000000628037c24 */ /* 0x008fe2000f8e0203 */
[----:B-1----:R-:W-:-:S04]  /*8e60*/  IABS R5, R7 ;  /* 0x0000000700057213 */ /* 0x002fc80000000000 */
[----:B------:R-:W1:Y:S08]  /*8e70*/  I2F.RP R10, R5 ;  /* 0x00000005000a7306 */ /* 0x000e700000209400 */
[----:B-1----:R-:W1:Y:S02]  /*8e80*/  MUFU.RCP R8, R10 ;  /* 0x0000000a00087308 */ /* 0x002e640000001000 */
[----:B-1----:R-:W-:-:S06]  /*8e90*/  IADD3 R8, PT, PT, R8, 0xffffffe, RZ ;  /* 0x0ffffffe08087810 */ /* 0x002fcc0007ffe0ff */
[----:B------:R1:W3:Y:S02]  /*8ea0*/  F2I.FTZ.U32.TRUNC.NTZ R9, R8 ;  /* 0x0000000800097305 */ /* 0x0002e4000021f000 */
[----:B-1----:R-:W-:Y:S02]  /*8eb0*/  HFMA2 R8, -RZ, RZ, 0, 0 ;  /* 0x00000000ff087431 */ /* 0x002fe400000001ff */
[----:B---3--:R-:W-:-:S04]  /*8ec0*/  IMAD.MOV R0, RZ, RZ, -R9 ;  /* 0x000000ffff007224 */ /* 0x008fc800078e0a09 */
[----:B------:R-:W-:Y:S01]  /*8ed0*/  IMAD R4, R0, R5, RZ ;  /* 0x0000000500047224 */ /* 0x000fe200078e02ff */
[----:B------:R-:W-:-:S03]  /*8ee0*/  IABS R0, R2 ;  /* 0x0000000200007213 */ /* 0x000fc60000000000 */
[----:B------:R-:W-:-:S04]  /*8ef0*/  IMAD.HI.U32 R9, R9, R4, R8 ;  /* 0x0000000409097227 */ /* 0x000fc800078e0008 */
[----:B------:R-:W-:-:S04]  /*8f00*/  IMAD.MOV.U32 R6, RZ, RZ, R0 ;  /* 0x000000ffff067224 */ /* 0x000fc800078e0000 */
[----:B------:R-:W-:Y:S02]  /*8f10*/  IMAD.HI.U32 R4, R9, R6, RZ ;  /* 0x0000000609047227 */ /* 0x000fe400078e00ff */
[----:B------:R-:W1:Y:S03]  /*8f20*/  LDC.64 R8, c[0x0][0x880] ;  /* 0x00022000ff087b82 */ /* 0x000e660000000a00 */
[----:B------:R-:W-:-:S05]  /*8f30*/  IADD3 R0, PT, PT, -R4, RZ, RZ ;  /* 0x000000ff04007210 */ /* 0x000fca0007ffe1ff */
[----:B------:R-:W-:-:S05]  /*8f40*/  IMAD R0, R5, R0, R6 ;  /* 0x0000000005007224 */ /* 0x000fca00078e0206 */
[----:B------:R-:W-:-:S13]  /*8f50*/  ISETP.GT.U32.AND P0, PT, R5, R0, PT ;  /* 0x000000000500720c */ /* 0x000fda0003f04070 */
[----:B------:R-:W-:Y:S01]  /*8f60*/  @!P0 IMAD.IADD R0, R0, 0x1, -R5 ;  /* 0x0000000100008824 */ /* 0x000fe200078e0a05 */
[----:B------:R-:W-:Y:S02]  /*8f70*/  @!P0 IADD3 R4, PT, PT, R4, 0x1, RZ ;  /* 0x0000000104048810 */ /* 0x000fe40007ffe0ff */
[----:B------:R-:W-:Y:S02]  /*8f80*/  ISETP.NE.AND P0, PT, R7, RZ, PT ;  /* 0x000000ff0700720c */ /* 0x000fe40003f05270 */
[----:B------:R-:W-:Y:S02]  /*8f90*/  ISETP.GE.U32.AND P2, PT, R0, R5, PT ;  /* 0x000000050000720c */ /* 0x000fe40003f46070 */
[----:B------:R-:W-:-:S04]  /*8fa0*/  LOP3.LUT R0, R2, R7, RZ, 0x3c, !PT ;  /* 0x0000000702007212 */ /* 0x000fc800078e3cff */
[----:B------:R-:W-:-:S07]  /*8fb0*/  ISETP.GE.AND P1, PT, R0, RZ, PT ;  /* 0x000000ff0000720c */ /* 0x000fce0003f26270 */
[----:B------:R-:W-:-:S06]  /*8fc0*/  @P2 VIADD R4, R4, 0x1 ;  /* 0x0000000104042836 */ /* 0x000fcc0000000000 */
[----:B------:R-:W-:Y:S02]  /*8fd0*/  @!P1 IADD3 R4, PT, PT, -R4, RZ, RZ ;  /* 0x000000ff04049210 */ /* 0x000fe40007ffe1ff */
[----:B------:R-:W-:-:S04]  /*8fe0*/  @!P0 LOP3.LUT R4, RZ, R7, RZ, 0x33, !PT ;  /* 0x00000007ff048212 */ /* 0x000fc800078e33ff */
[C---:B------:R-:W-:Y:S01]  /*8ff0*/  IADD3 R0, PT, PT, -R4.reuse, RZ, RZ ;  /* 0x000000ff04007210 */ /* 0x040fe20007ffe1ff */
[----:B----4-:R-:W-:-:S04]  /*9000*/  IMAD R3, R4, UR5, R3 ;  /* 0x0000000504037c24 */ /* 0x010fc8000f8e0203 */
[----:B------:R-:W-:-:S04]  /*9010*/  IMAD R0, R7, R0, R2 ;  /* 0x0000000007007224 */ /* 0x000fc800078e0202 */
[----:B------:R-:W-:-:S04]  /*9020*/  IMAD R3, R0, UR4, R3 ;  /* 0x0000000400037c24 */ /* 0x000fc8000f8e0203 */
[----:B-1----:R-:W-:-:S05]  /*9030*/  IMAD.WIDE R8, R3, 0x4, R8 ;  /* 0x0000000403087825 */ /* 0x002fca00078e0208 */
[----:B------:R1:W-:Y:S02]  /*9040*/  STG.E desc[UR44][R8.64], R23 ;  /* 0x0000001708007986 */ /* 0x0003e4000c10192c */
.L_x_205:
[----:B------:R-:W-:Y:S05]  /*9050*/  BSYNC.RECONVERGENT B0 ;  /* 0x0000000000007941 */ /* 0x000fea0003800200 */
.L_x_204:
[----:B------:R-:W-:Y:S01]  /*9060*/  UISETP.NE.AND UP0, UPT, UR41, URZ, UPT ;  /* 0x000000ff2900728c */ /* 0x000fe2000bf05270 */
[----:B------:R-:W-:-:S08]  /*9070*/  NOP ;  /* 0x0000000000007918 */ /* 0x000fd00000000000 */
[----:B------:R-:W-:Y:S05]  /*9080*/  BRA.U UP0, `(.L_x_206) ;  /* 0x0000000100087547 */ /* 0x000fea000b800000 */
[----:B------:R-:W-:Y:S05]  /*9090*/  BPT.TRAP 0x1 ;  /* 0x000000040000795c */ /* 0x000fea0000300000 */
[----:B------:R-:W-:Y:S05]  /*90a0*/  BPT.TRAP 0x1 ;  /* 0x000000040000795c */ /* 0x000fea0000300000 */
.L_x_206:
[----:B------:R-:W-:Y:S01]  /*90b0*/  IADD3 R3, PT, PT, R47, 0xb0a0, RZ ;  /* 0x0000b0a02f037810 */ /* 0x000fe20007ffe0ff */
[----:B------:R-:W-:-:S03]  /*90c0*/  UISETP.NE.AND UP0, UPT, UR41, URZ, UPT ;  /* 0x000000ff2900728c */ /* 0x000fc6000bf05270 */
[----:B------:R-:W-:-:S04]  /*90d0*/  PRMT R0, R48, 0x654, R3 ;  /* 0x0000065430007816 */ /* 0x000fc80000000003 */
[----:B--2---:R2:W-:Y:S02]  /*90e0*/  SYNCS.ARRIVE.TRANS64.RED.A1T0 RZ, [R0+URZ], RZ ;  /* 0x000000ff00ff79a7 */ /* 0x0045e400081004ff */
[----:B------:R-:W-:Y:S05]  /*90f0*/  BRA.U UP0, `(.L_x_207) ;  /* 0x0000000100047547 */ /* 0x000fea000b800000 */
[----:B------:R-:W-:Y:S05]  /*9100*/  BPT.TRAP 0x1 ;  /* 0x000000040000795c */ /* 0x000fea0000300000 */
.L_x_207:
[----:B------:R3:W-:Y:S01]  /*9110*/  SYNCS.ARRIVE.TRANS64.A1T0 RZ, [R47+URZ+0xb0b0], RZ ;  /* 0x00b0b0ff2fff79a7 */ /* 0x0007e200081000ff */
[----:B------:R-:W-:-:S09]  /*9120*/  UISETP.NE.AND UP0, UPT, UR39, URZ, UPT ;  /* 0x000000ff2700728c */ /* 0x000fd2000bf05270 */
[----:B------:R-:W-:Y:S05]  /*9130*/  BRA.U !UP0, `(.L_x_208) ;  /* 0x0000000108047547 */ /* 0x000fea000b800000 */
[----:B------:R-:W-:Y:S05]  /*9140*/  BPT.TRAP 0x1 ;  /* 0x000000040000795c */ /* 0x000fea0000300000 */
.L_x_208:
[----:B------:R-:W-:Y:S01]  /*9150*/  ULOP3.LUT UR4, UR42, 0x1, URZ, 0x3c, !UPT ;  /* 0x000000012a047892 */ /* 0x000fe2000f8e3cff */
[----:B--2---:R-:W-:-:S05]  /*9160*/  LOP3.LUT R0, R27, 0x80, RZ, 0xfc, !PT ;  /* 0x000000801b007812 */ /* 0x004fca00078efcff */
[----:B-1----:R-:W-:-:S05]  /*9170*/  IMAD.U32 R4, RZ, RZ, UR4 ;  /* 0x00000004ff047e24 */ /* 0x002fca000f8e00ff */
[----:B------:R-:W-:-:S04]  /*9180*/  SHF.L.U32 R4, R4, 0x1f, RZ ;  /* 0x0000001f04047819 */ /* 0x000fc800000006ff */
[----:B------:R-:W1:Y:S02]  /*9190*/  SYNCS.PHASECHK.TRANS64.TRYWAIT P0, [R47+URZ+0xb080], R4 ;  /* 0x00b080042f0075a7 */ /* 0x000e6400080011ff */
[----:B-1----:R-:W-:Y:S05]  /*91a0*/  @!P0 BRA `(.L_x_209) ;  /* 0x0000007400d48947 */ /* 0x002fea0003800000 */
.L_x_402:
[----:B------:R-:W-:Y:S01]  /*91b0*/  R2UR UR4, R0 ;  /* 0x00000000000472ca */ /* 0x000fe200000e0000 */
[----:B------:R-:W-:-:S12]  /*91c0*/  UISETP.NE.AND UP0, UPT, UR39, URZ, UPT ;  /* 0x000000ff2700728c */ /* 0x000fd8000bf05270 */
[----:B------:R-:W2:Y:S02]  /*91d0*/  LDTM.x2 R22, tmem[UR4] ;  /* 0x00000004001679ee */ /* 0x000ea400080c0000 */
[----:B--2---:R-:W-:Y:S05]  /*91e0*/  BRA.U !UP0, `(.L_x_210) ;  /* 0x0000000108047547 */ /* 0x004fea000b800000 */
[----:B------:R-:W-:Y:S05]  /*91f0*/  BPT.TRAP 0x1 ;  /* 0x000000040000795c */ /* 0x000fea0000300000 */
.L_x_210:
[----:B------:R-:W-:Y:S01]  /*9200*/  PRMT R31, R48, 0x654, R31 ;  /* 0x00000654301f7816 */ /* 0x000fe2000000001f */
[----:B------:R-:W-:-:S03]  /*9210*/  UISETP.NE.AND UP0, UPT, UR41, URZ, UPT ;  /* 0x000000ff2900728c */ /* 0x000fc6000bf05270 */
[----:B------:R2:W-:Y:S06]  /*9220*/  SYNCS.ARRIVE.TRANS64.RED.A1T0 RZ, [R31+URZ], RZ ;  /* 0x000000ff1fff79a7 */ /* 0x0005ec00081004ff */
[----:B------:R-:W-:Y:S05]  /*9230*/  BRA.U UP0, `(.L_x_211) ;  /* 0x0000000100047547 */ /* 0x000fea000b800000 */
[----:B------:R-:W-:Y:S05]  /*9240*/  BPT.TRAP 0x1 ;  /* 0x000000040000795c */ /* 0x000fea0000300000 */
.L_x_211:
[----:B------:R-:W-:-:S04]  /*9250*/  MOV R0, UR43 ;  /* 0x0000002b00007c02 */ /* 0x000fc80008000f00 */
[----:B------:R-:W-:-:S04]  /*9260*/  SHF.L.U32 R0, R0, 0x1f, RZ ;  /* 0x0000001f00007819 */ /* 0x000fc800000006ff */
[----:B------:R-:W4:Y:S02]  /*9270*/  SYNCS.PHASECHK.TRANS64.TRYWAIT P0, [R47+URZ+0xb098], R0 ;  /* 0x00b098002f0075a7 */ /* 0x000f2400080011ff */
[----:B----4-:R-:W-:Y:S05]  /*9280*/  @!P0 BRA `(.L_x_212) ;  /* 0x0000007400b08947 */ /* 0x010fea0003800000 */
.L_x_403:
[----:B------:R-:W-:-:S09]  /*9290*/  UISETP.NE.AND UP0, UPT, UR41, URZ, UPT ;  /* 0x000000ff2900728c */ /* 0x000fd2000bf05270 */
[----:B------:R-:W-:Y:S05]  /*92a0*/  BRA.U UP0, `(.L_x_213) ;  /* 0x0000000100047547 */ /* 0x000fea000b800000 */
[----:B------:R-:W-:Y:S05]  /*92b0*/  BPT.TRAP 0x1 ;  /* 0x000000040000795c */ /* 0x000fea0000300000 */
.L_x_213:
[----:B----4-:R-:W-:Y:S01]  /*92c0*/  SHF.L.U32 R0, R43, 0x1f, RZ ;  /* 0x0000001f2b007819 */ /* 0x010fe200000006ff */
[----:B------:R4:W1:Y:S01]  /*92d0*/  MUFU.RCP R3, R22 ;  /* 0x0000001600037308 */ /* 0x0008620000001000 */
[----:B------:R-:W-:Y:S02]  /*92e0*/  BSSY B0, `(.L_x_214) ;  /* 0x0000003000007945 */ /* 0x000fe40003800000 */
[----:B------:R-:W2:Y:S02]  /*92f0*/  SYNCS.PHASECHK.TRANS64.TRYWAIT P0, [R47+URZ+0xb0c8], R0 ;  /* 0x00b0c8002f0075a7 */ /* 0x000ea400080011ff */
[----:B-12-4-:R-:W-:Y:S05]  /*9300*/  @!P0 BRA `(.L_x_215) ;  /* 0x0000007400a48947 */ /* 0x016fea0003800000 */
.L_x_404:
[----:B------:R-:W-:Y:S05]  /*9310*/  BSYNC B0 ;  /* 0x0000000000007941 */ /* 0x000fea0003800000 */
.L_x_214:
[----:B------:R-:W2:Y:S01]  /*9320*/  LDCU UR4, c[0x0][0x708] ;  /* 0x0000e100ff0477ac */ /* 0x000ea20008000800 */
[----:B-1----:R-:W-:-:S04]  /*9330*/  FFMA R0, -R22, R3, 1 ;  /* 0x3f80000016007423 */ /* 0x002fc80000000103 */
[----:B------:R-:W-:Y:S01]  /*9340*/  FFMA R0, R3, R0, R3 ;  /* 0x0000000003007223 */ /* 0x000fe20000000003 */
[----:B--2---:R-:W-:-:S03]  /*9350*/  MOV R3, UR4 ;  /* 0x0000000400037c02 */ /* 0x004fc60008000f00 */
[----:B------:R-:W-:Y:S01]  /*9360*/  FFMA R31, R0, UR4, RZ ;  /* 0x00000004001f7c23 */ /* 0x000fe200080000ff */
[----:B------:R-:W1:Y:S03]  /*9370*/  FCHK P0, R3, R22 ;  /* 0x0000001603007302 */ /* 0x000e660000000000 */
[----:B------:R-:W-:-:S04]  /*9380*/  FFMA R4, -R22, R31, UR4 ;  /* 0x0000000416047e23 */ /* 0x000fc8000800011f */
[----:B------:R-:W-:Y:S01]  /*9390*/  FFMA R31, R0, R4, R31 ;  /* 0x00000004001f7223 */ /* 0x000fe2000000001f */
[----:B-1----:R-:W-:Y:S06]  /*93a0*/  @!P0 BRA `(.L_x_216) ;  /* 0x00000000000c8947 */ /* 0x002fec0003800000 */
[----:B------:R-:W-:Y:S02]  /*93b0*/  MOV R4, 0x93d0 ;  /* 0x000093d000047802 */ /* 0x000fe40000000f00 */
[----:B---3-5:R-:W-:Y:S05]  /*93c0*/  CALL.REL.NOINC `($__internal_3_$__cuda_sm3x_div_rn_noftz_f32_slowpath) ;  /* 0x00000080001c7944 */ /* 0x028fea0003c00000 */
[----:B------:R-:W-:-:S07]  /*93d0*/  MOV R31, R32 ;  /* 0x00000020001f7202 */ /* 0x000fce0000000f00 */
.L_x_216:
[----:B------:R-:W-:Y:S01]  /*93e0*/  LOP3.LUT R0, R27, 0x180, RZ, 0xfc, !PT ;  /* 0x000001801b007812 */ /* 0x000fe200078efcff */
[----:B------:R-:W-:Y:S05]  /*93f0*/  WARPSYNC.ALL ;  /* 0x0000000000007948 */ /* 0x000fea0003800000 */
[----:B------:R-:W-:Y:S02]  /*9400*/  R2UR UR4, R0 ;  /* 0x00000000000472ca */ /* 0x000fe400000e0000 */
[----:B------:R-:W1:Y:S11]  /*9410*/  S2R R0, SR_SWINHI ;  /* 0x0000000000007919 */ /* 0x000e760000002f00 */
[----:B------:R-:W2:Y:S01]  /*9420*/  LDTM.x16 R4, tmem[UR4] ;  /* 0x00000004000479ee */ /* 0x000ea20008240000 */
[----:B------:R-:W-:-:S02]  /*9430*/  MOV R32, R47 ;  /* 0x0000002f00207202 */ /* 0x000fc40000000f00 */
[----:B-1----:R-:W-:Y:S01]  /*9440*/  MOV R33, R0 ;  /* 0x0000000000217202 */ /* 0x002fe20000000f00 */
[----:B--2---:R-:W-:Y:S02]  /*9450*/  FMUL2 R6, R31.F32, R6.F32x2.HI_LO ;  /* 0x000000061f06724a */ /* 0x004fe40000040000 */
[----:B------:R-:W-:-:S04]  /*9460*/  IMAD.WIDE.U32 R32, R26, 0x2, R32 ;  /* 0x000000021a207825 */ /* 0x000fc800078e0020 */
[C---:B------:R-:W-:Y:S02]  /*9470*/  FMUL2 R20, R31.reuse.F32, R8.F32x2.HI_LO ;  /* 0x000000081f14724a */ /* 0x040fe40000040000 */
[----:B------:R-:W-:Y:S01]  /*9480*/  FMUL2 R4, R31.F32, R4.F32x2.HI_LO ;  /* 0x000000041f04724a */ /* 0x000fe20000040000 */
[----:B------:R-:W-:Y:S01]  /*9490*/  F2FP.F16.F32.PACK_AB R9, R7, R6 ;  /* 0x000000060709723e */ /* 0x000fe200000000ff */
[C---:B------:R-:W-:Y:S01]  /*94a0*/  FMUL2 R24, R31.reuse.F32, R10.F32x2.HI_LO ;  /* 0x0000000a1f18724a */ /* 0x040fe20000040000 */
[C---:B------:R-:W-:Y:S01]  /*94b0*/  IADD3 R0, P1, PT, R32.reuse, 0x9010, RZ ;  /* 0x0000901020007810 */ /* 0x040fe20007f3e0ff */
[C---:B------:R-:W-:Y:S01]  /*94c0*/  FMUL2 R12, R31.reuse.F32, R12.F32x2.HI_LO ;  /* 0x0000000c1f0c724a */ /* 0x040fe20000040000 */
        /* <DEDUP_REMOVED lines=17> */
[----:B------:R-:W-:-:S02]  /*95e0*/  F2FP.F16.F32.PACK_AB R7, R19, R18 ;  /* 0x000000121307723e */ /* 0x000fc400000000ff */
[----:B------:R-:W-:-:S03]  /*95f0*/  ISETP.NE.AND P0, PT, R29, R28, PT ;  /* 0x0000001c1d00720c */ /* 0x000fc60003f05270 */
[----:B------:R1:W-:Y:S10]  /*9600*/  ST.E.128 desc[UR44][R34.64], R4 ;  /* 0x0000000422007985 */ /* 0x0003f4000c101d2c */
[----:B------:R-:W-:Y:S05]  /*9610*/  @!P0 BRA `(.L_x_217) ;  /* 0x0000000000408947 */ /* 0x000fea0003800000 */
[----:B------:R-:W-:Y:S01]  /*9620*/  MOV R14, 0x8 ;  /* 0x00000008000e7802 */ /* 0x000fe20000000f00 */
[----:B------:R-:W2:Y:S01]  /*9630*/  LDCU.64 UR8, c[0x4][0xb0] ;  /* 0x01001600ff0877ac */ /* 0x000ea20008000a00 */
[----:B------:R-:W-:Y:S02]  /*9640*/  HFMA2 R12, -RZ, RZ, 0, 5.9604644775390625e-08 ;  /* 0x00000001ff0c7431 */ /* 0x000fe400000001ff */
[----:B-1----:R-:W-:Y:S01]  /*9650*/  IMAD.MOV.U32 R8, RZ, RZ, 0x192 ;  /* 0x00000192ff087424 */ /* 0x002fe200078e00ff */
[----:B------:R-:W1:Y:S01]  /*9660*/  LDCU.64 UR6, c[0x4][0xb8] ;  /* 0x01001700ff0677ac */ /* 0x000e620008000a00 */
[----:B------:R-:W4:Y:S01]  /*9670*/  LDC.64 R14, c[0x4][R14] ;  /* 0x010000000e0e7b82 */ /* 0x000f220000000a00 */
[----:B------:R-:W-:Y:S01]  /*9680*/  IMAD.MOV.U32 R13, RZ, RZ, RZ ;  /* 0x000000ffff0d7224 */ /* 0x000fe200078e00ff */
[----:B------:R-:W3:Y:S01]  /*9690*/  LDCU.64 UR4, c[0x4][0x40] ;  /* 0x01000800ff0477ac */ /* 0x000ee20008000a00 */
[----:B--2---:R-:W-:Y:S01]  /*96a0*/  IMAD.U32 R4, RZ, RZ, UR8 ;  /* 0x00000008ff047e24 */ /* 0x004fe2000f8e00ff */
[----:B------:R-:W-:Y:S01]  /*96b0*/  MOV R5, UR9 ;  /* 0x0000000900057c02 */ /* 0x000fe20008000f00 */
[----:B-1----:R-:W-:Y:S01]  /*96c0*/  IMAD.U32 R6, RZ, RZ, UR6 ;  /* 0x00000006ff067e24 */ /* 0x002fe2000f8e00ff */
[----:B------:R-:W-:Y:S01]  /*96d0*/  MOV R7, UR7 ;  /* 0x0000000700077c02 */ /* 0x000fe20008000f00 */
[----:B---3--:R-:W-:Y:S01]  /*96e0*/  IMAD.U32 R10, RZ, RZ, UR4 ;  /* 0x00000004ff0a7e24 */ /* 0x008fe2000f8e00ff */
[----:B------:R-:W-:-:S02]  /*96f0*/  MOV R11, UR5 ;  /* 0x00000005000b7c02 */ /* 0x000fc40008000f00 */
[----:B------:R-:W-:-:S07]  /*9700*/  LEPC R20, `(.L_x_217) ;  /* 0x000000001014794e */ /* 0x000fce0000000000 */
[----:B----45:R-:W-:Y:S05]  /*9710*/  CALL.ABS.NOINC R14 ;  /* 0x000000000e007343 */ /* 0x030fea0003c00000 */
.L_x_217:
[----:B------:R-:W2:Y:S01]  /*9720*/  LDCU.64 UR4, c[0x0][0x880] ;  /* 0x00011000ff0477ac */ /* 0x000ea20008000a00 */
[----:B------:R-:W4:Y:S01]  /*9730*/  S2R R0, SR_SWINHI ;  /* 0x0000000000007919 */ /* 0x000f220000002f00 */
[----:B------:R-:W-:Y:S02]  /*9740*/  LOP3.LUT R27, R27, 0x190, RZ, 0xfc, !PT ;  /* 0x000001901b1b7812 */ /* 0x000fe400078efcff */
[----:B--2---:R-:W-:-:S04]  /*9750*/  ISETP.NE.U32.AND P0, PT, RZ, UR4, PT ;  /* 0x00000004ff007c0c */ /* 0x004fc8000bf05070 */
[----:B------:R-:W-:Y:S01]  /*9760*/  ISETP.NE.AND.EX P0, PT, RZ, UR5, PT, P0 ;  /* 0x00000005ff007c0c */ /* 0x000fe2000bf05300 */
[----:B------:R-:W-:Y:S05]  /*9770*/  WARPSYNC.ALL ;  /* 0x0000000000007948 */ /* 0x000fea0003800000 */
[----:B------:R-:W-:Y:S02]  /*9780*/  R2UR UR4, R27 ;  /* 0x000000001b0472ca */ /* 0x000fe400000e0000 */
[----:B------:R-:W-:Y:S02]  /*9790*/  MOV R28, R47 ;  /* 0x0000002f001c7202 */ /* 0x000fe40000000f00 */
[----:B----4-:R-:W-:-:S03]  /*97a0*/  MOV R29, R0 ;  /* 0x00000000001d7202 */ /* 0x010fc60000000f00 */
[----:B------:R-:W-:-:S06]  /*97b0*/  IMAD.WIDE.U32 R28, R26, 0x2, R28 ;  /* 0x000000021a1c7825 */ /* 0x000fcc00078e001c */
[----:B-1----:R-:W1:Y:S01]  /*97c0*/  LDTM.x16 R4, tmem[UR4] ;  /* 0x00000004000479ee */ /* 0x002e620008240000 */
[C---:B------:R-:W-:Y:S02]  /*97d0*/  IADD3 R26, P1, PT, R28.reuse, 0x9020, RZ ;  /* 0x000090201c1a7810 */ /* 0x040fe40007f3e0ff */
[----:B------:R-:W-:-:S03]  /*97e0*/  IADD3 R3, P2, PT, R28, 0x9030, RZ ;  /* 0x000090301c037810 */ /* 0x000fc60007f5e0ff */
[--C-:B------:R-:W-:Y:S02]  /*97f0*/  IMAD.X R27, RZ, RZ, R29.reuse, P1 ;  /* 0x000000ffff1b7224 */ /* 0x100fe400008e061d */
[----:B------:R-:W-:-:S05]  /*9800*/  IMAD.X R29, RZ, RZ, R29, P2 ;  /* 0x000000ffff1d7224 */ /* 0x000fca00010e061d */
[----:B------:R-:W-:-:S04]  /*9810*/  SHF.R.U64 R0, R3, 0x3, R29 ;  /* 0x0000000303007819 */ /* 0x000fc8000000121d */
[----:B------:R-:W-:Y:S01]  /*9820*/  LOP3.LUT R28, R3, 0x30, R0, 0x78, !PT ;  /* 0x00000030031c7812 */ /* 0x000fe200078e7800 */
[C---:B-1----:R-:W-:Y:S01]  /*9830*/  FMUL2 R20, R31.reuse.F32, R8.F32x2.HI_LO ;  /* 0x000000081f14724a */ /* 0x042fe20000040000 */
[C---:B------:R-:W-:Y:S01]  /*9840*/  SHF.R.U64 R9, R26.reuse, 0x3, R27 ;  /* 0x000000031a097819 */ /* 0x040fe2000000121b */
[C---:B------:R-:W-:Y:S02]  /*9850*/  FMUL2 R4, R31.reuse.F32, R4.F32x2.HI_LO ;  /* 0x000000041f04724a */ /* 0x040fe40000040000 */
[C---:B------:R-:W-:Y:S01]  /*9860*/  FMUL2 R6, R31.reuse.F32, R6.F32x2.HI_LO ;  /* 0x000000061f06724a */ /* 0x040fe20000040000 */
[----:B------:R-:W-:Y:S01]  /*9870*/  LOP3.LUT R26, R26, 0x30, R9, 0x78, !PT ;  /* 0x000000301a1a7812 */ /* 0x000fe200078e7809 */
[----:B------:R-:W-:Y:S01]  /*9880*/  FMUL2 R24, R31.F32, R10.F32x2.HI_LO ;  /* 0x0000000a1f18724a */ /* 0x000fe20000040000 */
[----:B------:R-:W-:Y:S01]  /*9890*/  F2FP.F16.F32.PACK_AB R8, R5, R4 ;  /* 0x000000040508723e */ /* 0x000fe200000000ff */
[----:B------:R-:W-:Y:S01]  /*98a0*/  FMUL2 R12, R31.F32, R12.F32x2.HI_LO ;  /* 0x0000000c1f0c724a */ /* 0x000fe20000040000 */
[----:B------:R-:W-:Y:S01]  /*98b0*/  F2FP.F16.F32.PACK_AB R9, R7, R6 ;  /* 0x000000060709723e */ /* 0x000fe200000000ff */
[----:B------:R-:W-:Y:S01]  /*98c0*/  FMUL2 R14, R31.F32, R14.F32x2.HI_LO ;  /* 0x0000000e1f0e724a */ /* 0x000fe20000040000 */
[----:B------:R-:W-:Y:S01]  /*98d0*/  F2FP.F16.F32.PACK_AB R10, R21, R20 ;  /* 0x00000014150a723e */ /* 0x000fe200000000ff */
[----:B------:R-:W-:Y:S01]  /*98e0*/  FMUL2 R16, R31.F32, R16.F32x2.HI_LO ;  /* 0x000000101f10724a */ /* 0x000fe20000040000 */
[----:B------:R-:W-:Y:S01]  /*98f0*/  F2FP.F16.F32.PACK_AB R11, R25, R24 ;  /* 0x00000018190b723e */ /* 0x000fe200000000ff */
[----:B------:R-:W-:Y:S01]  /*9900*/  FMUL2 R18, R31.F32, R18.F32x2.HI_LO ;  /* 0x000000121f12724a */ /* 0x000fe20000040000 */
[----:B------:R-:W-:-:S02]  /*9910*/  F2FP.F16.F32.PACK_AB R4, R13, R12 ;  /* 0x0000000c0d04723e */ /* 0x000fc400000000ff */
[----:B------:R-:W-:Y:S01]  /*9920*/  F2FP.F16.F32.PACK_AB R5, R15, R14 ;  /* 0x0000000e0f05723e */ /* 0x000fe200000000ff */
[----:B------:R1:W-:Y:S01]  /*9930*/  ST.E.128 desc[UR44][R26.64], R8 ;  /* 0x000000081a007985 */ /* 0x0003e2000c101d2c */
        /* <DEDUP_REMOVED lines=9> */
[----:B------:R-:W-:Y:S05]  /*99d0*/  @!P0 BRA `(.L_x_218) ;  /* 0x0000000400388947 */ /* 0x000fea0003800000 */
[C---:B------:R-:W-:Y:S01]  /*99e0*/  FSETP.GEU.AND P1, PT, R22.reuse, 1.175494350822287508e-38, PT ;  /* 0x008000001600780b */ /* 0x040fe20003f2e000 */
[----:B------:R-:W4:Y:S01]  /*99f0*/  LDC R3, c[0x0][0x904] ;  /* 0x00024100ff037b82 */ /* 0x000f220000000800 */
[----:B------:R-:W-:Y:S01]  /*9a00*/  MOV R0, 0x3e055027 ;  /* 0x3e05502700007802 */ /* 0x000fe20000000f00 */
[----:B------:R-:W3:Y:S01]  /*9a10*/  LDCU.64 UR4, c[0x0][0x908] ;  /* 0x00012100ff0477ac */ /* 0x000ee20008000a00 */
[----:B-1----:R-:W-:Y:S01]  /*9a20*/  FSEL R7, RZ, -23, P1 ;  /* 0xc1b80000ff077808 */ /* 0x002fe20000800000 */
[----:B------:R-:W-:Y:S08]  /*9a30*/  BSSY.RECONVERGENT B0, `(.L_x_218) ;  /* 0x0000048000007945 */ /* 0x000ff00003800200 */
[----:B------:R-:W-:-:S05]  /*9a40*/  @!P1 FMUL R22, R22, 8388608 ;  /* 0x4b00000016169820 */ /* 0x000fca0000400000 */
[C---:B------:R-:W-:Y:S02]  /*9a50*/  IADD3 R9, PT, PT, R22.reuse, -0x3f2aaaab, RZ ;  /* 0xc0d5555516097810 */ /* 0x040fe40007ffe0ff */
[C---:B------:R-:W-:Y:S02]  /*9a60*/  FSETP.NEU.AND P1, PT, R22.reuse, RZ, PT ;  /* 0x000000ff1600720b */ /* 0x040fe40003f2d000 */
[----:B------:R-:W-:Y:S02]  /*9a70*/  LOP3.LUT R9, R9, 0xff800000, RZ, 0xc0, !PT ;  /* 0xff80000009097812 */ /* 0x000fe400078ec0ff */
[----:B----4-:R-:W-:Y:S02]  /*9a80*/  ISETP.NE.AND P0, PT, R3, 0x1, PT ;  /* 0x000000010300780c */ /* 0x010fe40003f05270 */
[-C--:B------:R-:W-:Y:S02]  /*9a90*/  IADD3 R5, PT, PT, R22, -R9.reuse, RZ ;  /* 0x8000000916057210 */ /* 0x080fe40007ffe0ff */
[----:B------:R-:W-:-:S03]  /*9aa0*/  I2FP.F32.S32 R6, R9 ;  /* 0x0000000900067245 */ /* 0x000fc60000201400 */
[----:B------:R-:W-:Y:S02]  /*9ab0*/  FADD R5, R5, -1 ;  /* 0xbf80000005057421 */ /* 0x000fe40000000000 */
[----:B------:R-:W-:Y:S02]  /*9ac0*/  FFMA R6, R6, 1.1920928955078125e-07, R7 ;  /* 0x3400000006067823 */ /* 0x000fe40000000007 */
[----:B------:R-:W-:-:S04]  /*9ad0*/  FFMA R0, R5, -R0, 0.14084610342979431152 ;  /* 0x3e1039f605007423 */ /* 0x000fc80000000800 */
[----:B------:R-:W-:Y:S01]  /*9ae0*/  FFMA R4, R5, R0, -0.12148627638816833496 ;  /* 0xbdf8cdcc05047423 */ /* 0x000fe20000000000 */
[----:B---3--:R-:W-:Y:S01]  /*9af0*/  IMAD.HI.U32 R0, R45, UR4, RZ ;  /* 0x000000042d007c27 */ /* 0x008fe2000f8e00ff */
[----:B------:R-:W1:Y:S03]  /*9b00*/  LDCU UR4, c[0x0][0x380] ;  /* 0x00007000ff0477ac */ /* 0x000e660008000800 */
[C---:B------:R-:W-:Y:S01]  /*9b10*/  FFMA R4, R5.reuse, R4, 0.13980610668659210205 ;  /* 0x3e0f295505047423 */ /* 0x040fe20000000004 */
[----:B------:R-:W-:Y:S01]  /*9b20*/  SHF.R.U32.HI R0, RZ, UR5, R0 ;  /* 0x00000005ff007c19 */ /* 0x000fe20008011600 */
[----:B------:R-:W3:Y:S02]  /*9b30*/  LDCU UR5, c[0x0][0x700] ;  /* 0x0000e000ff0577ac */ /* 0x000ee40008000800 */
[----:B------:R-:W-:Y:S01]  /*9b40*/  FFMA R4, R5, R4, -0.16684235632419586182 ;  /* 0xbe2ad8b905047423 */ /* 0x000fe20000000004 */
[----:B------:R-:W-:-:S03]  /*9b50*/  SEL R0, R45, R0, !P0 ;  /* 0x000000002d007207 */ /* 0x000fc60004000000 */
[C---:B------:R-:W-:Y:S01]  /*9b60*/  FFMA R4, R5.reuse, R4, 0.20012299716472625732 ;  /* 0x3e4ced0b05047423 */ /* 0x040fe20000000004 */
[----:B------:R-:W-:Y:S02]  /*9b70*/  ISETP.GT.U32.AND P0, PT, R22, 0x7f7fffff, PT ;  /* 0x7f7fffff1600780c */ /* 0x000fe40003f04070 */
[----:B------:R-:W-:Y:S01]  /*9b80*/  IADD3 R0, PT, PT, -R0, RZ, RZ ;  /* 0x000000ff00007210 */ /* 0x000fe20007ffe1ff */
[----:B------:R-:W-:-:S04]  /*9b90*/  FFMA R4, R5, R4, -0.24999669194221496582 ;  /* 0xbe7fff2205047423 */ /* 0x000fc80000000004 */
[----:B------:R-:W-:Y:S01]  /*9ba0*/  FFMA R4, R5, R4, 0.33333182334899902344 ;  /* 0x3eaaaa7805047423 */ /* 0x000fe20000000004 */
[----:B------:R-:W-:Y:S01]  /*9bb0*/  IMAD R7, R3, R0, R45 ;  /* 0x0000000003077224 */ /* 0x000fe200078e022d */
[----:B------:R-:W-:Y:S02]  /*9bc0*/  MOV R3, 0x7f800000 ;  /* 0x7f80000000037802 */ /* 0x000fe40000000f00 */
[----:B------:R-:W-:Y:S02]  /*9bd0*/  FFMA R4, R5, R4, -0.5 ;  /* 0xbf00000005047423 */ /* 0x000fe40000000004 */
[----:B------:R-:W-:Y:S02]  /*9be0*/  LEA R7, R7, R44, 0x8 ;  /* 0x0000002c07077211 */ /* 0x000fe400078e40ff */
[----:B------:R-:W-:-:S04]  /*9bf0*/  FMUL R4, R5, R4 ;  /* 0x0000000405047220 */ /* 0x000fc80000400000 */
[----:B------:R-:W-:-:S04]  /*9c00*/  FFMA R5, R5, R4, R5 ;  /* 0x0000000405057223 */ /* 0x000fc80000000005 */
[----:B------:R-:W-:Y:S01]  /*9c10*/  FFMA R5, R6, 0.69314718246459960938, R5 ;  /* 0x3f31721806057823 */ /* 0x000fe20000000005 */
[----:B------:R-:W-:Y:S01]  /*9c20*/  @P0 FFMA R5, R22, R3, +INF ;  /* 0x7f80000016050423 */ /* 0x000fe20000000003 */
[----:B------:R-:W-:-:S04]  /*9c30*/  IADD3 R3, PT, PT, R7, 0x80, RZ ;  /* 0x0000008007037810 */ /* 0x000fc80007ffe0ff */
[----:B-1----:R-:W-:Y:S02]  /*9c40*/  ISETP.GE.AND P0, PT, R3, UR4, PT ;  /* 0x0000000403007c0c */ /* 0x002fe4000bf06270 */
[----:B------:R-:W-:-:S05]  /*9c50*/  FSEL R0, R5, -INF , P1 ;  /* 0xff80000005007808 */ /* 0x000fca0000800000 */
[----:B---3--:R-:W-:-:S06]  /*9c60*/  FFMA R23, R23, UR5, R0 ;  /* 0x0000000517177c23 */ /* 0x008fcc0008000000 */
        /* <DEDUP_REMOVED lines=36> */
.L_x_219:
[----:B------:R-:W-:Y:S05]  /*9eb0*/  BSYNC.RECONVERGENT B0 ;  /* 0x0000000000007941 */ /* 0x000fea0003800200 */
.L_x_218:
[----:B------:R-:W-:Y:S01]  /*9ec0*/  UISETP.NE.AND UP0, UPT, UR41, URZ, UPT ;  /* 0x000000ff2900728c */ /* 0x000fe2000bf05270 */
[----:B------:R-:W-:-:S08]  /*9ed0*/  NOP ;  /* 0x0000000000007918 */ /* 0x000fd00000000000 */
[----:B------:R-:W-:Y:S05]  /*9ee0*/  BRA.U UP0, `(.L_x_220) ;  /* 0x0000000100087547 */ /* 0x000fea000b800000 */
[----:B------:R-:W-:Y:S05]  /*9ef0*/  BPT.TRAP 0x1 ;  /* 0x000000040000795c */ /* 0x000fea0000300000 */
[----:B------:R-:W-:Y:S05]  /*9f00*/  BPT.TRAP 0x1 ;  /* 0x000000040000795c */ /* 0x000fea0000300000 */
.L_x_220:
[----:B------:R-:W-:Y:S01]  /*9f10*/  IADD3 R3, PT, PT, R47, 0xb0a8, RZ ;  /* 0x0000b0a82f037810 */ /* 0x000fe20007ffe0ff */
[----:B------:R-:W-:-:S03]  /*9f20*/  UISETP.NE.AND UP0, UPT, UR41, URZ, UPT ;  /* 0x000000ff2900728c */ /* 0x000fc6000bf05270 */
[----:B------:R-:W-:-:S04]  /*9f30*/  PRMT R3, R48, 0x654, R3 ;  /* 0x0000065430037816 */ /* 0x000fc80000000003 */
[----:B--2---:R2:W-:Y:S02]  /*9f40*/  SYNCS.ARRIVE.TRANS64.RED.A1T0 RZ, [R3+URZ], RZ ;  /* 0x000000ff03ff79a7 */ /* 0x0045e400081004ff */
[----:B------:R-:W-:Y:S05]  /*9f50*/  BRA.U UP0, `(.L_x_221) ;  /* 0x0000000100047547 */ /* 0x000fea000b800000 */
[----:B------:R-:W-:Y:S05]  /*9f60*/  BPT.TRAP 0x1 ;  /* 0x000000040000795c */ /* 0x000fea0000300000 */
.L_x_221:
[----:B------:R4:W-:Y:S01]  /*9f70*/  SYNCS.ARRIVE.TRANS64.A1T0 RZ, [R47+URZ+0xb0b8], RZ ;  /* 0x00b0b8ff2fff79a7 */ /* 0x0009e200081000ff */
[----:B------:R-:W-:Y:S01]  /*9f80*/  LOP3.LUT R43, R43, 0x1, RZ, 0x3c, !PT ;  /* 0x000000012b2b7812 */ /* 0x000fe200078e3cff */
[----:B------:R-:W-:Y:S01]  /*9f90*/  ULOP3.LUT UR43, UR43, 0x1, URZ, 0x3c, !UPT ;  /* 0x000000012b2b7892 */ /* 0x000fe2000f8e3cff */
[----:B------:R-:W-:-:S11]  /*9fa0*/  IADD3 R22, PT, PT, R49, 0x2, RZ ;  /* 0x0000000231167810 */ /* 0x000fd60007ffe0ff */
.L_x_92:
[----:B------:R-:W-:Y:S05]  /*9fb0*/  BSYNC B7 ;  /* 0x0000000000077941 */ /* 0x000fea0003800000 */
.L_x_91:
[----:B------:R-:W1:Y:S01]  /*9fc0*/  LDCU UR4, c[0x0][0x900] ;  /* 0x00012000ff0477ac */ /* 0x000e620008000800 */
[----:B------:R-:W-:-:S04]  /*9fd0*/  IADD3 R45, PT, PT, R45, UR36, RZ ;  /* 0x000000242d2d7c10 */ /* 0x000fc8000fffe0ff */
[----:B-1----:R-:W-:-:S13]  /*9fe0*/  ISETP.GE.AND P0, PT, R45, UR4, PT ;  /* 0x000000042d007c0c */ /* 0x002fda000bf06270 */
[----:B------:R-:W-:Y:S05]  /*9ff0*/  @!P0 BRA `(.L_x_222) ;  /* 0xffffff98009c8947 */ /* 0x000fea000383ffff */
[----:B------:R-:W-:Y:S05]  /*a000*/  BSYNC B8 ;  /* 0x0000000000087941 */ /* 0x000fea0003800000 */
.L_x_90:
[----:B------:R-:W-:Y:S05]  /*a010*/  EXIT ;  /* 0x000000000000794d */ /* 0x000fea0003800000 */
.L_x_27:
[----:B------:R-:W-:-:S08]  /*a020*/  NOP ;  /* 0x0000000000007918 */ /* 0x000fd00000000000 */
[----:B------:R-:W1:Y:S02]  /*a030*/  USETMAXREG.TRY_ALLOC.CTAPOOL UP0, 0xc0 ;  /* 0x000000c0000079c8 */ /* 0x000e640008000600 */
[----:B-1----:R-:W-:Y:S05]  /*a040*/  BRA.U !UP0, `(.L_x_27) ;  /* 0xfffffffd08f47547 */ /* 0x002fea000b83ffff */
[----:B------:R-:W1:Y:S08]  /*a050*/  LDC R0, c[0x0][0x900] ;  /* 0x00024000ff007b82 */ /* 0x000e700000000800 */
[----:B------:R-:W2:Y:S01]  /*a060*/  S2UR UR38, SR_CgaCtaId ;  /* 0x00000000002679c3 */ /* 0x000ea20000008800 */
[----:B-1----:R-:W-:-:S13]  /*a070*/  ISETP.LE.AND P0, PT, R0, UR36, PT ;  /* 0x0000002400007c0c */ /* 0x002fda000bf03270 */
[----:B--2---:R-:W-:Y:S05]  /*a080*/  @P0 EXIT ;  /* 0x000000000000094d */ /* 0x004fea0003800000 */
[----:B------:R-:W1:Y:S01]  /*a090*/  S2R R120, SR_TID.X ;  /* 0x0000000000787919 */ /* 0x000e620000002100 */
[----:B------:R-:W-:Y:S01]  /*a0a0*/  UISETP.NE.AND UP0, UPT, UR57, URZ, UPT ;  /* 0x000000ff3900728c */ /* 0x000fe2000bf05270 */
[----:B------:R-:W-:Y:S01]  /*a0b0*/  LOP3.LUT R119, R2, 0x3, RZ, 0xc0, !PT ;  /* 0x0000000302777812 */ /* 0x000fe200078ec0ff */
[----:B------:R-:W-:Y:S02]  /*a0c0*/  USEL UR9, URZ, 0x1, UP4 ;  /* 0x00000001ff097887 */ /* 0x000fe4000a000000 */
[----:B------:R-:W-:Y:S02]  /*a0d0*/  USEL UR10, URZ, 0x80, UP0 ;  /* 0x00000080ff0a7887 */ /* 0x000fe40008000000 */
[----:B------:R-:W-:Y:S01]  /*a0e0*/  USEL UR44, URZ, 0x8, !UP4 ;  /* 0x00000008ff2c7887 */ /* 0x000fe2000e000000 */
[----:B------:R-:W-:Y:S01]  /*a0f0*/  UMOV UR8, 0x400 ;  /* 0x0000040000087882 */ /* 0x000fe20000000000 */
[----:B------:R-:W-:Y:S01]  /*a100*/  USEL UR50, UR6, UR5, UP0 ;  /* 0x0000000506327287 */ /* 0x000fe20008000000 */
[----:B------:R-:W-:Y:S01]  /*a110*/  IMAD.U32 R123, RZ, RZ, UR9 ;  /* 0x00000009ff7b7e24 */ /* 0x000fe2000f8e00ff */
[----:B------:R-:W-:-:S02]  /*a120*/  ULEA UR8, UR38, UR8, 0x18 ;  /* 0x0000000826087291 */ /* 0x000fc4000f8ec0ff */
[----:B------:R-:W-:Y:S01]  /*a130*/  ULOP3.LUT UR43, UR44, 0x8, URZ, 0x3c, !UPT ;  /* 0x000000082c2b7892 */ /* 0x000fe2000f8e3cff */
[----:B------:R-:W-:Y:S01]  /*a140*/  UMOV UR48, 0x20 ;  /* 0x0000002000307882 */ /* 0x000fe20000000000 */
[----:B------:R-:W-:Y:S02]  /*a150*/  UIADD3 UR49, UPT, UPT, UR8, 0xb088, URZ ;  /* 0x0000b08808317890 */ /* 0x000fe4000fffe0ff */
[----:B------:R-:W-:Y:S02]  /*a160*/  UIADD3 UR46, UPT, UPT, UR8, 0xb060, URZ ;  /* 0x0000b060082e7890 */ /* 0x000fe4000fffe0ff */
[----:B------:R-:W-:Y:S02]  /*a170*/  UIADD3 UR45, UPT, UPT, UR8, 0xb080, URZ ;  /* 0x0000b080082d7890 */ /* 0x000fe4000fffe0ff */
[----:B------:R-:W-:Y:S02]  /*a180*/  UIADD3 UR42, UPT, UPT, UR8, 0xb068, URZ ;  /* 0x0000b068082a7890 */ /* 0x000fe4000fffe0ff */
[----:B------:R-:W-:Y:S01]  /*a190*/  USEL UR47, UR7, UR4, UP0 ;  /* 0x00000004072f7287 */ /* 0x000fe20008000000 */
[----:B------:R-:W2:Y:S01]  /*a1a0*/  LDCU UR51, c[0x0][0x370] ;  /* 0x00006e00ff3377ac */ /* 0x000ea20008000800 */
[----:B------:R-:W-:Y:S01]  /*a1b0*/  UMOV UR56, URZ ;  /* 0x000000ff00387c82 */ /* 0x000fe20008000000 */
[----:B-1----:R-:W-:Y:S01]  /*a1c0*/  IMAD.U32 R120, R120, 0x10000, RZ ;  /* 0x0001000078787824 */ /* 0x002fe200078e00ff */
[----:B------:R-:W-:Y:S01]  /*a1d0*/  UMOV UR55, 0x1 ;  /* 0x0000000100377882 */ /* 0x000fe20000000000 */
[----:B------:R-:W-:-:S02]  /*a1e0*/  ULOP3.LUT UR50, UR50, 0x1, URZ, 0xc0, !UPT ;  /* 0x0000000132327892 */ /* 0x000fc4000f8ec0ff */
[----:B------:R-:W-:Y:S01]  /*a1f0*/  USEL UR48, UR48, 0xa0, UP0 ;  /* 0x000000a030307887 */ /* 0x000fe20008000000 */
[----:B------:R-:W-:Y:S01]  /*a200*/  LOP3.LUT R120, R120, 0x600000, RZ, 0xc0, !PT ;  /* 0x0060000078787812 */ /* 0x000fe200078ec0ff */
[----:B------:R-:W-:Y:S02]  /*a210*/  UIADD3 UR44, UPT, UPT, UR44, 0xb0d0, UR8 ;  /* 0x0000b0d02c2c7890 */ /* 0x000fe4000fffe008 */
[----:B------:R-:W-:Y:S01]  /*a220*/  UIADD3 UR43, UPT, UPT, UR43, 0xb0d0, UR8 ;  /* 0x0000b0d02b2b7890 */ /* 0x000fe2000fffe008 */
[----:B------:R-:W-:Y:S01]  /*a230*/  LOP3.LUT R122, R120, UR10, RZ, 0xfc, !PT ;  /* 0x0000000a787a7c12 */ /* 0x000fe2000f8efcff */
[----:B------:R-:W-:Y:S01]  /*a240*/  @UP0 UIADD3 UR49, UPT, UPT, UR8, 0xb078, URZ ;  /* 0x0000b07808310890 */ /* 0x000fe2000fffe0ff */
[----:B------:R-:W-:Y:S01]  /*a250*/  SHF.R.U32.HI R118, RZ, 0x15, R120 ;  /* 0x00000015ff767819 */ /* 0x000fe20000011678 */
[----:B------:R-:W-:Y:S01]  /*a260*/  @UP0 UIADD3 UR46, UPT, UPT, UR8, 0xb050, URZ ;  /* 0x0000b050082e0890 */ /* 0x000fe2000fffe0ff */
[----:B------:R-:W-:Y:S01]  /*a270*/  LOP3.LUT R121, R122, 0x20, RZ, 0xfc, !PT ;  /* 0x000000207a797812 */ /* 0x000fe200078efcff */
[----:B------:R-:W-:-:S02]  /*a280*/  @UP0 UIADD3 UR45, UPT, UPT, UR8, 0xb070, URZ ;  /* 0x0000b070082d0890 */ /* 0x000fc4000fffe0ff */
[----:B------:R-:W-:Y:S01]  /*a290*/  @UP0 UIADD3 UR42, UPT, UPT, UR8, 0xb058, URZ ;  /* 0x0000b058082a0890 */ /* 0x000fe2000fffe0ff */
[----:B------:R-:W-:Y:S01]  /*a2a0*/  UMOV UR54, 0x1 ;  /* 0x0000000100367882 */ /* 0x000fe20000000000 */
[----:B--2---:R-:W-:-:S10]  /*a2b0*/  UMOV UR53, URZ ;  /* 0x000000ff00357c82 */ /* 0x004fd40008000000 */
.L_x_249:
[----:B-1----:R-:W1:Y:S01]  /*a2c0*/  LDCU.64 UR6, c[0x0][0x908] ;  /* 0x00012100ff0677ac */ /* 0x002e620008000a00 */
[----:B------:R-:W2:Y:S01]  /*a2d0*/  LDCU UR8, c[0x0][0x904] ;  /* 0x00012080ff0877ac */ /* 0x000ea20008000800 */
[----:B---3--:R-:W3:Y:S01]  /*a2e0*/  LDCU.64 UR4, c[0x0][0x380] ;  /* 0x00007000ff0477ac */ /* 0x008ee20008000a00 */
[----:B-1----:R-:W-:Y:S02]  /*a2f0*/  UIMAD.WIDE.U32 UR10, UR36, UR6, URZ ;  /* 0x00000006240a72a5 */ /* 0x002fe4000f8e00ff */
[----:B--2---:R-:W-:Y:S02]  /*a300*/  UISETP.NE.AND UP0, UPT, UR8, 0x1, UPT ;  /* 0x000000010800788c */ /* 0x004fe4000bf05270 */
[----:B------:R-:W-:-:S04]  /*a310*/  USHF.R.U32.HI UR6, URZ, UR7, UR11 ;  /* 0x00000007ff067299 */ /* 0x000fc8000801160b */
[----:B------:R-:W-:Y:S02]  /*a320*/  USEL UR6, UR36, UR6, !UP0 ;  /* 0x0000000624067287 */ /* 0x000fe4000c000000 */
[----:B---3--:R-:W-:Y:S02]  /*a330*/  UISETP.NE.AND UP0, UPT, UR5, URZ, UPT ;  /* 0x000000ff0500728c */ /* 0x008fe4000bf05270 */
[----:B------:R-:W-:-:S04]  /*a340*/  UIADD3 UR6, UPT, UPT, -UR6, URZ, URZ ;  /* 0x000000ff06067290 */ /* 0x000fc8000fffe1ff */
[----:B------:R-:W-:-:S04]  /*a350*/  UIMAD UR6, UR8, UR6, UR36 ;  /* 0x00000006080672a4 */ /* 0x000fc8000f8e0224 */
[----:B------:R-:W-:-:S04]  /*a360*/  USHF.L.U32 UR6, UR6, 0x8, URZ ;  /* 0x0000000806067899 */ /* 0x000fc800080006ff */
[----:B------:R-:W-:-:S09]  /*a370*/  UISETP.GE.OR UP0, UPT, UR6, UR4, !UP0 ;  /* 0x000000040600728c */ /* 0x000fd2000c706670 */
[----:B------:R-:W-:Y:S05]  /*a380*/  BRA.U UP0, `(.L_x_223) ;  /* 0x00000025009c7547 */ /* 0x000fea000b800000 */
[----:B------:R-:W-:-:S09]  /*a390*/  UISETP.NE.AND UP0, UPT, UR50, URZ, UPT ;  /* 0x000000ff3200728c */ /* 0x000fd2000bf05270 */
[----:B------:R-:W-:Y:S05]  /*a3a0*/  BRA.U UP0, `(.L_x_224) ;  /* 0x0000000100047547 */ /* 0x000fea000b800000 */
[----:B------:R-:W-:Y:S05]  /*a3b0*/  BPT.TRAP 0x1 ;  /* 0x000000040000795c */ /* 0x000fea0000300000 */
.L_x_224:
[----:B------:R-:W-:-:S04]  /*a3c0*/  UISETP.NE.AND UP0, UPT, UR57, URZ, UPT ;  /* 0x000000ff3900728c */ /* 0x000fc8000bf05270 */
[----:B------:R-:W-:-:S06]  /*a3d0*/  USEL UR4, UR54, UR55, UP0 ;  /* 0x0000003736047287 */ /* 0x000fcc0008000000 */
[----:B------:R-:W-:-:S04]  /*a3e0*/  MOV R3, UR4 ;  /* 0x0000000400037c02 */ /* 0x000fc80008000f00 */
[----:B------:R-:W-:-:S04]  /*a3f0*/  SHF.L.U32 R3, R3, 0x1f, RZ ;  /* 0x0000001f03037819 */ /* 0x000fc800000006ff */
[----:B------:R-:W1:Y:S02]  /*a400*/  SYNCS.PHASECHK.TRANS64.TRYWAIT P0, [UR49], R3 ;  /* 0x00000003ff0075a7 */ /* 0x000e640008001131 */
[----:B-1----:R-:W-:Y:S05]  /*a410*/  @!P0 BRA `(.L_x_225) ;  /* 0x0000006400748947 */ /* 0x002fea0003800000 */
.L_x_405:
[----:B------:R-:W-:-:S09]  /*a420*/  UISETP.GE.AND UP0, UPT, UR5, 0x1, UPT ;  /* 0x000000010500788c */ /* 0x000fd2000bf06270 */
[----:B------:R-:W-:Y:S05]  /*a430*/  BRA.U !UP0, `(.L_x_226) ;  /* 0x0000002508087547 */ /* 0x000fea000b800000 */
[----:B------:R-:W-:Y:S01]  /*a440*/  UIADD3 UR5, UPT, UPT, UR5, 0x3f, URZ ;  /* 0x0000003f05057890 */ /* 0x000fe2000fffe0ff */
[----:B------:R-:W-:Y:S01]  /*a450*/  HFMA2 R18, -RZ, RZ, 0, 0 ;  /* 0x00000000ff127431 */ /* 0x000fe200000001ff */
[----:B------:R-:W-:Y:S01]  /*a460*/  MOV R16, 0xff800000 ;  /* 0xff80000000107802 */ /* 0x000fe20000000f00 */
[----:B------:R-:W2:Y:S01]  /*a470*/  LDCU UR37, c[0x0][0x704] ;  /* 0x0000e080ff2577ac */ /* 0x000ea20008000800 */
[----:B------:R-:W-:-:S04]  /*a480*/  USHF.R.S32.HI UR4, URZ, 0x1f, UR5 ;  /* 0x0000001fff047899 */ /* 0x000fc80008011405 */
[----:B------:R-:W-:-:S04]  /*a490*/  ULEA.HI UR4, UR4, UR5, URZ, 0x6 ;  /* 0x0000000504047291 */ /* 0x000fc8000f8f30ff */
[----:B------:R-:W-:Y:S02]  /*a4a0*/  ULEA.HI.SX32 UR52, UR4, 0xffffffff, 0x1a ;  /* 0xffffffff04347891 */ /* 0x000fe4000f8fd2ff */
.L_x_244:
[----:B-12---:R-:W-:Y:S01]  /*a4b0*/  IADD3 R0, PT, PT, R120, UR48, RZ ;  /* 0x0000003078007c10 */ /* 0x006fe2000fffe0ff */
[----:B------:R-:W-:-:S04]  /*a4c0*/  UISETP.NE.AND UP0, UPT, UR57, URZ, UPT ;  /* 0x000000ff3900728c */ /* 0x000fc8000bf05270 */
[----:B------:R-:W-:Y:S01]  /*a4d0*/  USEL UR40, UR53, UR56, UP0 ;  /* 0x0000003835287287 */ /* 0x000fe20008000000 */
[----:B------:R-:W1:Y:S01]  /*a4e0*/  SHFL.IDX PT, R0, R0, RZ, 0x1f ;  /* 0x00001fff00007589 */ /* 0x000e6200000e0000 */
[----:B------:R-:W-:Y:S01]  /*a4f0*/  UISETP.GT.U32.AND UP0, UPT, UR47, 0x1, UPT ;  /* 0x000000012f00788c */ /* 0x000fe2000bf04070 */
[----:B-1----:R-:W-:-:S08]  /*a500*/  R2UR UR41, R0 ;  /* 0x00000000002972ca */ /* 0x002fd000000e0000 */
[----:B---3--:R-:W-:Y:S07]  /*a510*/  BRA.U UP0, `(.L_x_227) ;  /* 0x0000000100047547 */ /* 0x008fee000b800000 */
[----:B--2---:R-:W-:Y:S05]  /*a520*/  BPT.TRAP 0x1 ;  /* 0x000000040000795c */ /* 0x004fea0000300000 */
.L_x_227:
[----:B------:R-:W-:Y:S01]  /*a530*/  IMAD.U32 R3, RZ, RZ, UR40 ;  /* 0x00000028ff037e24 */ /* 0x000fe2000f8e00ff */
[----:B------:R-:W-:-:S04]  /*a540*/  ISETP.NE.AND P0, PT, R119, R118, PT ;  /* 0x000000767700720c */ /* 0x000fc80003f05270 */
[----:B------:R-:W-:-:S04]  /*a550*/  SHF.L.U32 R3, R3, 0x1f, RZ ;  /* 0x0000001f03037819 */ /* 0x000fc800000006ff */
[----:B------:R-:W1:Y:S02]  /*a560*/  SYNCS.PHASECHK.TRANS64.TRYWAIT P1, [UR46], R3 ;  /* 0x00000003ff0075a7 */ /* 0x000e64000802112e */
[----:B-1----:R-:W-:Y:S05]  /*a570*/  @!P1 BRA `(.L_x_228) ;  /* 0x0000006400349947 */ /* 0x002fea0003800000 */
.L_x_406:
[----:B------:R-:W-:Y:S05]  /*a580*/  @!P0 BRA `(.L_x_229) ;  /* 0x0000000000408947 */ /* 0x000fea0003800000 */
[----:B------:R-:W-:Y:S01]  /*a590*/  MOV R14, 0x8 ;  /* 0x00000008000e7802 */ /* 0x000fe20000000f00 */
[----:B------:R-:W3:Y:S01]  /*a5a0*/  LDCU.64 UR6, c[0x4][0xb0] ;  /* 0x01001600ff0677ac */ /* 0x000ee20008000a00 */
[----:B------:R-:W-:Y:S02]  /*a5b0*/  HFMA2 R12, -RZ, RZ, 0, 5.9604644775390625e-08 ;  /* 0x00000001ff0c7431 */ /* 0x000fe400000001ff */
[----:B------:R-:W-:Y:S01]  /*a5c0*/  IMAD.MOV.U32 R8, RZ, RZ, 0x192 ;  /* 0x00000192ff087424 */ /* 0x000fe200078e00ff */
[----:B------:R-:W4:Y:S01]  /*a5d0*/  LDCU.64 UR4, c[0x4][0xb8] ;  /* 0x01001700ff0477ac */ /* 0x000f220008000a00 */
[----:B------:R-:W5:Y:S01]  /*a5e0*/  LDC.64 R14, c[0x4][R14] ;  /* 0x010000000e0e7b82 */ /* 0x000f620000000a00 */
[----:B------:R-:W-:Y:S01]  /*a5f0*/  IMAD.MOV.U32 R13, RZ, RZ, RZ ;  /* 0x000000ffff0d7224 */ /* 0x000fe200078e00ff */
[----:B------:R-:W1:Y:S01]  /*a600*/  LDCU.64 UR8, c[0x4][0x10] ;  /* 0x01000200ff0877ac */ /* 0x000e620008000a00 */
[----:B---3--:R-:W-:Y:S01]  /*a610*/  IMAD.U32 R4, RZ, RZ, UR6 ;  /* 0x00000006ff047e24 */ /* 0x008fe2000f8e00ff */
[----:B------:R-:W-:Y:S01]  /*a620*/  MOV R5, UR7 ;  /* 0x0000000700057c02 */ /* 0x000fe20008000f00 */
[----:B----4-:R-:W-:Y:S01]  /*a630*/  IMAD.U32 R6, RZ, RZ, UR4 ;  /* 0x00000004ff067e24 */ /* 0x010fe2000f8e00ff */
[----:B------:R-:W-:Y:S01]  /*a640*/  MOV R7, UR5 ;  /* 0x0000000500077c02 */ /* 0x000fe20008000f00 */
[----:B-1----:R-:W-:Y:S01]  /*a650*/  IMAD.U32 R10, RZ, RZ, UR8 ;  /* 0x00000008ff0a7e24 */ /* 0x002fe2000f8e00ff */
[----:B------:R-:W-:-:S02]  /*a660*/  MOV R11, UR9 ;  /* 0x00000009000b7c02 */ /* 0x000fc40008000f00 */
[----:B------:R-:W-:-:S07]  /*a670*/  LEPC R20, `(.L_x_229) ;  /* 0x000000001014794e */ /* 0x000fce0000000000 */
[----:B--2--5:R-:W-:Y:S05]  /*a680*/  CALL.ABS.NOINC R14 ;  /* 0x000000000e007343 */ /* 0x024fea0003c00000 */
.L_x_229:
[----:B------:R-:W-:Y:S05]  /*a690*/  WARPSYNC.ALL ;  /* 0x0000000000007948 */ /* 0x000fea0003800000 */
[----:B------:R-:W-:Y:S02]  /*a6a0*/  R2UR UR4, R122 ;  /* 0x000000007a0472ca */ /* 0x000fe400000e0000 */
[----:B------:R-:W-:-:S11]  /*a6b0*/  ISETP.NE.AND P0, PT, R119, R118, PT ;  /* 0x000000767700720c */ /* 0x000fd60003f05270 */
[----:B------:R-:W3:Y:S02]  /*a6c0*/  LDTM.x32 R56, tmem[UR4] ;  /* 0x00000004003879ee */ /* 0x000ee400082c0000 */
[----:B---3--:R-:W-:Y:S05]  /*a6d0*/  @!P0 BRA `(.L_x_230) ;  /* 0x0000000000408947 */ /* 0x008fea0003800000 */
        /* <DEDUP_REMOVED lines=16> */
.L_x_230:
[----:B------:R-:W-:Y:S05]  /*a7e0*/  WARPSYNC.ALL ;  /* 0x0000000000007948 */ /* 0x000fea0003800000 */
[----:B------:R-:W-:Y:S02]  /*a7f0*/  R2UR UR4, R121 ;  /* 0x00000000790472ca */ /* 0x000fe400000e0000 */
[C---:B-1----:R-:W-:Y:S02]  /*a800*/  FMNMX3 R3, R16.reuse, R56, R60, !PT ;  /* 0x0000003810037276 */ /* 0x042fe4000780003c */
[C---:B------:R-:W-:Y:S02]  /*a810*/  FMNMX3 R0, R16.reuse, R57, R61, !PT ;  /* 0x0000003910007276 */ /* 0x040fe4000780003d */
[----:B------:R-:W-:-:S02]  /*a820*/  FMNMX3 R5, R16, R58, R62, !PT ;  /* 0x0000003a10057276 */ /* 0x000fc4000780003e */
[----:B------:R-:W-:Y:S02]  /*a830*/  FMNMX3 R3, R3, R64, R68, !PT ;  /* 0x0000004003037276 */ /* 0x000fe40007800044 */
[----:B------:R-:W-:Y:S02]  /*a840*/  FMNMX3 R0, R0, R65, R69, !PT ;  /* 0x0000004100007276 */ /* 0x000fe40007800045 */
[----:B------:R-:W-:Y:S01]  /*a850*/  FMNMX3 R6, R16, R59, R63, !PT ;  /* 0x0000003b10067276 */ /* 0x000fe2000780003f */
[----:B------:R-:W1:Y:S01]  /*a860*/  LDTM.x32 R24, tmem[UR4] ;  /* 0x00000004001879ee */ /* 0x000e6200082c0000 */
[----:B------:R-:W-:Y:S02]  /*a870*/  FMNMX3 R5, R5, R66, R70, !PT ;  /* 0x0000004205057276 */ /* 0x000fe40007800046 */
[----:B------:R-:W-:Y:S02]  /*a880*/  FMNMX3 R3, R3, R72, R76, !PT ;  /* 0x0000004803037276 */ /* 0x000fe4000780004c */
[----:B------:R-:W-:-:S02]  /*a890*/  FMNMX3 R0, R0, R73, R77, !PT ;  /* 0x0000004900007276 */ /* 0x000fc4000780004d */
[----:B------:R-:W-:Y:S02]  /*a8a0*/  FMNMX3 R6, R6, R67, R71, !PT ;  /* 0x0000004306067276 */ /* 0x000fe40007800047 */
[----:B------:R-:W-:Y:S02]  /*a8b0*/  FMNMX3 R5, R5, R74, R78, !PT ;  /* 0x0000004a05057276 */ /* 0x000fe4000780004e */
[----:B------:R-:W-:Y:S02]  /*a8c0*/  FMNMX3 R3, R3, R80, R84, !PT ;  /* 0x0000005003037276 */ /* 0x000fe40007800054 */
[----:B------:R-:W-:Y:S02]  /*a8d0*/  FMNMX3 R0, R0, R81, R85, !PT ;  /* 0x0000005100007276 */ /* 0x000fe40007800055 */
[----:B------:R-:W-:Y:S02]  /*a8e0*/  FMNMX3 R6, R6, R75, R79, !PT ;  /* 0x0000004b06067276 */ /* 0x000fe4000780004f */
[----:B------:R-:W-:-:S02]  /*a8f0*/  FMNMX3 R5, R5, R82, R86, !PT ;  /* 0x0000005205057276 */ /* 0x000fc40007800056 */
[----:B------:R-:W-:Y:S02]  /*a900*/  FMNMX3 R6, R6, R83, R87, !PT ;  /* 0x0000005306067276 */ /* 0x000fe40007800057 */
[----:B------:R-:W-:Y:S02]  /*a910*/  ISETP.NE.AND P0, PT, R119, R118, PT ;  /* 0x000000767700720c */ /* 0x000fe40003f05270 */
[----:B-1----:R-:W-:Y:S02]  /*a920*/  FMNMX3 R3, R3, R24, R28, !PT ;  /* 0x0000001803037276 */ /* 0x002fe4000780001c */
        /* <DEDUP_REMOVED lines=15> */
[----:B------:R-:W-:-:S04]  /*aa20*/  FMNMX3 R0, R4, R3, R0, !PT ;  /* 0x0000000304007276 */ /* 0x000fc80007800000 */
[----:B------:R-:W-:-:S04]  /*aa30*/  FMNMX R19, R19, R0, !PT ;  /* 0x0000000013137209 */ /* 0x000fc80007800000 */
[----:B------:R-:W-:-:S04]  /*aa40*/  FSETP.NEU.AND P1, PT, R19, -INF , PT ;  /* 0xff8000001300780b */ /* 0x000fc80003f2d000 */
[----:B------:R-:W-:Y:S01]  /*aa50*/  FSEL R17, R19, RZ, P1 ;  /* 0x000000ff13117208 */ /* 0x000fe20000800000 */
[----:B------:R-:W-:Y:S08]  /*aa60*/  @!P0 BRA `(.L_x_231) ;  /* 0x0000000000408947 */ /* 0x000ff00003800000 */
[----:B------:R-:W-:Y:S01]  /*aa70*/  MOV R14, 0x8 ;  /* 0x00000008000e7802 */ /* 0x000fe20000000f00 */
[----:B------:R-:W1:Y:S01]  /*aa80*/  LDCU.64 UR6, c[0x4][0xb0] ;  /* 0x01001600ff0677ac */ /* 0x000e620008000a00 */
[----:B------:R-:W-:Y:S02]  /*aa90*/  HFMA2 R12, -RZ, RZ, 0, 5.9604644775390625e-08 ;  /* 0x00000001ff0c7431 */ /* 0x000fe400000001ff */
[----:B------:R-:W-:Y:S01]  /*aaa0*/  IMAD.MOV.U32 R8, RZ, RZ, 0x1be ;  /* 0x000001beff087424 */ /* 0x000fe200078e00ff */
[----:B------:R-:W3:Y:S01]  /*aab0*/  LDCU.64 UR4, c[0x4][0xb8] ;  /* 0x01001700ff0477ac */ /* 0x000ee20008000a00 */
[----:B------:R-:W4:Y:S01]  /*aac0*/  LDC.64 R14, c[0x4][R14] ;  /* 0x010000000e0e7b82 */ /* 0x000f220000000a00 */
[----:B------:R-:W-:Y:S01]  /*aad0*/  IMAD.MOV.U32 R13, RZ, RZ, RZ ;  /* 0x000000ffff0d7224 */ /* 0x000fe200078e00ff */
[----:B------:R-:W5:Y:S01]  /*aae0*/  LDCU.64 UR8, c[0x4][0x18] ;  /* 0x01000300ff0877ac */ /* 0x000f620008000a00 */
[----:B-1----:R-:W-:Y:S01]  /*aaf0*/  IMAD.U32 R4, RZ, RZ, UR6 ;  /* 0x00000006ff047e24 */ /* 0x002fe2000f8e00ff */
[----:B------:R-:W-:Y:S01]  /*ab00*/  MOV R5, UR7 ;  /* 0x0000000700057c02 */ /* 0x000fe20008000f00 */
[----:B---3--:R-:W-:Y:S01]  /*ab10*/  IMAD.U32 R6, RZ, RZ, UR4 ;  /* 0x00000004ff067e24 */ /* 0x008fe2000f8e00ff */
[----:B------:R-:W-:Y:S01]  /*ab20*/  MOV R7, UR5 ;  /* 0x0000000500077c02 */ /* 0x000fe20008000f00 */
[----:B-----5:R-:W-:Y:S01]  /*ab30*/  IMAD.U32 R10, RZ, RZ, UR8 ;  /* 0x00000008ff0a7e24 */ /* 0x020fe2000f8e00ff */
[----:B------:R-:W-:-:S02]  /*ab40*/  MOV R11, UR9 ;  /* 0x00000009000b7c02 */ /* 0x000fc40008000f00 */
[----:B------:R-:W-:-:S07]  /*ab50*/  LEPC R20, `(.L_x_231) ;  /* 0x000000001014794e */ /* 0x000fce0000000000 */
[----:B--2-4-:R-:W-:Y:S05]  /*ab60*/  CALL.ABS.NOINC R14 ;  /* 0x000000000e007343 */ /* 0x014fea0003c00000 */
.L_x_231:
[----:B------:R-:W-:Y:S05]  /*ab70*/  WARPSYNC.ALL ;  /* 0x0000000000007948 */ /* 0x000fea0003800000 */
[----:B------:R-:W-:Y:S02]  /*ab80*/  R2UR UR4, R122 ;  /* 0x000000007a0472ca */ /* 0x000fe400000e0000 */
[----:B------:R-:W-:-:S11]  /*ab90*/  ISETP.NE.AND P0, PT, RZ, UR50, PT ;  /* 0x00000032ff007c0c */ /* 0x000fd6000bf05270 */
[----:B------:R1:W-:Y:S02]  /*aba0*/  STTM.x2 tmem[UR4], R16 ;  /* 0x00000010000079ed */ /* 0x0003e400080c0004 */
[----:B------:R-:W-:Y:S05]  /*abb0*/  @P0 BRA `(.L_x_232) ;  /* 0x0000000000040947 */ /* 0x000fea0003800000 */
[----:B--2---:R-:W-:Y:S05]  /*abc0*/  BPT.TRAP 0x1 ;  /* 0x000000040000795c */ /* 0x004fea0000300000 */
.L_x_232:
[----:B------:R-:W-:Y:S01]  /*abd0*/  SHF.L.U32 R3, R123, 0x1f, RZ ;  /* 0x0000001f7b037819 */ /* 0x000fe200000006ff */
[----:B------:R-:W-:Y:S01]  /*abe0*/  SYNCS.ARRIVE.TRANS64.A1T0 RZ, [UR45], RZ ;  /* 0x000000ffffff79a7 */ /* 0x000fe2000810002d */
[----:B--2---:R-:W-:Y:S01]  /*abf0*/  FMUL R0, R17, -UR37 ;  /* 0x8000002511007c20 */ /* 0x004fe20008400000 */
[----:B------:R-:W-:-:S03]  /*ac00*/  UISETP.NE.AND UP0, UPT, UR57, URZ, UPT ;  /* 0x000000ff3900728c */ /* 0x000fc6000bf05270 */
[--C-:B------:R-:W-:Y:S01]  /*ac10*/  FFMA2 R22, R56.F32x2.HI_LO, UR37.F32, R0.reuse.F32 ;  /* 0x0000002538167c49 */ /* 0x100fe20009200000 */
[----:B------:R-:W-:Y:S01]  /*ac20*/  USEL UR39, UR54, UR55, UP0 ;  /* 0x0000003736277287 */ /* 0x000fe20008000000 */
[--C-:B------:R-:W-:Y:S01]  /*ac30*/  FFMA2 R56, R58.F32x2.HI_LO, UR37.F32, R0.reuse.F32 ;  /* 0x000000253a387c49 */ /* 0x100fe20009200000 */
[----:B------:R-:W2:Y:S01]  /*ac40*/  SYNCS.PHASECHK.TRANS64.TRYWAIT P2, [UR44], R3 ;  /* 0x00000003ff0075a7 */ /* 0x000ea2000804112c */
[--C-:B------:R-:W-:Y:S01]  /*ac50*/  FFMA2 R58, R60.F32x2.HI_LO, UR37.F32, R0.reuse.F32 ;  /* 0x000000253c3a7c49 */ /* 0x100fe20009200000 */
[----:B------:R-:W-:Y:S01]  /*ac60*/  FSETP.GEU.AND P1, PT, R22, -126, PT ;  /* 0xc2fc00001600780b */ /* 0x000fe20003f2e000 */
[----:B------:R-:W-:Y:S01]  /*ac70*/  ULOP3.LUT UR39, UR39, 0x1, URZ, 0x3c, !UPT ;  /* 0x0000000127277892 */ /* 0x000fe2000f8e3cff */
[----:B------:R-:W-:Y:S01]  /*ac80*/  FSETP.GEU.AND P0, PT, R23, -126, PT ;  /* 0xc2fc00001700780b */ /* 0x000fe20003f0e000 */
[----:B------:R-:W-:Y:S01]  /*ac90*/  FFMA2 R60, R62.F32x2.HI_LO, UR37.F32, R0.F32 ;  /* 0x000000253e3c7c49 */ /* 0x000fe20009200000 */
[----:B------:R-:W-:Y:S02]  /*aca0*/  FSETP.GEU.AND P6, PT, R56, -126, PT ;  /* 0xc2fc00003800780b */ /* 0x000fe40003fce000 */
[----:B------:R-:W-:-:S02]  /*acb0*/  FSETP.GEU.AND P5, PT, R57, -126, PT ;  /* 0xc2fc00003900780b */ /* 0x000fc40003fae000 */
[----:B------:R-:W-:Y:S02]  /*acc0*/  FSETP.GEU.AND P4, PT, R58, -126, PT ;  /* 0xc2fc00003a00780b */ /* 0x000fe40003f8e000 */
[----:B------:R-:W-:-:S03]  /*acd0*/  FSETP.GEU.AND P3, PT, R59, -126, PT ;  /* 0xc2fc00003b00780b */ /* 0x000fc60003f6e000 */
[----:B------:R-:W-:Y:S02]  /*ace0*/  @!P1 FMUL R22, R22, 0.5 ;  /* 0x3f00000016169820 */ /* 0x000fe40000400000 */
[----:B------:R-:W-:Y:S02]  /*acf0*/  @!P0 FMUL R23, R23, 0.5 ;  /* 0x3f00000017178820 */ /* 0x000fe40000400000 */
[----:B------:R-:W-:Y:S02]  /*ad00*/  @!P6 FMUL R56, R56, 0.5 ;  /* 0x3f0000003838e820 */ /* 0x000fe40000400000 */
[----:B------:R-:W-:Y:S01]  /*ad10*/  @!P5 FMUL R57, R57, 0.5 ;  /* 0x3f0000003939d820 */ /* 0x000fe20000400000 */
[----:B------:R-:W3:Y:S08]  /*ad20*/  MUFU.EX2 R22, R22 ;  /* 0x0000001600167308 */ /* 0x000ef00000000800 */
[----:B------:R-:W4:Y:S08]  /*ad30*/  MUFU.EX2 R23, R23 ;  /* 0x0000001700177308 */ /* 0x000f300000000800 */
[----:B------:R-:W5:Y:S08]  /*ad40*/  MUFU.EX2 R56, R56 ;  /* 0x0000003800387308 */ /* 0x000f700000000800 */
[----:B------:R-:W1:Y:S02]  /*ad50*/  MUFU.EX2 R57, R57 ;  /* 0x0000003900397308 */ /* 0x000e640000000800 */
[----:B-12345:R-:W-:Y:S05]  /*ad60*/  @!P2 BRA `(.L_x_233) ;  /* 0x0000005c0050a947 */ /* 0x03efea0003800000 */
.L_x_407:
[----:B------:R-:W-:Y:S01]  /*ad70*/  @!P1 FMUL R22, R22, R22 ;  /* 0x0000001616169220 */ /* 0x000fe20000400000 */
[----:B------:R-:W-:Y:S01]  /*ad80*/  FSETP.GEU.AND P2, PT, R60, -126, PT ;  /* 0xc2fc00003c00780b */ /* 0x000fe20003f4e000 */
[----:B------:R-:W-:Y:S01]  /*ad90*/  @!P4 FMUL R58, R58, 0.5 ;  /* 0x3f0000003a3ac820 */ /* 0x000fe20000400000 */
[----:B------:R-:W-:Y:S01]  /*ada0*/  FSETP.GEU.AND P1, PT, R61, -126, PT ;  /* 0xc2fc00003d00780b */ /* 0x000fe20003f2e000 */
[----:B------:R-:W-:Y:S01]  /*adb0*/  @!P3 FMUL R59, R59, 0.5 ;  /* 0x3f0000003b3bb820 */ /* 0x000fe20000400000 */
[--C-:B------:R-:W-:Y:S01]  /*adc0*/  FFMA2 R62, R64.F32x2.HI_LO, UR37.F32, R0.reuse.F32 ;  /* 0x00000025403e7c49 */ /* 0x100fe20009200000 */
[----:B------:R-:W-:Y:S01]  /*add0*/  USHF.R.U32.HI UR4, URZ, 0x15, UR41 ;  /* 0x00000015ff047899 */ /* 0x000fe20008011629 */
[----:B------:R-:W-:Y:S01]  /*ade0*/  @!P0 FMUL R23, R23, R23 ;  /* 0x0000001717178220 */ /* 0x000fe20000400000 */
[----:B------:R-:W2:Y:S01]  /*adf0*/  MUFU.EX2 R58, R58 ;  /* 0x0000003a003a7308 */ /* 0x000ea20000000800 */
[--C-:B------:R-:W-:Y:S01]  /*ae00*/  FFMA2 R64, R66.F32x2.HI_LO, UR37.F32, R0.reuse.F32 ;  /* 0x0000002542407c49 */ /* 0x100fe20009200000 */
[----:B------:R-:W-:Y:S01]  /*ae10*/  FSETP.GEU.AND P0, PT, R62, -126, PT ;  /* 0xc2fc00003e00780b */ /* 0x000fe20003f0e000 */
[--C-:B------:R-:W-:Y:S01]  /*ae20*/  FFMA2 R66, R68.F32x2.HI_LO, UR37.F32, R0.reuse.F32 ;  /* 0x0000002544427c49 */ /* 0x100fe20009200000 */
[----:B-1----:R-:W-:Y:S01]  /*ae30*/  MOV R3, UR4 ;  /* 0x0000000400037c02 */ /* 0x002fe20008000f00 */
[--C-:B------:R-:W-:Y:S01]  /*ae40*/  FFMA2 R68, R70.F32x2.HI_LO, UR37.F32, R0.reuse.F32 ;  /* 0x0000002546447c49 */ /* 0x100fe20009200000 */
[----:B------:R-:W-:Y:S01]  /*ae50*/  UISETP.NE.AND UP0, UPT, UR57, URZ, UPT ;  /* 0x000000ff3900728c */ /* 0x000fe2000bf05270 */
[----:B------:R-:W-:Y:S01]  /*ae60*/  @!P2 FMUL R60, R60, 0.5 ;  /* 0x3f0000003c3ca820 */ /* 0x000fe20000400000 */
[----:B------:R-:W-:Y:S01]  /*ae70*/  @!P1 FMUL R61, R61, 0.5 ;  /* 0x3f0000003d3d9820 */ /* 0x000fe20000400000 */
[----:B------:R-:W1:Y:S01]  /*ae80*/  MUFU.EX2 R59, R59 ;  /* 0x0000003b003b7308 */ /* 0x000e620000000800 */
[----:B------:R-:W-:Y:S01]  /*ae90*/  @!P6 FMUL R56, R56, R56 ;  /* 0x000000383838e220 */ /* 0x000fe20000400000 */
[----:B------:R-:W-:Y:S01]  /*aea0*/  @!P5 FMUL R57, R57, R57 ;  /* 0x000000393939d220 */ /* 0x000fe20000400000 */
[----:B------:R-:W-:Y:S01]  /*aeb0*/  FSETP.GEU.AND P6, PT, R63, -126, PT ;  /* 0xc2fc00003f00780b */ /* 0x000fe20003fce000 */
[--C-:B------:R-:W-:Y:S01]  /*aec0*/  FFMA2 R70, R72.F32x2.HI_LO, UR37.F32, R0.reuse.F32 ;  /* 0x0000002548467c49 */ /* 0x100fe20009200000 */
[----:B------:R-:W-:Y:S01]  /*aed0*/  FSETP.GEU.AND P5, PT, R64, -126, PT ;  /* 0xc2fc00004000780b */ /* 0x000fe20003fae000 */
[----:B------:R-:W-:Y:S01]  /*aee0*/  @!P0 FMUL R62, R62, 0.5 ;  /* 0x3f0000003e3e8820 */ /* 0x000fe20000400000 */
[--C-:B------:R-:W-:Y:S01]  /*aef0*/  FFMA2 R72, R74.F32x2.HI_LO, UR37.F32, R0.reuse.F32 ;  /* 0x000000254a487c49 */ /* 0x100fe20009200000 */
[----:B------:R-:W3:Y:S01]  /*af00*/  MUFU.EX2 R60, R60 ;  /* 0x0000003c003c7308 */ /* 0x000ee20000000800 */
[----:B--2---:R-:W-:Y:S01]  /*af10*/  @!P4 FMUL R58, R58, R58 ;  /* 0x0000003a3a3ac220 */ /* 0x004fe20000400000 */
[----:B------:R-:W-:Y:S01]  /*af20*/  FSETP.GEU.AND P4, PT, R65, -126, PT ;  /* 0xc2fc00004100780b */ /* 0x000fe20003f8e000 */
[--C-:B------:R-:W-:Y:S01]  /*af30*/  FFMA2 R74, R76.F32x2.HI_LO, UR37.F32, R0.reuse.F32 ;  /* 0x000000254c4a7c49 */ /* 0x100fe20009200000 */
[----:B------:R-:W-:Y:S01]  /*af40*/  USEL UR54, UR39, UR54, UP0 ;  /* 0x0000003627367287 */ /* 0x000fe20008000000 */
[--C-:B------:R-:W-:Y:S01]  /*af50*/  FFMA2 R76, R78.F32x2.HI_LO, UR37.F32, R0.reuse.F32 ;  /* 0x000000254e4c7c49 */ /* 0x100fe20009200000 */
[----:B------:R-:W-:Y:S01]  /*af60*/  USEL UR55, UR55, UR39, UP0 ;  /* 0x0000002737377287 */ /* 0x000fe20008000000 */
[--C-:B------:R-:W-:Y:S01]  /*af70*/  FFMA2 R78, R80.F32x2.HI_LO, UR37.F32, R0.reuse.F32 ;  /* 0x00000025504e7c49 */ /* 0x100fe20009200000 */
[----:B------:R-:W2:Y:S01]  /*af80*/  MUFU.EX2 R61, R61 ;  /* 0x0000003d003d7308 */ /* 0x000ea20000000800 */
[----:B-1----:R-:W-:Y:S01]  /*af90*/  @!P3 FMUL R59, R59, R59 ;  /* 0x0000003b3b3bb220 */ /* 0x002fe20000400000 */
[----:B------:R-:W-:Y:S01]  /*afa0*/  FSETP.GEU.AND P3, PT, R66, -126, PT ;  /* 0xc2fc00004200780b */ /* 0x000fe20003f6e000 */
[----:B------:R-:W-:Y:S01]  /*afb0*/  @!P6 FMUL R63, R63, 0.5 ;  /* 0x3f0000003f3fe820 */ /* 0x000fe20000400000 */
[----:B------:R-:W-:Y:S01]  /*afc0*/  @!P5 FMUL R64, R64, 0.5 ;  /* 0x3f0000004040d820 */ /* 0x000fe20000400000 */
[--C-:B------:R-:W-:Y:S01]  /*afd0*/  FFMA2 R80, R82.F32x2.HI_LO, UR37.F32, R0.reuse.F32 ;  /* 0x0000002552507c49 */ /* 0x100fe20009200000 */
[----:B------:R-:W-:Y:S01]  /*afe0*/  SYNCS.ARRIVE.TRANS64.A1T0 RZ, [UR43], RZ ;  /* 0x000000ffffff79a7 */ /* 0x000fe2000810002b */
[----:B------:R-:W-:Y:S01]  /*aff0*/  @!P4 FMUL R65, R65, 0.5 ;  /* 0x3f0000004141c820 */ /* 0x000fe20000400000 */
[----:B------:R-:W1:Y:S01]  /*b000*/  MUFU.EX2 R62, R62 ;  /* 0x0000003e003e7308 */ /* 0x000e620000000800 */
[----:B---3--:R-:W-:Y:S01]  /*b010*/  @!P2 FMUL R60, R60, R60 ;  /* 0x0000003c3c3ca220 */ /* 0x008fe20000400000 */
[----:B------:R-:W-:Y:S01]  /*b020*/  FSETP.GEU.AND P2, PT, R67, -126, PT ;  /* 0xc2fc00004300780b */ /* 0x000fe20003f4e000 */
[--C-:B------:R-:W-:Y:S01]  /*b030*/  FFMA2 R82, R84.F32x2.HI_LO, UR37.F32, R0.reuse.F32 ;  /* 0x0000002554527c49 */ /* 0x100fe20009200000 */
[----:B------:R-:W-:Y:S01]  /*b040*/  LOP3.LUT R123, R123, 0x1, RZ, 0x3c, !PT ;  /* 0x000000017b7b7812 */ /* 0x000fe200078e3cff */
[----:B------:R-:W-:-:S02]  /*b050*/  FFMA2 R84, R86.F32x2.HI_LO, UR37.F32, R0.F32 ;  /* 0x0000002556547c49 */ /* 0x000fc40009200000 */
[----:B------:R-:W-:Y:S01]  /*b060*/  @!P3 FMUL R66, R66, 0.5 ;  /* 0x3f0000004242b820 */ /* 0x000fe20000400000 */
[----:B------:R-:W3:Y:S01]  /*b070*/  MUFU.EX2 R63, R63 ;  /* 0x0000003f003f7308 */ /* 0x000ee20000000800 */
[----:B--2---:R-:W-:Y:S01]  /*b080*/  @!P1 FMUL R61, R61, R61 ;  /* 0x0000003d3d3d9220 */ /* 0x004fe20000400000 */
[----:B------:R-:W-:Y:S01]  /*b090*/  FSETP.GEU.AND P1, PT, R68, -126, PT ;  /* 0xc2fc00004400780b */ /* 0x000fe20003f2e000 */
[--C-:B------:R-:W-:Y:S02]  /*b0a0*/  FFMA2 R24, R24.F32x2.HI_LO, UR37.F32, R0.reuse.F32 ;  /* 0x0000002518187c49 */ /* 0x100fe40009200000 */
[--C-:B------:R-:W-:Y:S02]  /*b0b0*/  FFMA2 R26, R26.F32x2.HI_LO, UR37.F32, R0.reuse.F32 ;  /* 0x000000251a1a7c49 */ /* 0x100fe40009200000 */
[----:B------:R-:W-:Y:S01]  /*b0c0*/  @!P2 FMUL R67, R67, 0.5 ;  /* 0x3f0000004343a820 */ /* 0x000fe20000400000 */
[----:B------:R-:W2:Y:S01]  /*b0d0*/  MUFU.EX2 R64, R64 ;  /* 0x0000004000407308 */ /* 0x000ea20000000800 */
[----:B-1----:R-:W-:Y:S01]  /*b0e0*/  @!P0 FMUL R62, R62, R62 ;  /* 0x0000003e3e3e8220 */ /* 0x002fe20000400000 */
[----:B------:R-:W-:Y:S01]  /*b0f0*/  FSETP.GEU.AND P0, PT, R69, -126, PT ;  /* 0xc2fc00004500780b */ /* 0x000fe20003f0e000 */
[----:B------:R-:W-:-:S02]  /*b100*/  FFMA2 R28, R28.F32x2.HI_LO, UR37.F32, R0.F32 ;  /* 0x000000251c1c7c49 */ /* 0x000fc40009200000 */
[--C-:B------:R-:W-:Y:S02]  /*b110*/  FFMA2 R30, R30.F32x2.HI_LO, UR37.F32, R0.reuse.F32 ;  /* 0x000000251e1e7c49 */ /* 0x100fe40009200000 */
[----:B------:R-:W-:Y:S01]  /*b120*/  @!P1 FMUL R68, R68, 0.5 ;  /* 0x3f00000044449820 */ /* 0x000fe20000400000 */
[----:B------:R-:W1:Y:S01]  /*b130*/  MUFU.EX2 R65, R65 ;  /* 0x0000004100417308 */ /* 0x000e620000000800 */
[----:B---3--:R-:W-:Y:S01]  /*b140*/  @!P6 FMUL R63, R63, R63 ;  /* 0x0000003f3f3fe220 */ /* 0x008fe20000400000 */
[----:B------:R-:W-:Y:S01]  /*b150*/  FSETP.GEU.AND P6, PT, R70, -126, PT ;  /* 0xc2fc00004600780b */ /* 0x000fe20003fce000 */
[--C-:B------:R-:W-:Y:S02]  /*b160*/  FFMA2 R32, R32.F32x2.HI_LO, UR37.F32, R0.reuse.F32 ;  /* 0x0000002520207c49 */ /* 0x100fe40009200000 */
[--C-:B------:R-:W-:Y:S02]  /*b170*/  FFMA2 R34, R34.F32x2.HI_LO, UR37.F32, R0.reuse.F32 ;  /* 0x0000002522227c49 */ /* 0x100fe40009200000 */
[----:B------:R-:W-:Y:S01]  /*b180*/  @!P0 FMUL R69, R69, 0.5 ;  /* 0x3f00000045458820 */ /* 0x000fe20000400000 */
[----:B------:R-:W3:Y:S01]  /*b190*/  MUFU.EX2 R66, R66 ;  /* 0x0000004200427308 */ /* 0x000ee20000000800 */
[----:B--2---:R-:W-:Y:S01]  /*b1a0*/  @!P5 FMUL R64, R64, R64 ;  /* 0x000000404040d220 */ /* 0x004fe20000400000 */
[----:B------:R-:W-:Y:S01]  /*b1b0*/  FSETP.GEU.AND P5, PT, R71, -126, PT ;  /* 0xc2fc00004700780b */ /* 0x000fe20003fae000 */
[----:B------:R-:W-:-:S02]  /*b1c0*/  FFMA2 R36, R36.F32x2.HI_LO, UR37.F32, R0.F32 ;  /* 0x0000002524247c49 */ /* 0x000fc40009200000 */
[--C-:B------:R-:W-:Y:S02]  /*b1d0*/  FFMA2 R38, R38.F32x2.HI_LO, UR37.F32, R0.reuse.F32 ;  /* 0x0000002526267c49 */ /* 0x100fe40009200000 */
[----:B------:R-:W-:Y:S01]  /*b1e0*/  @!P6 FMUL R70, R70, 0.5 ;  /* 0x3f0000004646e820 */ /* 0x000fe20000400000 */
[----:B------:R-:W2:Y:S01]  /*b1f0*/  MUFU.EX2 R67, R67 ;  /* 0x0000004300437308 */ /* 0x000ea20000000800 */
[----:B-1----:R-:W-:Y:S01]  /*b200*/  @!P4 FMUL R65, R65, R65 ;  /* 0x000000414141c220 */ /* 0x002fe20000400000 */
[----:B------:R-:W-:Y:S01]  /*b210*/  FSETP.GEU.AND P4, PT, R72, -126, PT ;  /* 0xc2fc00004800780b */ /* 0x000fe20003f8e000 */
[--C-:B------:R-:W-:Y:S02]  /*b220*/  FFMA2 R40, R40.F32x2.HI_LO, UR37.F32, R0.reuse.F32 ;  /* 0x0000002528287c49 */ /* 0x100fe40009200000 */
[--C-:B------:R-:W-:Y:S02]  /*b230*/  FFMA2 R42, R42.F32x2.HI_LO, UR37.F32, R0.reuse.F32 ;  /* 0x000000252a2a7c49 */ /* 0x100fe40009200000 */
[----:B------:R-:W-:Y:S01]  /*b240*/  @!P5 FMUL R71, R71, 0.5 ;  /* 0x3f0000004747d820 */ /* 0x000fe20000400000 */
[----:B------:R-:W1:Y:S01]  /*b250*/  MUFU.EX2 R68, R68 ;  /* 0x0000004400447308 */ /* 0x000e620000000800 */
[----:B---3--:R-:W-:Y:S01]  /*b260*/  @!P3 FMUL R66, R66, R66 ;  /* 0x000000424242b220 */ /* 0x008fe20000400000 */
[----:B------:R-:W-:Y:S01]  /*b270*/  FSETP.GEU.AND P3, PT, R73, -126, PT ;  /* 0xc2fc00004900780b */ /* 0x000fe20003f6e000 */
[----:B------:R-:W-:-:S02]  /*b280*/  FFMA2 R44, R44.F32x2.HI_LO, UR37.F32, R0.F32 ;  /* 0x000000252c2c7c49 */ /* 0x000fc40009200000 */
[--C-:B------:R-:W-:Y:S02]  /*b290*/  FFMA2 R46, R46.F32x2.HI_LO, UR37.F32, R0.reuse.F32 ;  /* 0x000000252e2e7c49 */ /* 0x100fe40009200000 */
        /* <DEDUP_REMOVED lines=11> */
[----:B------:R-:W-:Y:S02]  /*b350*/  FFMA2 R54, R54.F32x2.HI_LO, UR37.F32, R0.F32 ;  /* 0x0000002536367c49 */ /* 0x000fe40009200000 */
[----:B------:R-:W-:Y:S01]  /*b360*/  @!P2 FMUL R74, R74, 0.5 ;  /* 0x3f0000004a4aa820 */ /* 0x000fe20000400000 */
[----:B------:R-:W1:Y:S01]  /*b370*/  MUFU.EX2 R71, R71 ;  /* 0x0000004700477308 */ /* 0x000e620000000800 */
[----:B---3--:R-:W-:Y:S01]  /*b380*/  @!P0 FMUL R69, R69, R69 ;  /* 0x0000004545458220 */ /* 0x008fe20000400000 */
[----:B------:R-:W-:-:S05]  /*b390*/  FSETP.GEU.AND P0, PT, R76, -126, PT ;  /* 0xc2fc00004c00780b */ /* 0x000fca0003f0e000 */
[----:B------:R-:W-:Y:S01]  /*b3a0*/  @!P1 FMUL R75, R75, 0.5 ;  /* 0x3f0000004b4b9820 */ /* 0x000fe20000400000 */
[----:B------:R-:W3:Y:S01]  /*b3b0*/  MUFU.EX2 R72, R72 ;  /* 0x0000004800487308 */ /* 0x000ee20000000800 */
[----:B--2---:R-:W-:Y:S01]  /*b3c0*/  @!P6 FMUL R70, R70, R70 ;  /* 0x000000464646e220 */ /* 0x004fe20000400000 */
[----:B------:R-:W-:-:S05]  /*b3d0*/  FSETP.GEU.AND P6, PT, R77, -126, PT ;  /* 0xc2fc00004d00780b */ /* 0x000fca0003fce000 */
[----:B------:R-:W-:Y:S01]  /*b3e0*/  @!P0 FMUL R76, R76, 0.5 ;  /* 0x3f0000004c4c8820 */ /* 0x000fe20000400000 */
[----:B------:R-:W2:Y:S01]  /*b3f0*/  MUFU.EX2 R73, R73 ;  /* 0x0000004900497308 */ /* 0x000ea20000000800 */
[----:B-1----:R-:W-:Y:S01]  /*b400*/  @!P5 FMUL R71, R71, R71 ;  /* 0x000000474747d220 */ /* 0x002fe20000400000 */
[----:B------:R-:W-:-:S05]  /*b410*/  FSETP.GEU.AND P5, PT, R78, -126, PT ;  /* 0xc2fc00004e00780b */ /* 0x000fca0003fae000 */
        /* <DEDUP_REMOVED lines=59> */
[----:B------:R-:W-:Y:S02]  /*b7d0*/  FSETP.GEU.AND P4, PT, R31, -126, PT ;  /* 0xc2fc00001f00780b */ /* 0x000fe40003f8e000 */
[----:B------:R-:W-:-:S03]  /*b7e0*/  F2FP.F16.F32.PACK_AB R24, R23, R22 ;  /* 0x000000161718723e */ /* 0x000fc600000000ff */
[----:B------:R-:W-:Y:S01]  /*b7f0*/  @!P5 FMUL R30, R30, 0.5 ;  /* 0x3f0000001e1ed820 */ /* 0x000fe20000400000 */
[----:B------:R-:W1:Y:S01]  /*b800*/  MUFU.EX2 R89, R27 ;  /* 0x0000001b00597308 */ /* 0x000e620000000800 */
[----:B---3--:R-:W-:Y:S01]  /*b810*/  @!P3 FMUL R87, R87, R87 ;  /* 0x000000575757b220 */ /* 0x008fe20000400000 */
[----:B------:R-:W-:Y:S02]  /*b820*/  FSETP.GEU.AND P3, PT, R32, -126, PT ;  /* 0xc2fc00002000780b */ /* 0x000fe40003f6e000 */
[----:B------:R-:W-:-:S03]  /*b830*/  F2FP.F16.F32.PACK_AB R25, R57, R56 ;  /* 0x000000383919723e */ /* 0x000fc600000000ff */
[----:B------:R-:W-:Y:S01]  /*b840*/  @!P4 FMUL R31, R31, 0.5 ;  /* 0x3f0000001f1fc820 */ /* 0x000fe20000400000 */
[----:B------:R-:W3:Y:S01]  /*b850*/  MUFU.EX2 R90, R28 ;  /* 0x0000001c005a7308 */ /* 0x000ee20000000800 */
[----:B--2---:R-:W-:Y:S01]  /*b860*/  @!P2 FMUL R88, R88, R88 ;  /* 0x000000585858a220 */ /* 0x004fe20000400000 */
[----:B------:R-:W-:Y:S02]  /*b870*/  FSETP.GEU.AND P2, PT, R33, -126, PT ;  /* 0xc2fc00002100780b */ /* 0x000fe40003f4e000 */
[----:B------:R-:W-:-:S03]  /*b880*/  F2FP.F16.F32.PACK_AB R26, R59, R58 ;  /* 0x0000003a3b1a723e */ /* 0x000fc600000000ff */
        /* <DEDUP_REMOVED lines=113> */
[----:B------:R-:W-:Y:S02]  /*bfa0*/  LOP3.LUT P0, RZ, R3, 0x3, R2, 0x48, !PT ;  /* 0x0000000303ff7812 */ /* 0x000fe40007804802 */
[----:B------:R-:W-:-:S03]  /*bfb0*/  F2FP.F16.F32.PACK_AB R49, R105, R104 ;  /* 0x000000686931723e */ /* 0x000fc600000000ff */
[----:B------:R-:W-:Y:S01]  /*bfc0*/  @!P1 FMUL R55, R55, 0.5 ;  /* 0x3f00000037379820 */ /* 0x000fe20000400000 */
[----:B------:R-:W3:Y:S01]  /*bfd0*/  MUFU.EX2 R116, R52 ;  /* 0x0000003400747308 */ /* 0x000ee20000000800 */
[----:B--2---:R-:W-:Y:S01]  /*bfe0*/  @!P6 FMUL R112, R112, R112 ;  /* 0x000000707070e220 */ /* 0x004fe20000400000 */
[----:B------:R-:W-:-:S06]  /*bff0*/  F2FP.F16.F32.PACK_AB R50, R107, R106 ;  /* 0x0000006a6b32723e */ /* 0x000fcc00000000ff */
[----:B------:R-:W2:Y:S01]  /*c000*/  MUFU.EX2 R117, R53 ;  /* 0x0000003500757308 */ /* 0x000ea20000000800 */
[----:B-1----:R-:W-:Y:S01]  /*c010*/  @!P5 FMUL R113, R113, R113 ;  /* 0x000000717171d220 */ /* 0x002fe20000400000 */
[----:B------:R-:W-:-:S06]  /*c020*/  F2FP.F16.F32.PACK_AB R51, R109, R108 ;  /* 0x0000006c6d33723e */ /* 0x000fcc00000000ff */
[----:B------:R-:W1:Y:S01]  /*c030*/  MUFU.EX2 R114, R54 ;  /* 0x0000003600727308 */ /* 0x000e620000000800 */
[----:B---3--:R-:W-:Y:S01]  /*c040*/  @!P4 FMUL R116, R116, R116 ;  /* 0x000000747474c220 */ /* 0x008fe20000400000 */
[----:B------:R-:W-:-:S06]  /*c050*/  F2FP.F16.F32.PACK_AB R52, R111, R110 ;  /* 0x0000006e6f34723e */ /* 0x000fcc00000000ff */
[----:B------:R-:W3:Y:S01]  /*c060*/  MUFU.EX2 R115, R55 ;  /* 0x0000003700737308 */ /* 0x000ee20000000800 */
[----:B--2---:R-:W-:Y:S01]  /*c070*/  @!P3 FMUL R117, R117, R117 ;  /* 0x000000757575b220 */ /* 0x004fe20000400000 */
[----:B------:R-:W-:Y:S01]  /*c080*/  F2FP.F16.F32.PACK_AB R53, R113, R112 ;  /* 0x000000707135723e */ /* 0x000fe200000000ff */
[----:B-1----:R-:W-:-:S03]  /*c090*/  @!P2 FMUL R114, R114, R114 ;  /* 0x000000727272a220 */ /* 0x002fc60000400000 */
[----:B------:R-:W-:Y:S01]  /*c0a0*/  F2FP.F16.F32.PACK_AB R54, R117, R116 ;  /* 0x000000747536723e */ /* 0x000fe200000000ff */
[----:B---3--:R-:W-:-:S05]  /*c0b0*/  @!P1 FMUL R115, R115, R115 ;  /* 0x0000007373739220 */ /* 0x008fca0000400000 */
[----:B------:R-:W-:Y:S01]  /*c0c0*/  F2FP.F16.F32.PACK_AB R55, R115, R114 ;  /* 0x000000727337723e */ /* 0x000fe200000000ff */
[----:B------:R-:W-:Y:S06]  /*c0d0*/  @!P0 BRA `(.L_x_234) ;  /* 0x0000000000408947 */ /* 0x000fec0003800000 */
        /* <DEDUP_REMOVED lines=16> */
.L_x_234:
[----:B------:R-:W-:Y:S01]  /*c1e0*/  MOV R0, UR47 ;  /* 0x0000002f00007c02 */ /* 0x000fe20008000f00 */
[----:B------:R-:W-:Y:S05]  /*c1f0*/  WARPSYNC.ALL ;  /* 0x0000000000007948 */ /* 0x000fea0003800000 */
[----:B------:R-:W-:Y:S01]  /*c200*/  ISETP.GT.U32.AND P0, PT, R0, 0x1, PT ;  /* 0x000000010000780c */ /* 0x000fe20003f04070 */
[----:B------:R1:W-:Y:S01]  /*c210*/  STTM.x32 tmem[UR41], R24 ;  /* 0x00000018000079ed */ /* 0x0003e200082c0029 */
[----:B------:R-:W2:Y:S11]  /*c220*/  FENCE.VIEW.ASYNC.T ;  /* 0x00000000000073c6 */ /* 0x000eb60000000200 */
[----:B------:R-:W-:Y:S05]  /*c230*/  @P0 BRA `(.L_x_235) ;  /* 0x0000000000080947 */ /* 0x000fea0003800000 */
[----:B------:R-:W-:Y:S05]  /*c240*/  BPT.TRAP 0x1 ;  /* 0x000000040000795c */ /* 0x000fea0000300000 */
[----:B------:R-:W-:Y:S05]  /*c250*/  BPT.TRAP 0x1 ;  /* 0x000000040000795c */ /* 0x000fea0000300000 */
.L_x_235:
[----:B------:R-:W-:Y:S02]  /*c260*/  UPRMT UR4, UR38, 0x654, UR42 ;  /* 0x0000065426047896 */ /* 0x000fe4000800002a */
[----:B------:R-:W-:Y:S02]  /*c270*/  UISETP.NE.AND UP0, UPT, UR57, URZ, UPT ;  /* 0x000000ff3900728c */ /* 0x000fe4000bf05270 */
[----:B------:R-:W-:-:S04]  /*c280*/  ULOP3.LUT UR40, UR40, 0x1, URZ, 0x3c, !UPT ;  /* 0x0000000128287892 */ /* 0x000fc8000f8e3cff */
[----:B------:R-:W-:Y:S01]  /*c290*/  USEL UR53, UR40, UR53, UP0 ;  /* 0x0000003528357287 */ /* 0x000fe20008000000 */
[----:B--2---:R-:W-:Y:S01]  /*c2a0*/  SYNCS.ARRIVE.TRANS64.RED.A1T0 RZ, [UR4], RZ ;  /* 0x000000ffffff79a7 */ /* 0x004fe20008100404 */
[----:B------:R-:W-:Y:S02]  /*c2b0*/  USEL UR56, UR56, UR40, UP0 ;  /* 0x0000002838387287 */ /* 0x000fe40008000000 */
[----:B------:R-:W-:-:S09]  /*c2c0*/  UISETP.NE.AND UP0, UPT, UR50, URZ, UPT ;  /* 0x000000ff3200728c */ /* 0x000fd2000bf05270 */
[----:B------:R-:W-:Y:S05]  /*c2d0*/  BRA.U UP0, `(.L_x_236) ;  /* 0x0000000100047547 */ /* 0x000fea000b800000 */
[----:B------:R-:W-:Y:S05]  /*c2e0*/  BPT.TRAP 0x1 ;  /* 0x000000040000795c */ /* 0x000fea0000300000 */
.L_x_236:
[----:B------:R-:W-:Y:S01]  /*c2f0*/  MOV R0, UR39 ;  /* 0x0000002700007c02 */ /* 0x000fe20008000f00 */
[----:B------:R-:W-:Y:S01]  /*c300*/  FADD2 R56, R56.F32x2.HI_LO, RZ.F32 ;  /* 0x000000ff3838724b */ /* 0x000fe20000200000 */
[----:B------:R-:W-:Y:S01]  /*c310*/  FSETP.NEU.AND P1, PT, R16, R17, PT ;  /* 0x000000111000720b */ /* 0x000fe20003f2d000 */
[----:B------:R-:W-:Y:S01]  /*c320*/  FADD2 R58, R58.F32x2.HI_LO, RZ.F32 ;  /* 0x000000ff3a3a724b */ /* 0x000fe20000200000 */
[----:B------:R-:W-:Y:S01]  /*c330*/  SHF.L.U32 R0, R0, 0x1f, RZ ;  /* 0x0000001f00007819 */ /* 0x000fe200000006ff */
[----:B------:R-:W-:Y:S02]  /*c340*/  FADD2 R56, R56.F32x2.HI_LO, R64.F32x2.HI_LO ;  /* 0x000000403838724b */ /* 0x000fe40000000000 */
[----:B------:R-:W-:Y:S01]  /*c350*/  FADD2 R60, R60.F32x2.HI_LO, RZ.F32 ;  /* 0x000000ff3c3c724b */ /* 0x000fe20000200000 */
[----:B------:R-:W2:Y:S01]  /*c360*/  SYNCS.PHASECHK.TRANS64.TRYWAIT P2, [UR49], R0 ;  /* 0x00000000ff0075a7 */ /* 0x000ea20008041131 */
[----:B------:R-:W-:Y:S02]  /*c370*/  FADD2 R58, R58.F32x2.HI_LO, R66.F32x2.HI_LO ;  /* 0x000000423a3a724b */ /* 0x000fe40000000000 */
[----:B------:R-:W-:-:S02]  /*c380*/  FADD2 R60, R60.F32x2.HI_LO, R68.F32x2.HI_LO ;  /* 0x000000443c3c724b */ /* 0x000fc40000000000 */
[----:B------:R-:W-:Y:S02]  /*c390*/  FADD2 R56, R56.F32x2.HI_LO, R72.F32x2.HI_LO ;  /* 0x000000483838724b */ /* 0x000fe40000000000 */
[----:B------:R-:W-:Y:S01]  /*c3a0*/  FADD2 R58, R58.F32x2.HI_LO, R74.F32x2.HI_LO ;  /* 0x0000004a3a3a724b */ /* 0x000fe20000000000 */
[----:B--2---:R-:W-:Y:S06]  /*c3b0*/  @!P2 BRA `(.L_x_237) ;  /* 0x0000004400d4a947 */ /* 0x004fec0003800000 */
.L_x_408:
[----:B------:R-:W-:Y:S01]  /*c3c0*/  BSSY.RECONVERGENT B0, `(.L_x_238) ;  /* 0x000000a000007945 */ /* 0x000fe20003800200 */
[----:B--2---:R-:W-:-:S03]  /*c3d0*/  MOV R3, 0x3f000000 ;  /* 0x3f00000000037802 */ /* 0x004fc60000000f00 */
[----:B------:R-:W-:Y:S05]  /*c3e0*/  @!P1 BRA `(.L_x_239) ;  /* 0x00000000001c9947 */ /* 0x000fea0003800000 */
[----:B------:R-:W-:-:S04]  /*c3f0*/  FADD R0, -R17, R16 ;  /* 0x0000001011007221 */ /* 0x000fc80000000100 */
[----:B------:R-:W-:-:S05]  /*c400*/  FMUL R0, R0, UR37 ;  /* 0x0000002500007c20 */ /* 0x000fca0008400000 */
[----:B------:R-:W-:-:S13]  /*c410*/  FSETP.GEU.AND P1, PT, R0, -126, PT ;  /* 0xc2fc00000000780b */ /* 0x000fda0003f2e000 */
[----:B------:R-:W-:-:S04]  /*c420*/  @!P1 FMUL R0, R0, 0.5 ;  /* 0x3f00000000009820 */ /* 0x000fc80000400000 */
[----:B------:R-:W2:Y:S02]  /*c430*/  MUFU.EX2 R3, R0 ;  /* 0x0000000000037308 */ /* 0x000ea40000000800 */
[----:B--2---:R-:W-:-:S04]  /*c440*/  @!P1 FMUL R3, R3, R3 ;  /* 0x0000000303039220 */ /* 0x004fc80000400000 */
[----:B------:R-:W-:Y:S02]  /*c450*/  FMUL R3, R3, 0.5 ;  /* 0x3f00000003037820 */ /* 0x000fe40000400000 */
.L_x_239:
[----:B------:R-:W-:Y:S05]  /*c460*/  BSYNC.RECONVERGENT B0 ;  /* 0x0000000000007941 */ /* 0x000fea0003800200 */
.L_x_238:
[----:B------:R-:W-:Y:S01]  /*c470*/  FMUL R18, R3, R18 ;  /* 0x0000001203127220 */ /* 0x000fe20000400000 */
[----:B------:R-:W-:Y:S01]  /*c480*/  FADD2 R60, R60.F32x2.HI_LO, R76.F32x2.HI_LO ;  /* 0x0000004c3c3c724b */ /* 0x000fe20000000000 */
[----:B------:R-:W-:Y:S01]  /*c490*/  UISETP.NE.AND UP0, UPT, UR52, URZ, UPT ;  /* 0x000000ff3400728c */ /* 0x000fe2000bf05270 */
[----:B------:R-:W-:Y:S02]  /*c4a0*/  FADD2 R56, R56.F32x2.HI_LO, R80.F32x2.HI_LO ;  /* 0x000000503838724b */ /* 0x000fe40000000000 */
[----:B------:R-:W-:Y:S02]  /*c4b0*/  FADD2 R22, R18.F32, R22.F32x2.HI_LO ;  /* 0x000000161216724b */ /* 0x000fe40000040000 */
[----:B------:R-:W-:Y:S02]  /*c4c0*/  FADD2 R58, R58.F32x2.HI_LO, R82.F32x2.HI_LO ;  /* 0x000000523a3a724b */ /* 0x000fe40000000000 */
[----:B------:R-:W-:Y:S02]  /*c4d0*/  FADD2 R22, R22.F32x2.HI_LO, R62.F32x2.HI_LO ;  /* 0x0000003e1616724b */ /* 0x000fe40000000000 */
[----:B------:R-:W-:-:S02]  /*c4e0*/  FADD2 R60, R60.F32x2.HI_LO, R84.F32x2.HI_LO ;  /* 0x000000543c3c724b */ /* 0x000fc40000000000 */
[----:B------:R-:W-:Y:S02]  /*c4f0*/  FADD2 R22, R22.F32x2.HI_LO, R70.F32x2.HI_LO ;  /* 0x000000461616724b */ /* 0x000fe40000000000 */
[----:B------:R-:W-:Y:S02]  /*c500*/  FADD2 R56, R56.F32x2.HI_LO, R88.F32x2.HI_LO ;  /* 0x000000583838724b */ /* 0x000fe40000000000 */
[----:B------:R-:W-:Y:S02]  /*c510*/  FADD2 R22, R22.F32x2.HI_LO, R78.F32x2.HI_LO ;  /* 0x0000004e1616724b */ /* 0x000fe40000000000 */
        /* <DEDUP_REMOVED lines=16> */
[----:B------:R-:W-:-:S04]  /*c620*/  FADD2 R22, R22.F32x2.HI_LO, R56.F32x2.HI_LO ;  /* 0x000000381616724b */ /* 0x000fc80000000000 */
[----:B------:R-:W-:-:S04]  /*c630*/  FADD2 R22, R22.F32x2.HI_LO, R58.F32x2.HI_LO ;  /* 0x0000003a1616724b */ /* 0x000fc80000000000 */
[----:B------:R-:W-:Y:S01]  /*c640*/  FADD R18, R22, R23 ;  /* 0x0000001716127221 */ /* 0x000fe20000000000 */
[----:B------:R-:W-:Y:S06]  /*c650*/  BRA.U UP0, `(.L_x_240) ;  /* 0x00000001006c7547 */ /* 0x000fec000b800000 */
[----:B------:R-:W-:Y:S05]  /*c660*/  @P0 BRA `(.L_x_241) ;  /* 0x0000000000040947 */ /* 0x000fea0003800000 */
[----:B------:R-:W-:Y:S05]  /*c670*/  BPT.TRAP 0x1 ;  /* 0x000000040000795c */ /* 0x000fea0000300000 */
.L_x_241:
[----:B------:R-:W-:Y:S01]  /*c680*/  IMAD.U32 R3, RZ, RZ, UR40 ;  /* 0x00000028ff037e24 */ /* 0x000fe2000f8e00ff */
[----:B------:R-:W-:-:S04]  /*c690*/  ISETP.NE.AND P0, PT, R119, R118, PT ;  /* 0x000000767700720c */ /* 0x000fc80003f05270 */
[----:B------:R-:W-:-:S04]  /*c6a0*/  SHF.L.U32 R3, R3, 0x1f, RZ ;  /* 0x0000001f03037819 */ /* 0x000fc800000006ff */
[----:B------:R-:W2:Y:S02]  /*c6b0*/  SYNCS.PHASECHK.TRANS64.TRYWAIT P1, [UR46], R3 ;  /* 0x00000003ff0075a7 */ /* 0x000ea4000802112e */
[----:B--2---:R-:W-:Y:S05]  /*c6c0*/  @!P1 BRA `(.L_x_242) ;  /* 0x0000004400289947 */ /* 0x004fea0003800000 */
.L_x_409:
        /* <DEDUP_REMOVED lines=17> */
.L_x_243:
[----:B------:R-:W-:Y:S05]  /*c7e0*/  WARPSYNC.ALL ;  /* 0x0000000000007948 */ /* 0x000fea0003800000 */
[----:B------:R-:W-:-:S13]  /*c7f0*/  R2UR UR4, R122 ;  /* 0x000000007a0472ca */ /* 0x000fda00000e0000 */
[----:B------:R3:W-:Y:S02]  /*c800*/  STTM.x2 tmem[UR4], R18 ;  /* 0x00000012000079ed */ /* 0x0007e400080c0004 */
.L_x_240:
[----:B------:R-:W-:Y:S01]  /*c810*/  UIADD3 UR4, UPT, UPT, UR52, 0x1, URZ ;  /* 0x0000000134047890 */ /* 0x000fe2000fffe0ff */
[----:B------:R-:W-:Y:S01]  /*c820*/  MOV R16, R19 ;  /* 0x0000001300107202 */ /* 0x000fe20000000f00 */
[----:B------:R-:W-:Y:S02]  /*c830*/  UIADD3 UR52, UPT, UPT, UR52, -0x1, URZ ;  /* 0xffffffff34347890 */ /* 0x000fe4000fffe0ff */
[----:B------:R-:W-:-:S09]  /*c840*/  UISETP.GT.AND UP0, UPT, UR4, 0x1, UPT ;  /* 0x000000010400788c */ /* 0x000fd2000bf04270 */
[----:B------:R-:W-:Y:S05]  /*c850*/  BRA.U UP0, `(.L_x_244) ;  /* 0xffffffdd00147547 */ /* 0x000fea000b83ffff */
.L_x_226:
[----:B------:R-:W-:-:S09]  /*c860*/  UISETP.NE.AND UP0, UPT, UR50, URZ, UPT ;  /* 0x000000ff3200728c */ /* 0x000fd2000bf05270 */
[----:B------:R-:W-:Y:S05]  /*c870*/  BRA.U UP0, `(.L_x_245) ;  /* 0x0000000100047547 */ /* 0x000fea000b800000 */
[----:B------:R-:W-:Y:S05]  /*c880*/  BPT.TRAP 0x1 ;  /* 0x000000040000795c */ /* 0x000fea0000300000 */
.L_x_245:
[----:B------:R-:W-:Y:S01]  /*c890*/  SYNCS.ARRIVE.TRANS64.A1T0 RZ, [UR45], RZ ;  /* 0x000000ffffff79a7 */ /* 0x000fe2000810002d */
[----:B------:R-:W-:-:S04]  /*c8a0*/  UISETP.NE.AND UP1, UPT, UR57, URZ, UPT ;  /* 0x000000ff3900728c */ /* 0x000fc8000bf25270 */
[----:B------:R-:W-:-:S04]  /*c8b0*/  USEL UR5, UR54, UR55, UP1 ;  /* 0x0000003736057287 */ /* 0x000fc80008800000 */
[----:B------:R-:W-:Y:S01]  /*c8c0*/  ULOP3.LUT UR5, UR5, 0x1, URZ, 0x3c, !UPT ;  /* 0x0000000105057892 */ /* 0x000fe2000f8e3cff */
[----:B------:R-:W-:Y:S11]  /*c8d0*/  BRA.U UP0, `(.L_x_246) ;  /* 0x0000000100047547 */ /* 0x000ff6000b800000 */
[----:B------:R-:W-:Y:S05]  /*c8e0*/  BPT.TRAP 0x1 ;  /* 0x000000040000795c */ /* 0x000fea0000300000 */
.L_x_246:
[----:B-12---:R-:W-:Y:S01]  /*c8f0*/  MOV R3, UR5 ;  /* 0x0000000500037c02 */ /* 0x006fe20008000f00 */
[----:B------:R-:W-:-:S03]  /*c900*/  UISETP.GT.U32.AND UP0, UPT, UR47, 0x1, UPT ;  /* 0x000000012f00788c */ /* 0x000fc6000bf04070 */
[----:B------:R-:W-:-:S04]  /*c910*/  SHF.L.U32 R3, R3, 0x1f, RZ ;  /* 0x0000001f03037819 */ /* 0x000fc800000006ff */
[----:B------:R-:W1:Y:S02]  /*c920*/  SYNCS.PHASECHK.TRANS64.TRYWAIT P0, [UR49], R3 ;  /* 0x00000003ff0075a7 */ /* 0x000e640008001131 */
[----:B-1----:R-:W-:Y:S05]  /*c930*/  @!P0 BRA `(.L_x_247) ;  /* 0x0000004000a48947 */ /* 0x002fea0003800000 */
.L_x_410:
[----:B------:R-:W-:Y:S05]  /*c940*/  BRA.U UP0, `(.L_x_248) ;  /* 0x0000000100087547 */ /* 0x000fea000b800000 */
[----:B------:R-:W-:Y:S05]  /*c950*/  BPT.TRAP 0x1 ;  /* 0x000000040000795c */ /* 0x000fea0000300000 */
[----:B------:R-:W-:Y:S05]  /*c960*/  BPT.TRAP 0x1 ;  /* 0x000000040000795c */ /* 0x000fea0000300000 */
.L_x_248:
[----:B------:R-:W-:Y:S02]  /*c970*/  UPRMT UR4, UR38, 0x654, UR42 ;  /* 0x0000065426047896 */ /* 0x000fe4000800002a */
[----:B------:R-:W-:-:S04]  /*c980*/  UISETP.NE.AND UP0, UPT, UR57, URZ, UPT ;  /* 0x000000ff3900728c */ /* 0x000fc8000bf05270 */
[----:B------:R-:W-:Y:S02]  /*c990*/  USEL UR55, UR55, UR5, UP0 ;  /* 0x0000000537377287 */ /* 0x000fe40008000000 */
[----:B------:R-:W-:Y:S01]  /*c9a0*/  USEL UR54, UR5, UR54, UP0 ;  /* 0x0000003605367287 */ /* 0x000fe20008000000 */
[----:B------:R-:W-:Y:S01]  /*c9b0*/  SYNCS.ARRIVE.TRANS64.RED.A1T0 RZ, [UR4], RZ ;  /* 0x000000ffffff79a7 */ /* 0x000fe20008100404 */
[----:B------:R-:W-:-:S04]  /*c9c0*/  USEL UR4, UR53, UR56, UP0 ;  /* 0x0000003835047287 */ /* 0x000fc80008000000 */
[----:B------:R-:W-:-:S04]  /*c9d0*/  ULOP3.LUT UR4, UR4, 0x1, URZ, 0x3c, !UPT ;  /* 0x0000000104047892 */ /* 0x000fc8000f8e3cff */
[----:B------:R-:W-:Y:S02]  /*c9e0*/  USEL UR53, UR4, UR53, UP0 ;  /* 0x0000003504357287 */ /* 0x000fe40008000000 */
[----:B------:R-:W-:-:S12]  /*c9f0*/  USEL UR56, UR56, UR4, UP0 ;  /* 0x0000000438387287 */ /* 0x000fd80008000000 */
.L_x_223:
[----:B------:R-:W2:Y:S01]  /*ca00*/  LDCU UR4, c[0x0][0x900] ;  /* 0x00012000ff0477ac */ /* 0x000ea20008000800 */
[----:B------:R-:W-:-:S04]  /*ca10*/  UIADD3 UR36, UPT, UPT, UR51, UR36, URZ ;  /* 0x0000002433247290 */ /* 0x000fc8000fffe0ff */
[----:B--2---:R-:W-:-:S09]  /*ca20*/  UISETP.GE.AND UP0, UPT, UR36, UR4, UPT ;  /* 0x000000042400728c */ /* 0x004fd2000bf06270 */
[----:B------:R-:W-:Y:S05]  /*ca30*/  BRA.U !UP0, `(.L_x_249) ;  /* 0xffffffd908207547 */ /* 0x000fea000b83ffff */
[----:B------:R-:W-:Y:S05]  /*ca40*/  EXIT ;  /* 0x000000000000794d */ /* 0x000fea0003800000 */
.L_x_26:
[----:B------:R-:W-:-:S05]  /*ca50*/  IMAD.MOV.U32 R0, RZ, RZ, -0x4 ;  /* 0xfffffffcff007424 */ /* 0x000fca00078e00ff */
[----:B------:R-:W-:-:S05]  /*ca60*/  VIADDMNMX.U32 R0, R3, R0, 0x2, PT ;  /* 0x0000000203007446 */ /* 0x000fca0003800000 */
[----:B------:R-:W-:-:S04]  /*ca70*/  IMAD.SHL.U32 R0, R0, 0x4, RZ ;  /* 0x0000000400007824 */ /* 0x000fc800078e00ff */
[----:B------:R-:W1:Y:S02]  /*ca80*/  LDC R2, c[0x2][R0] ;  /* 0x0080000000027b82 */ /* 0x000e640000000800 */
[----:B-1----:R-:W-:-:S04]  /*ca90*/  SHF.R.S32.HI R3, RZ, 0x1f, R2 ;  /* 0x0000001fff037819 */ /* 0x002fc80000011402 */
.L_x_463:
[----:B------:R-:W-:Y:S05]  /*caa0*/  BRX R2 -0xcab0                                                                                                                                                                                                                                                                                                                                                                                                                                                                                                                                                                                     (*"BRANCH_TARGETS .L_x_464,.L_x_465,.L_x_466"*) ;  /* 0xffffff3402547949 */ /* 0x000fea000383ffff */
.L_x_466:
[----:B------:R-:W-:-:S08]  /*cab0*/  NOP ;  /* 0x0000000000007918 */ /* 0x000fd00000000000 */
[----:B------:R-:W-:-:S00]  /*cac0*/  USETMAXREG.DEALLOC.CTAPOOL 0x18 ;  /* 0x00000018000079c8 */ /* 0x000fc000080e0500 */
[----:B------:R-:W-:Y:S05]  /*cad0*/  EXIT ;  /* 0x000000000000794d */ /* 0x000fea0003800000 */
.L_x_464:
[----:B------:R-:W-:-:S08]  /*cae0*/  NOP ;  /* 0x0000000000007918 */ /* 0x000fd00000000000 */
[----:B------:R-:W1:-:S00]  /*caf0*/  USETMAXREG.DEALLOC.CTAPOOL 0x20 ;  /* 0x00000020000079c8 */ /* 0x000e4000080e0500 */
[----:B-1----:R-:W1:Y:S02]  /*cb00*/  LDC R0, c[0x0][0x900] ;  /* 0x00024000ff007b82 */ /* 0x002e640000000800 */
[----:B-1----:R-:W-:-:S13]  /*cb10*/  ISETP.LE.AND P1, PT, R0, UR36, PT ;  /* 0x0000002400007c0c */ /* 0x002fda000bf23270 */
[----:B------:R-:W-:Y:S05]  /*cb20*/  @P1 EXIT ;  /* 0x000000000000194d */ /* 0x000fea0003800000 */
[----:B------:R-:W-:Y:S01]  /*cb30*/  HFMA2 R4, -RZ, RZ, 0, 5.9604644775390625e-08 ;  /* 0x00000001ff047431 */ /* 0x000fe200000001ff */
[----:B------:R-:W-:Y:S01]  /*cb40*/  PLOP3.LUT P5, PT, P5, P6, PT, 0xf8, 0x8f ;  /* 0x00000000008f781c */ /* 0x000fe20002fadf70 */
[----:B------:R-:W1:Y:S01]  /*cb50*/  LDCU.64 UR4, c[0x0][0x348] ;  /* 0x00006900ff0477ac */ /* 0x000e620008000a00 */
[----:B------:R-:W-:Y:S01]  /*cb60*/  UPLOP3.LUT UP1, UPT, UP2, UP3, UPT, 0xf8, 0x8f ;  /* 0x00000000008f789c */ /* 0x000fe20001727f70 */
[----:B------:R-:W-:Y:S01]  /*cb70*/  UMOV UR15, 0x1 ;  /* 0x00000001000f7882 */ /* 0x000fe20000000000 */
[----:B------:R-:W-:-:S09]  /*cb80*/  UMOV UR22, URZ ;  /* 0x000000ff00167c82 */ /* 0x000fd20008000000 */
.L_x_347:
[----:B--2---:R-:W2:Y:S01]  /*cb90*/  LDCU.64 UR6, c[0x0][0x908] ;  /* 0x00012100ff0677ac */ /* 0x004ea20008000a00 */
[----:B---3--:R-:W3:Y:S01]  /*cba0*/  LDCU UR10, c[0x0][0x904] ;  /* 0x00012080ff0a77ac */ /* 0x008ee20008000800 */
[----:B------:R-:W4:Y:S01]  /*cbb0*/  LDCU.64 UR8, c[0x0][0x920] ;  /* 0x00012400ff0877ac */ /* 0x000f220008000a00 */
[----:B------:R-:W5:Y:S01]  /*cbc0*/  LDCU UR14, c[0x0][0x91c] ;  /* 0x00012380ff0e77ac */ /* 0x000f620008000800 */
[----:B--2---:R-:W-:-:S04]  /*cbd0*/  UIMAD.WIDE.U32 UR12, UR36, UR6, URZ ;  /* 0x00000006240c72a5 */ /* 0x004fc8000f8e00ff */
[----:B------:R-:W-:Y:S02]  /*cbe0*/  USHF.R.U32.HI UR13, URZ, UR7, UR13 ;  /* 0x00000007ff0d7299 */ /* 0x000fe4000801160d */
[----:B---3--:R-:W-:Y:S01]  /*cbf0*/  UISETP.NE.AND UP2, UPT, UR10, 0x1, UPT ;  /* 0x000000010a00788c */ /* 0x008fe2000bf45270 */
[----:B------:R-:W2:Y:S03]  /*cc00*/  LDCU.64 UR6, c[0x0][0x380] ;  /* 0x00007000ff0677ac */ /* 0x000ea60008000a00 */
[----:B------:R-:W-:Y:S02]  /*cc10*/  USEL UR13, UR36, UR13, !UP2 ;  /* 0x0000000d240d7287 */ /* 0x000fe4000d000000 */
[----:B-----5:R-:W-:Y:S02]  /*cc20*/  UISETP.NE.AND UP2, UPT, UR14, 0x1, UPT ;  /* 0x000000010e00788c */ /* 0x020fe4000bf45270 */
[----:B----4-:R-:W-:-:S02]  /*cc30*/  UIMAD.WIDE.U32 UR16, UR13, UR8, URZ ;  /* 0x000000080d1072a5 */ /* 0x010fc4000f8e00ff */
[----:B------:R-:W-:-:S05]  /*cc40*/  UIADD3 UR8, UPT, UPT, -UR13, URZ, URZ ;  /* 0x000000ff0d087290 */ /* 0x000fca000fffe1ff */
[----:B------:R-:W-:Y:S02]  /*cc50*/  UMOV UR11, UR17 ;  /* 0x00000011000b7c82 */ /* 0x000fe40008000000 */
[----:B------:R-:W-:Y:S02]  /*cc60*/  USHF.R.U32.HI UR9, URZ, UR9, UR11 ;  /* 0x00000009ff097299 */ /* 0x000fe4000801160b */
[----:B------:R-:W-:Y:S02]  /*cc70*/  UIMAD UR11, UR10, UR8, UR36 ;  /* 0x000000080a0b72a4 */ /* 0x000fe4000f8e0224 */
[----:B------:R-:W-:Y:S02]  /*cc80*/  USEL UR12, UR13, UR9, !UP2 ;  /* 0x000000090d0c7287 */ /* 0x000fe4000d000000 */
[----:B--2---:R-:W-:Y:S02]  /*cc90*/  UISETP.NE.AND UP2, UPT, UR7, URZ, UPT ;  /* 0x000000ff0700728c */ /* 0x004fe4000bf45270 */
[----:B------:R-:W-:-:S02]  /*cca0*/  USHF.L.U32 UR11, UR11, 0x8, URZ ;  /* 0x000000080b0b7899 */ /* 0x000fc400080006ff */
[----:B------:R-:W-:Y:S02]  /*ccb0*/  UIADD3 UR8, UPT, UPT, -UR12, URZ, URZ ;  /* 0x000000ff0c087290 */ /* 0x000fe4000fffe1ff */
[----:B------:R-:W-:Y:S02]  /*ccc0*/  UISETP.GE.OR UP2, UPT, UR11, UR6, !UP2 ;  /* 0x000000060b00728c */ /* 0x000fe4000d746670 */
[----:B------:R-:W-:-:S07]  /*ccd0*/  UIMAD UR14, UR14, UR8, UR13 ;  /* 0x000000080e0e72a4 */ /* 0x000fce000f8e020d */
[----:B-1----:R-:W-:Y:S05]  /*cce0*/  BRA.U UP2, `(.L_x_250) ;  /* 0x0000002902187547 */ /* 0x002fea000b800000 */
[----:B------:R-:W2:Y:S01]  /*ccf0*/  LDCU UR6, c[0x0][0x38c] ;  /* 0x00007180ff0677ac */ /* 0x000ea20008000800 */
[----:B------:R-:W-:Y:S01]  /*cd00*/  BSSY.RECONVERGENT B0, `(.L_x_251) ;  /* 0x0000028000007945 */ /* 0x000fe20003800200 */
[----:B------:R-:W3:Y:S01]  /*cd10*/  LDCU.64 UR8, c[0x0][0x910] ;  /* 0x00012200ff0877ac */ /* 0x000ee20008000a00 */
[----:B------:R-:W4:Y:S01]  /*cd20*/  LDCU UR10, c[0x0][0x918] ;  /* 0x00012300ff0a77ac */ /* 0x000f220008000800 */
[----:B--2---:R-:W-:Y:S01]  /*cd30*/  IMAD.U32 R3, RZ, RZ, UR6 ;  /* 0x00000006ff037e24 */ /* 0x004fe2000f8e00ff */
[----:B---3--:R-:W-:-:S04]  /*cd40*/  UIMAD.WIDE.U32 UR16, UR12, UR9, URZ ;  /* 0x000000090c1072a5 */ /* 0x008fc8000f8e00ff */
[----:B------:R-:W-:Y:S01]  /*cd50*/  IABS R3, R3 ;  /* 0x0000000300037213 */ /* 0x000fe20000000000 */
[----:B------:R-:W-:-:S03]  /*cd60*/  UISETP.NE.AND UP2, UPT, UR8, 0x1, UPT ;  /* 0x000000010800788c */ /* 0x000fc6000bf45270 */
[----:B------:R-:W2:Y:S01]  /*cd70*/  I2F.RP R0, R3 ;  /* 0x0000000300007306 */ /* 0x000ea20000209400 */
[----:B------:R-:W-:Y:S02]  /*cd80*/  UMOV UR9, UR17 ;  /* 0x0000001100097c82 */ /* 0x000fe40008000000 */
[----:B----4-:R-:W-:-:S04]  /*cd90*/  USHF.R.U32.HI UR9, URZ, UR10, UR9 ;  /* 0x0000000aff097299 */ /* 0x010fc80008011609 */
[----:B------:R-:W-:Y:S02]  /*cda0*/  USEL UR9, UR12, UR9, !UP2 ;  /* 0x000000090c097287 */ /* 0x000fe4000d000000 */
[----:B------:R-:W-:Y:S02]  /*cdb0*/  UISETP.NE.AND UP2, UPT, UR6, URZ, UPT ;  /* 0x000000ff0600728c */ /* 0x000fe4000bf45270 */
[----:B------:R-:W-:Y:S01]  /*cdc0*/  UIADD3 UR9, UPT, UPT, -UR9, URZ, URZ ;  /* 0x000000ff09097290 */ /* 0x000fe2000fffe1ff */
[----:B--2---:R-:W2:Y:S03]  /*cdd0*/  MUFU.RCP R6, R0 ;  /* 0x0000000000067308 */ /* 0x004ea60000001000 */
[----:B------:R-:W-:-:S04]  /*cde0*/  UIMAD UR12, UR8, UR9, UR12 ;  /* 0x00000009080c72a4 */ /* 0x000fc8000f8e020c */
[----:B------:R-:W-:-:S04]  /*cdf0*/  ULOP3.LUT UR8, UR12, UR6, URZ, 0x3c, !UPT ;  /* 0x000000060c087292 */ /* 0x000fc8000f8e3cff */
[----:B------:R-:W-:Y:S01]  /*ce00*/  UISETP.GE.AND UP3, UPT, UR8, URZ, UPT ;  /* 0x000000ff0800728c */ /* 0x000fe2000bf66270 */
[----:B--2---:R-:W-:Y:S02]  /*ce10*/  IADD3 R6, PT, PT, R6, 0xffffffe, RZ ;  /* 0x0ffffffe06067810 */ /* 0x004fe40007ffe0ff */
[----:B------:R-:W-:Y:S02]  /*ce20*/  MOV R0, UR12 ;  /* 0x0000000c00007c02 */ /* 0x000fe40008000f00 */
[----:B------:R-:W2:Y:S02]  /*ce30*/  F2I.FTZ.U32.TRUNC.NTZ R7, R6 ;  /* 0x0000000600077305 */ /* 0x000ea4000021f000 */
[----:B------:R-:W-:Y:S01]  /*ce40*/  IABS R0, R0 ;  /* 0x0000000000007213 */ /* 0x000fe20000000000 */
[----:B--2---:R-:W-:Y:S02]  /*ce50*/  IMAD.MOV R2, RZ, RZ, -R7 ;  /* 0x000000ffff027224 */ /* 0x004fe400078e0a07 */
[----:B------:R-:W-:-:S02]  /*ce60*/  IMAD.MOV.U32 R6, RZ, RZ, RZ ;  /* 0x000000ffff067224 */ /* 0x000fc400078e00ff */
[----:B------:R-:W-:-:S04]  /*ce70*/  IMAD R2, R2, R3, RZ ;  /* 0x0000000302027224 */ /* 0x000fc800078e02ff */
[----:B------:R-:W-:-:S06]  /*ce80*/  IMAD.HI.U32 R2, R7, R2, R6 ;  /* 0x0000000207027227 */ /* 0x000fcc00078e0006 */
[----:B------:R-:W-:-:S05]  /*ce90*/  IMAD.HI.U32 R5, R2, R0, RZ ;  /* 0x0000000002057227 */ /* 0x000fca00078e00ff */
[----:B------:R-:W-:-:S05]  /*cea0*/  IADD3 R2, PT, PT, -R5, RZ, RZ ;  /* 0x000000ff05027210 */ /* 0x000fca0007ffe1ff */
[----:B------:R-:W-:-:S05]  /*ceb0*/  IMAD R0, R3, R2, R0 ;  /* 0x0000000203007224 */ /* 0x000fca00078e0200 */
[----:B------:R-:W-:-:S13]  /*cec0*/  ISETP.GT.U32.AND P1, PT, R3, R0, PT ;  /* 0x000000000300720c */ /* 0x000fda0003f24070 */
[----:B------:R-:W-:Y:S01]  /*ced0*/  @!P1 IMAD.IADD R0, R0, 0x1, -R3 ;  /* 0x0000000100009824 */ /* 0x000fe200078e0a03 */
[----:B------:R-:W-:-:S04]  /*cee0*/  @!P1 IADD3 R5, PT, PT, R5, 0x1, RZ ;  /* 0x0000000105059810 */ /* 0x000fc80007ffe0ff */
[----:B------:R-:W-:-:S13]  /*cef0*/  ISETP.GE.U32.AND P2, PT, R0, R3, PT ;  /* 0x000000030000720c */ /* 0x000fda0003f46070 */
[----:B------:R-:W-:-:S05]  /*cf00*/  @P2 VIADD R5, R5, 0x1 ;  /* 0x0000000105052836 */ /* 0x000fca0000000000 */
[----:B------:R-:W-:-:S13]  /*cf10*/  R2UR UR13, R5 ;  /* 0x00000000050d72ca */ /* 0x000fda00000e0000 */
[----:B------:R-:W-:Y:S02]  /*cf20*/  @!UP3 UIADD3 UR13, UPT, UPT, -UR13, URZ, URZ ;  /* 0x000000ff0d0db290 */ /* 0x000fe4000fffe1ff */
[----:B------:R-:W-:-:S04]  /*cf30*/  @!UP2 ULOP3.LUT UR13, URZ, UR6, URZ, 0x33, !UPT ;  /* 0x00000006ff0da292 */ /* 0x000fc8000f8e33ff */
[----:B------:R-:W-:-:S04]  /*cf40*/  UIADD3 UR8, UPT, UPT, -UR13, URZ, URZ ;  /* 0x000000ff0d087290 */ /* 0x000fc8000fffe1ff */
[----:B------:R-:W-:Y:S01]  /*cf50*/  UIMAD UR12, UR6, UR8, UR12 ;  /* 0x00000008060c72a4 */ /* 0x000fe2000f8e020c */
[----:B------:R-:W-:Y:S11]  /*cf60*/  @!P3 BRA `(.L_x_252) ;  /* 0x000000000004b947 */ /* 0x000ff60003800000 */
[----:B-1----:R-:W-:Y:S05]  /*cf70*/  BPT.TRAP 0x1 ;  /* 0x000000040000795c */ /* 0x002fea0000300000 */
.L_x_252:
[----:B-1----:R-:W-:Y:S05]  /*cf80*/  BSYNC.RECONVERGENT B0 ;  /* 0x0000000000007941 */ /* 0x002fea0003800200 */
.L_x_251:
[----:B------:R-:W1:Y:S01]  /*cf90*/  S2UR UR8, SR_CgaCtaId ;  /* 0x00000000000879c3 */ /* 0x000e620000008800 */
[----:B------:R-:W-:Y:S01]  /*cfa0*/  UMOV UR6, 0x400 ;  /* 0x0000040000067882 */ /* 0x000fe20000000000 */
[----:B------:R-:W-:Y:S02]  /*cfb0*/  SHF.L.U32 R6, R4, 0x1f, RZ ;  /* 0x0000001f04067819 */ /* 0x000fe400000006ff */
[----:B------:R-:W-:Y:S01]  /*cfc0*/  @!P0 MOV R0, 0x2000 ;  /* 0x0000200000008802 */ /* 0x000fe20000000f00 */
[----:B-1----:R-:W-:-:S09]  /*cfd0*/  ULEA UR8, UR8, UR6, 0x18 ;  /* 0x0000000608087291 */ /* 0x002fd2000f8ec0ff */
[----:B------:R-:W1:Y:S02]  /*cfe0*/  SYNCS.PHASECHK.TRANS64.TRYWAIT P1, [UR8+0xb010], R6 ;  /* 0x00b01006ff0075a7 */ /* 0x000e640008021108 */
[----:B-1----:R-:W-:Y:S05]  /*cff0*/  @!P1 BRA `(.L_x_253) ;  /* 0x0000003c000c9947 */ /* 0x002fea0003800000 */
.L_x_412:
[----:B------:R2:W-:Y:S01]  /*d000*/  @!P0 SYNCS.ARRIVE.TRANS64 RZ, [UR8+0xb000], R0 ;  /* 0x00b00000ffff89a7 */ /* 0x0005e20008000008 */
[----:B------:R-:W-:Y:S04]  /*d010*/  BSSY.RECONVERGENT B0, `(.L_x_254) ;  /* 0x0000003000007945 */ /* 0x000fe80003800200 */
[----:B------:R-:W-:Y:S05]  /*d020*/  @!P5 BRA `(.L_x_255) ;  /* 0x000000000004d947 */ /* 0x000fea0003800000 */
[----:B------:R-:W-:Y:S05]  /*d030*/  BPT.TRAP 0x1 ;  /* 0x000000040000795c */ /* 0x000fea0000300000 */
.L_x_255:
[----:B------:R-:W-:Y:S05]  /*d040*/  BSYNC.RECONVERGENT B0 ;  /* 0x0000000000007941 */ /* 0x000fea0003800200 */
.L_x_254:
[----:B-1----:R-:W1:Y:S01]  /*d050*/  S2R R3, SR_TID.X ;  /* 0x0000000000037919 */ /* 0x002e620000002100 */
[----:B------:R-:W-:Y:S01]  /*d060*/  BSSY.RECONVERGENT B0, `(.L_x_256) ;  /* 0x0000005000007945 */ /* 0x000fe20003800200 */
[----:B-1----:R-:W-:-:S04]  /*d070*/  LOP3.LUT P2, RZ, R3, 0x1f, RZ, 0xc0, !PT ;  /* 0x0000001f03ff7812 */ /* 0x002fc8000784c0ff */
[----:B------:R-:W-:-:S13]  /*d080*/  PLOP3.LUT P2, PT, P2, P0, PT, 0x8f, 0xf8 ;  /* 0x0000000000f8781c */ /* 0x000fda0001741177 */
[----:B------:R-:W-:Y:S05]  /*d090*/  @P2 BRA `(.L_x_257) ;  /* 0x0000000000042947 */ /* 0x000fea0003800000 */
[----:B------:R-:W-:Y:S05]  /*d0a0*/  BPT.TRAP 0x1 ;  /* 0x000000040000795c */ /* 0x000fea0000300000 */
.L_x_257:
[----:B------:R-:W-:Y:S05]  /*d0b0*/  BSYNC.RECONVERGENT B0 ;  /* 0x0000000000007941 */ /* 0x000fea0003800200 */
.L_x_256:
[----:B------:R-:W-:Y:S02]  /*d0c0*/  UIADD3 UR18, UP2, UPT, UR4, 0x80, URZ ;  /* 0x0000008004127890 */ /* 0x000fe4000ff5e0ff */
[----:B------:R-:W-:Y:S02]  /*d0d0*/  UIADD3 UR9, UPT, UPT, UR8, 0xb000, URZ ;  /* 0x0000b00008097890 */ /* 0x000fe4000fffe0ff */
[----:B------:R-:W-:Y:S01]  /*d0e0*/  UIADD3.X UR19, UPT, UPT, URZ, UR5, URZ, UP2, !UPT ;  /* 0x00000005ff137290 */ /* 0x000fe200097fe4ff */
[----:B------:R-:W-:Y:S01]  /*d0f0*/  UMOV UR16, 0x0 ;  /* 0x0000000000107882 */ /* 0x000fe20000000000 */
[----:B------:R-:W-:Y:S01]  /*d100*/  UMOV UR17, 0x10000000 ;  /* 0x1000000000117882 */ /* 0x000fe20000000000 */
[----:B------:R-:W-:-:S06]  /*d110*/  UMOV UR10, URZ ;  /* 0x000000ff000a7c82 */ /* 0x000fcc0008000000 */
[----:B------:R1:W-:Y:S02]  /*d120*/  UTMALDG.5D [UR8], [UR18], desc[UR16] ;  /* 0x00001008120075b4 */ /* 0x0003e40008021000 */
[----:B-1----:R-:W-:Y:S05]  /*d130*/  BRA.U !UP0, `(.L_x_258) ;  /* 0x0000000108047547 */ /* 0x002fea000b800000 */
[----:B------:R-:W-:Y:S05]  /*d140*/  BPT.TRAP 0x1 ;  /* 0x000000040000795c */ /* 0x000fea0000300000 */
.L_x_258:
[----:B------:R-:W-:Y:S01]  /*d150*/  ULEA UR17, UR22, UR8, 0x3 ;  /* 0x0000000816117291 */ /* 0x000fe2000f8e18ff */
[----:B------:R-:W-:Y:S01]  /*d160*/  IMAD.U32 R5, RZ, RZ, UR15 ;  /* 0x0000000fff057e24 */ /* 0x000fe2000f8e00ff */
[----:B------:R-:W-:-:S04]  /*d170*/  @!P0 MOV R2, 0x1000 ;  /* 0x0000100000028802 */ /* 0x000fc80000000f00 */
[----:B------:R-:W-:-:S04]  /*d180*/  SHF.L.U32 R5, R5, 0x1f, RZ ;  /* 0x0000001f05057819 */ /* 0x000fc800000006ff */
[----:B------:R-:W1:Y:S02]  /*d190*/  SYNCS.PHASECHK.TRANS64.TRYWAIT P1, [UR17+0xb038], R5 ;  /* 0x00b03805ff0075a7 */ /* 0x000e640008021111 */
[----:B-1----:R-:W-:Y:S05]  /*d1a0*/  @!P1 BRA `(.L_x_259) ;  /* 0x0000003800b89947 */ /* 0x002fea0003800000 */
.L_x_414:
[----:B------:R3:W-:Y:S01]  /*d1b0*/  @!P0 SYNCS.ARRIVE.TRANS64 RZ, [UR17+0xb020], R2 ;  /* 0x00b02002ffff89a7 */ /* 0x0007e20008000011 */
[----:B------:R-:W-:Y:S05]  /*d1c0*/  BRA.U !UP1, `(.L_x_260) ;  /* 0x0000000109047547 */ /* 0x000fea000b800000 */
[----:B------:R-:W-:Y:S05]  /*d1d0*/  BPT.TRAP 0x1 ;  /* 0x000000040000795c */ /* 0x000fea0000300000 */
.L_x_260:
[----:B---3--:R-:W-:Y:S01]  /*d1e0*/  LOP3.LUT P1, R2, R3, 0x1f, RZ, 0xc0, !PT ;  /* 0x0000001f03027812 */ /* 0x008fe2000782c0ff */
[----:B------:R-:W-:Y:S03]  /*d1f0*/  BSSY.RECONVERGENT B0, `(.L_x_261) ;  /* 0x0000004000007945 */ /* 0x000fe60003800200 */
[----:B------:R-:W-:-:S13]  /*d200*/  PLOP3.LUT P1, PT, P1, P0, PT, 0x8f, 0xf8 ;  /* 0x0000000000f8781c */ /* 0x000fda0000f21177 */
[----:B------:R-:W-:Y:S05]  /*d210*/  @P1 BRA `(.L_x_262) ;  /* 0x0000000000041947 */ /* 0x000fea0003800000 */
[----:B------:R-:W-:Y:S05]  /*d220*/  BPT.TRAP 0x1 ;  /* 0x000000040000795c */ /* 0x000fea0000300000 */
.L_x_262:
[----:B------:R-:W-:Y:S05]  /*d230*/  BSYNC.RECONVERGENT B0 ;  /* 0x0000000000007941 */ /* 0x000fea0003800200 */
.L_x_261:
[----:B------:R-:W-:Y:S01]  /*d240*/  ULEA UR16, UR22, UR8, 0xc ;  /* 0x0000000816107291 */ /* 0x000fe2000f8e60ff */
[----:B------:R-:W-:Y:S01]  /*d250*/  BSSY.RECONVERGENT B0, `(.L_x_263) ;  /* 0x0000013000007945 */ /* 0x000fe20003800200 */
[----:B------:R-:W-:Y:S02]  /*d260*/  UIADD3 UR26, UP2, UPT, UR4, 0x180, URZ ;  /* 0x00000180041a7890 */ /* 0x000fe4000ff5e0ff */
[----:B------:R-:W-:Y:S02]  /*d270*/  UIADD3 UR6, UPT, UPT, UR22, 0x1, URZ ;  /* 0x0000000116067890 */ /* 0x000fe4000fffe0ff */
[----:B------:R-:W-:Y:S02]  /*d280*/  UIADD3 UR17, UPT, UPT, UR17, 0xb020, URZ ;  /* 0x0000b02011117890 */ /* 0x000fe4000fffe0ff */
[----:B------:R-:W-:Y:S02]  /*d290*/  UIADD3 UR16, UPT, UPT, UR16, 0x4000, URZ ;  /* 0x0000400010107890 */ /* 0x000fe4000fffe0ff */
[----:B------:R-:W-:-:S02]  /*d2a0*/  UIADD3.X UR27, UPT, UPT, URZ, UR5, URZ, UP2, !UPT ;  /* 0x00000005ff1b7290 */ /* 0x000fc400097fe4ff */
[----:B------:R-:W-:Y:S01]  /*d2b0*/  UISETP.NE.AND UP2, UPT, UR6, 0x3, UPT ;  /* 0x000000030600788c */ /* 0x000fe2000bf45270 */
[----:B------:R-:W-:Y:S01]  /*d2c0*/  UMOV UR24, 0x0 ;  /* 0x0000000000187882 */ /* 0x000fe20000000000 */
[----:B------:R-:W-:Y:S02]  /*d2d0*/  UMOV UR25, 0x10000000 ;  /* 0x1000000000197882 */ /* 0x000fe40000000000 */
[----:B------:R-:W-:Y:S01]  /*d2e0*/  USEL UR9, URZ, 0x1, UP2 ;  /* 0x00000001ff097887 */ /* 0x000fe20009000000 */
[----:B------:R-:W-:Y:S01]  /*d2f0*/  UMOV UR18, URZ ;  /* 0x000000ff00127c82 */ /* 0x000fe20008000000 */
[----:B------:R-:W-:Y:S01]  /*d300*/  UMOV UR19, URZ ;  /* 0x000000ff00137c82 */ /* 0x000fe20008000000 */
[----:B------:R-:W-:Y:S01]  /*d310*/  UMOV UR20, UR13 ;  /* 0x0000000d00147c82 */ /* 0x000fe20008000000 */
[----:B------:R-:W-:Y:S01]  /*d320*/  UMOV UR21, UR14 ;  /* 0x0000000e00157c82 */ /* 0x000fe20008000000 */
[----:B------:R-:W-:Y:S01]  /*d330*/  USEL UR6, UR6, URZ, UP2 ;  /* 0x000000ff06067287 */ /* 0x000fe20009000000 */
[----:B------:R3:W-:Y:S01]  /*d340*/  UTMALDG.4D [UR16], [UR26], desc[UR24] ;  /* 0x000018101a0075b4 */ /* 0x0007e20008019000 */
[----:B------:R-:W-:Y:S01]  /*d350*/  ULOP3.LUT UR15, UR15, UR9, URZ, 0x3c, !UPT ;  /* 0x000000090f0f7292 */ /* 0x000fe2000f8e3cff */
[----:B---3--:R-:W-:Y:S06]  /*d360*/  @!P3 BRA `(.L_x_264) ;  /* 0x000000000004b947 */ /* 0x008fec0003800000 */
[----:B------:R-:W-:Y:S05]  /*d370*/  BPT.TRAP 0x1 ;  /* 0x000000040000795c */ /* 0x000fea0000300000 */
.L_x_264:
[----:B------:R-:W-:Y:S05]  /*d380*/  BSYNC.RECONVERGENT B0 ;  /* 0x0000000000007941 */ /* 0x000fea0003800200 */
.L_x_263:
[----:B------:R-:W3:Y:S01]  /*d390*/  SYNCS.PHASECHK.TRANS64.TRYWAIT P1, [UR8+0xb018], R6 ;  /* 0x00b01806ff0075a7 */ /* 0x000ee20008021108 */
[----:B-12---:R-:W-:Y:S01]  /*d3a0*/  @!P0 MOV R0, 0x2000 ;  /* 0x0000200000008802 */ /* 0x006fe20000000f00 */
[----:B---3--:R-:W-:Y:S06]  /*d3b0*/  @!P1 BRA `(.L_x_265) ;  /* 0x00000038004c9947 */ /* 0x008fec0003800000 */
.L_x_416:
[----:B------:R2:W-:Y:S01]  /*d3c0*/  @!P0 SYNCS.ARRIVE.TRANS64 RZ, [UR8+0xb008], R0 ;  /* 0x00b00800ffff89a7 */ /* 0x0005e20008000008 */
[----:B------:R-:W-:Y:S04]  /*d3d0*/  BSSY.RECONVERGENT B0, `(.L_x_266) ;  /* 0x0000003000007945 */ /* 0x000fe80003800200 */
[----:B------:R-:W-:Y:S05]  /*d3e0*/  @!P5 BRA `(.L_x_267) ;  /* 0x000000000004d947 */ /* 0x000fea0003800000 */
[----:B------:R-:W-:Y:S05]  /*d3f0*/  BPT.TRAP 0x1 ;  /* 0x000000040000795c */ /* 0x000fea0000300000 */
.L_x_267:
[----:B------:R-:W-:Y:S05]  /*d400*/  BSYNC.RECONVERGENT B0 ;  /* 0x0000000000007941 */ /* 0x000fea0003800200 */
.L_x_266:
[----:B------:R-:W-:Y:S01]  /*d410*/  ISETP.EQ.OR P1, PT, R2, RZ, P0 ;  /* 0x000000ff0200720c */ /* 0x000fe20000722670 */
[----:B------:R-:W-:-:S12]  /*d420*/  BSSY.RECONVERGENT B0, `(.L_x_268) ;  /* 0x0000003000007945 */ /* 0x000fd80003800200 */
[----:B------:R-:W-:Y:S05]  /*d430*/  @P1 BRA `(.L_x_269) ;  /* 0x0000000000041947 */ /* 0x000fea0003800000 */
[----:B------:R-:W-:Y:S05]  /*d440*/  BPT.TRAP 0x1 ;  /* 0x000000040000795c */ /* 0x000fea0000300000 */
.L_x_269:
[----:B------:R-:W-:Y:S05]  /*d450*/  BSYNC.RECONVERGENT B0 ;  /* 0x0000000000007941 */ /* 0x000fea0003800200 */
.L_x_268:
[----:B------:R-:W-:Y:S02]  /*d460*/  UIADD3 UR10, UP2, UPT, UR4, 0x80, URZ ;  /* 0x00000080040a7890 */ /* 0x000fe4000ff5e0ff */
[----:B------:R-:W-:Y:S02]  /*d470*/  UIADD3 UR19, UPT, UPT, UR11, 0x80, URZ ;  /* 0x000000800b137890 */ /* 0x000fe4000fffe0ff */
[----:B------:R-:W-:Y:S02]  /*d480*/  UIADD3 UR16, UPT, UPT, UR8, 0x2000, URZ ;  /* 0x0000200008107890 */ /* 0x000fe4000fffe0ff */
[----:B------:R-:W-:Y:S02]  /*d490*/  UIADD3 UR17, UPT, UPT, UR8, 0xb008, URZ ;  /* 0x0000b00808117890 */ /* 0x000fe4000fffe0ff */
[----:B------:R-:W-:Y:S01]  /*d4a0*/  UIADD3.X UR11, UPT, UPT, URZ, UR5, URZ, UP2, !UPT ;  /* 0x00000005ff0b7290 */ /* 0x000fe200097fe4ff */
[----:B------:R-:W-:Y:S01]  /*d4b0*/  UMOV UR24, 0x0 ;  /* 0x0000000000187882 */ /* 0x000fe20000000000 */
[----:B------:R-:W-:Y:S01]  /*d4c0*/  UMOV UR25, 0x10000000 ;  /* 0x1000000000197882 */ /* 0x000fe20000000000 */
[----:B------:R-:W-:Y:S01]  /*d4d0*/  UMOV UR18, URZ ;  /* 0x000000ff00127c82 */ /* 0x000fe20008000000 */
[----:B------:R-:W-:Y:S01]  /*d4e0*/  UMOV UR20, UR12 ;  /* 0x0000000c00147c82 */ /* 0x000fe20008000000 */
[----:B------:R-:W-:Y:S01]  /*d4f0*/  UMOV UR21, UR13 ;  /* 0x0000000d00157c82 */ /* 0x000fe20008000000 */
[----:B------:R-:W-:-:S03]  /*d500*/  UMOV UR22, UR14 ;  /* 0x0000000e00167c82 */ /* 0x000fc60008000000 */
[----:B------:R3:W-:Y:S02]  /*d510*/  UTMALDG.5D [UR16], [UR10], desc[UR24] ;  /* 0x000018100a0075b4 */ /* 0x0007e40008021000 */
[----:B---3--:R-:W-:Y:S05]  /*d520*/  BRA.U !UP0, `(.L_x_270) ;  /* 0x0000000108047547 */ /* 0x008fea000b800000 */
[----:B------:R-:W-:Y:S05]  /*d530*/  BPT.TRAP 0x1 ;  /* 0x000000040000795c */ /* 0x000fea0000300000 */
.L_x_270:
[----:B------:R-:W-:Y:S01]  /*d540*/  ULEA UR17, UR6, UR8, 0x3 ;  /* 0x0000000806117291 */ /* 0x000fe2000f8e18ff */
[----:B-1----:R-:W-:Y:S01]  /*d550*/  IMAD.U32 R3, RZ, RZ, UR15 ;  /* 0x0000000fff037e24 */ /* 0x002fe2000f8e00ff */
[----:B------:R-:W-:-:S04]  /*d560*/  @!P0 MOV R2, 0x1000 ;  /* 0x0000100000028802 */ /* 0x000fc80000000f00 */
[----:B------:R-:W-:-:S04]  /*d570*/  SHF.L.U32 R3, R3, 0x1f, RZ ;  /* 0x0000001f03037819 */ /* 0x000fc800000006ff */
[----:B------:R-:W1:Y:S02]  /*d580*/  SYNCS.PHASECHK.TRANS64.TRYWAIT P1, [UR17+0xb038], R3 ;  /* 0x00b03803ff0075a7 */ /* 0x000e640008021111 */
[----:B-1----:R-:W-:Y:S05]  /*d590*/  @!P1 BRA `(.L_x_271) ;  /* 0x0000003400ec9947 */ /* 0x002fea0003800000 */
.L_x_418:
[----:B------:R3:W-:Y:S01]  /*d5a0*/  @!P0 SYNCS.ARRIVE.TRANS64 RZ, [UR17+0xb020], R2 ;  /* 0x00b02002ffff89a7 */ /* 0x0007e20008000011 */
[----:B------:R-:W-:Y:S05]  /*d5b0*/  BRA.U !UP1, `(.L_x_272) ;  /* 0x0000000109047547 */ /* 0x000fea000b800000 */
[----:B------:R-:W-:Y:S05]  /*d5c0*/  BPT.TRAP 0x1 ;  /* 0x000000040000795c */ /* 0x000fea0000300000 */
.L_x_272:
[----:B------:R-:W-:Y:S04]  /*d5d0*/  BSSY.RECONVERGENT B0, `(.L_x_273) ;  /* 0x0000003000007945 */ /* 0x000fe80003800200 */
[----:B------:R-:W-:Y:S05]  /*d5e0*/  @P2 BRA `(.L_x_274) ;  /* 0x0000000000042947 */ /* 0x000fea0003800000 */
[----:B------:R-:W-:Y:S05]  /*d5f0*/  BPT.TRAP 0x1 ;  /* 0x000000040000795c */ /* 0x000fea0000300000 */
.L_x_274:
[----:B------:R-:W-:Y:S05]  /*d600*/  BSYNC.RECONVERGENT B0 ;  /* 0x0000000000007941 */ /* 0x000fea0003800200 */
.L_x_273:
[----:B------:R-:W-:Y:S01]  /*d610*/  ULEA UR16, UR6, UR8, 0xc ;  /* 0x0000000806107291 */ /* 0x000fe2000f8e60ff */
[----:B------:R-:W-:Y:S01]  /*d620*/  LOP3.LUT R4, R4, 0x1, RZ, 0x3c, !PT ;  /* 0x0000000104047812 */ /* 0x000fe200078e3cff */
[----:B------:R-:W-:Y:S02]  /*d630*/  UIADD3 UR24, UP2, UPT, UR4, 0x280, URZ ;  /* 0x0000028004187890 */ /* 0x000fe4000ff5e0ff */
[----:B------:R-:W-:Y:S02]  /*d640*/  UIADD3 UR17, UPT, UPT, UR17, 0xb020, URZ ;  /* 0x0000b02011117890 */ /* 0x000fe4000fffe0ff */
[----:B------:R-:W-:Y:S02]  /*d650*/  UIADD3 UR16, UPT, UPT, UR16, 0x4000, URZ ;  /* 0x0000400010107890 */ /* 0x000fe4000fffe0ff */
[----:B------:R-:W-:Y:S01]  /*d660*/  UIADD3.X UR25, UPT, UPT, URZ, UR5, URZ, UP2, !UPT ;  /* 0x00000005ff197290 */ /* 0x000fe200097fe4ff */
[----:B------:R-:W-:Y:S01]  /*d670*/  UMOV UR10, 0x0 ;  /* 0x00000000000a7882 */ /* 0x000fe20000000000 */
[----:B------:R-:W-:Y:S01]  /*d680*/  UMOV UR11, 0x10000000 ;  /* 0x10000000000b7882 */ /* 0x000fe20000000000 */
[----:B------:R-:W-:Y:S01]  /*d690*/  UMOV UR18, URZ ;  /* 0x000000ff00127c82 */ /* 0x000fe20008000000 */
[----:B------:R-:W-:Y:S01]  /*d6a0*/  UMOV UR19, URZ ;  /* 0x000000ff00137c82 */ /* 0x000fe20008000000 */
[----:B------:R-:W-:Y:S01]  /*d6b0*/  UMOV UR20, UR13 ;  /* 0x0000000d00147c82 */ /* 0x000fe20008000000 */
[----:B------:R-:W-:Y:S01]  /*d6c0*/  UMOV UR21, UR14 ;  /* 0x0000000e00157c82 */ /* 0x000fe20008000000 */
[----:B------:R-:W-:-:S02]  /*d6d0*/  UIADD3 UR6, UPT, UPT, UR6, 0x1, URZ ;  /* 0x0000000106067890 */ /* 0x000fc4000fffe0ff */
[----:B------:R4:W-:Y:S02]  /*d6e0*/  UTMALDG.4D [UR16], [UR24], desc[UR10] ;  /* 0x00000a10180075b4 */ /* 0x0009e40008019000 */
[----:B------:R-:W-:-:S04]  /*d6f0*/  UISETP.NE.AND UP2, UPT, UR6, 0x3, UPT ;  /* 0x000000030600788c */ /* 0x000fc8000bf45270 */
[----:B------:R-:W-:Y:S02]  /*d700*/  USEL UR9, URZ, 0x1, UP2 ;  /* 0x00000001ff097887 */ /* 0x000fe40009000000 */
[----:B------:R-:W-:Y:S02]  /*d710*/  USEL UR22, UR6, URZ, UP2 ;  /* 0x000000ff06167287 */ /* 0x000fe40009000000 */
[----:B------:R-:W-:Y:S02]  /*d720*/  UISETP.GE.AND UP2, UPT, UR7, 0x41, UPT ;  /* 0x000000410700788c */ /* 0x000fe4000bf46270 */
[----:B------:R-:W-:-:S07]  /*d730*/  ULOP3.LUT UR15, UR15, UR9, URZ, 0x3c, !UPT ;  /* 0x000000090f0f7292 */ /* 0x000fce000f8e3cff */
[----:B----4-:R-:W-:Y:S05]  /*d740*/  BRA.U !UP2, `(.L_x_250) ;  /* 0x0000001d0a807547 */ /* 0x010fea000b800000 */
[----:B------:R-:W-:Y:S01]  /*d750*/  UIADD3 UR7, UPT, UPT, UR7, 0x3f, URZ ;  /* 0x0000003f07077890 */ /* 0x000fe2000fffe0ff */
[----:B------:R-:W-:-:S03]  /*d760*/  UMOV UR10, 0x1 ;  /* 0x00000001000a7882 */ /* 0x000fc60000000000 */
[----:B------:R-:W-:-:S04]  /*d770*/  USHF.R.S32.HI UR6, URZ, 0x1f, UR7 ;  /* 0x0000001fff067899 */ /* 0x000fc80008011407 */
[----:B------:R-:W-:-:S04]  /*d780*/  ULEA.HI UR6, UR6, UR7, URZ, 0x6 ;  /* 0x0000000706067291 */ /* 0x000fc8000f8f30ff */
[----:B------:R-:W-:-:S04]  /*d790*/  USHF.R.S32.HI UR6, URZ, 0x6, UR6 ;  /* 0x00000006ff067899 */ /* 0x000fc80008011406 */
[----:B------:R-:W-:-:S04]  /*d7a0*/  UISETP.LT.AND UP2, UPT, UR6, 0x2, UPT ;  /* 0x000000020600788c */ /* 0x000fc8000bf41270 */
[----:B------:R-:W-:-:S04]  /*d7b0*/  USEL UR7, UR6, 0x2, UP2 ;  /* 0x0000000206077887 */ /* 0x000fc80009000000 */
[----:B------:R-:W-:-:S04]  /*d7c0*/  UIADD3 UR7, UPT, UPT, UR6, -UR7, URZ ;  /* 0x8000000706077290 */ /* 0x000fc8000fffe0ff */
[----:B------:R-:W-:Y:S02]  /*d7d0*/  UISETP.GE.U32.AND UP2, UPT, UR7, 0x3, UPT ;  /* 0x000000030700788c */ /* 0x000fe4000bf46070 */
[----:B------:R-:W-:-:S04]  /*d7e0*/  UIADD3 UR9, UPT, UPT, UR7, 0x1, URZ ;  /* 0x0000000107097890 */ /* 0x000fc8000fffe0ff */
[----:B------:R-:W-:-:S03]  /*d7f0*/  ULOP3.LUT UR6, UR9, 0x3, URZ, 0xc0, !UPT ;  /* 0x0000000309067892 */ /* 0x000fc6000f8ec0ff */
[----:B------:R-:W-:Y:S09]  /*d800*/  BRA.U !UP2, `(.L_x_275) ;  /* 0x000000110a347547 */ /* 0x000ff2000b800000 */
[----:B------:R-:W-:Y:S01]  /*d810*/  ULOP3.LUT UR9, UR9, 0xfffffffc, URZ, 0xc0, !UPT ;  /* 0xfffffffc09097892 */ /* 0x000fe2000f8ec0ff */
[----:B------:R-:W-:-:S11]  /*d820*/  UMOV UR7, 0x1 ;  /* 0x0000000100077882 */ /* 0x000fd60000000000 */
.L_x_316:
[----:B--2---:R-:W-:Y:S05]  /*d830*/  BRA.U !UP0, `(.L_x_276) ;  /* 0x0000000108047547 */ /* 0x004fea000b800000 */
[----:B------:R-:W-:Y:S05]  /*d840*/  BPT.TRAP 0x1 ;  /* 0x000000040000795c */ /* 0x000fea0000300000 */
.L_x_276:
[----:B------:R-:W4:Y:S01]  /*d850*/  S2UR UR8, SR_CgaCtaId ;  /* 0x00000000000879c3 */ /* 0x000f220000008800 */
[----:B------:R-:W-:Y:S01]  /*d860*/  UMOV UR10, 0x400 ;  /* 0x00000400000a7882 */ /* 0x000fe20000000000 */
[----:B-1----:R-:W-:Y:S01]  /*d870*/  IMAD.U32 R3, RZ, RZ, UR15 ;  /* 0x0000000fff037e24 */ /* 0x002fe2000f8e00ff */
[----:B---3--:R-:W-:-:S04]  /*d880*/  @!P0 MOV R2, 0x1000 ;  /* 0x0000100000028802 */ /* 0x008fc80000000f00 */
[----:B------:R-:W-:Y:S01]  /*d890*/  SHF.L.U32 R3, R3, 0x1f, RZ ;  /* 0x0000001f03037819 */ /* 0x000fe200000006ff */
[----:B----4-:R-:W-:-:S04]  /*d8a0*/  ULEA UR8, UR8, UR10, 0x18 ;  /* 0x0000000a08087291 */ /* 0x010fc8000f8ec0ff */
[----:B------:R-:W-:-:S09]  /*d8b0*/  ULEA UR17, UR22, UR8, 0x3 ;  /* 0x0000000816117291 */ /* 0x000fd2000f8e18ff */
[----:B------:R-:W1:Y:S02]  /*d8c0*/  SYNCS.PHASECHK.TRANS64.TRYWAIT P1, [UR17+0xb038], R3 ;  /* 0x00b03803ff0075a7 */ /* 0x000e640008021111 */
[----:B-1----:R-:W-:Y:S05]  /*d8d0*/  @!P1 BRA `(.L_x_277) ;  /* 0x0000003400349947 */ /* 0x002fea0003800000 */
.L_x_420:
[----:B------:R3:W-:Y:S01]  /*d8e0*/  @!P0 SYNCS.ARRIVE.TRANS64 RZ, [UR17+0xb020], R2 ;  /* 0x00b02002ffff89a7 */ /* 0x0007e20008000011 */
[----:B------:R-:W-:Y:S05]  /*d8f0*/  BRA.U !UP1, `(.L_x_278) ;  /* 0x0000000109047547 */ /* 0x000fea000b800000 */
[----:B------:R-:W-:Y:S05]  /*d900*/  BPT.TRAP 0x1 ;  /* 0x000000040000795c */ /* 0x000fea0000300000 */
.L_x_278:
[----:B-12---:R-:W1:Y:S01]  /*d910*/  S2R R0, SR_TID.X ;  /* 0x0000000000007919 */ /* 0x006e620000002100 */
[----:B------:R-:W-:Y:S01]  /*d920*/  BSSY.RECONVERGENT B0, `(.L_x_279) ;  /* 0x0000005000007945 */ /* 0x000fe20003800200 */
[----:B-1----:R-:W-:-:S04]  /*d930*/  LOP3.LUT P2, RZ, R0, 0x1f, RZ, 0xc0, !PT ;  /* 0x0000001f00ff7812 */ /* 0x002fc8000784c0ff */
[----:B------:R-:W-:-:S13]  /*d940*/  PLOP3.LUT P2, PT, P2, P0, PT, 0x8f, 0xf8 ;  /* 0x0000000000f8781c */ /* 0x000fda0001741177 */
[----:B------:R-:W-:Y:S05]  /*d950*/  @P2 BRA `(.L_x_280) ;  /* 0x0000000000042947 */ /* 0x000fea0003800000 */
[----:B------:R-:W-:Y:S05]  /*d960*/  BPT.TRAP 0x1 ;  /* 0x000000040000795c */ /* 0x000fea0000300000 */
.L_x_280:
[----:B------:R-:W-:Y:S05]  /*d970*/  BSYNC.RECONVERGENT B0 ;  /* 0x0000000000007941 */ /* 0x000fea0003800200 */
.L_x_279:
[----:B------:R-:W-:Y:S02]  /*d980*/  ULEA UR16, UR22, UR8, 0xc ;  /* 0x0000000816107291 */ /* 0x000fe4000f8e60ff */
[----:B------:R-:W-:Y:S02]  /*d990*/  UIADD3 UR24, UP2, UPT, UR4, 0x180, URZ ;  /* 0x0000018004187890 */ /* 0x000fe4000ff5e0ff */
[----:B------:R-:W-:Y:S02]  /*d9a0*/  USHF.L.U32 UR19, UR7, 0x6, URZ ;  /* 0x0000000607137899 */ /* 0x000fe400080006ff */
        /* <DEDUP_REMOVED lines=8> */
[----:B------:R-:W-:-:S03]  /*da30*/  UIADD3 UR22, UPT, UPT, UR22, 0x1, URZ ;  /* 0x0000000116167890 */ /* 0x000fc6000fffe0ff */
[----:B------:R1:W-:Y:S01]  /*da40*/  UTMALDG.4D [UR16], [UR24], desc[UR10] ;  /* 0x00000a10180075b4 */ /* 0x0003e20008019000 */
[----:B------:R-:W-:-:S04]  /*da50*/  UISETP.NE.AND UP2, UPT, UR22, 0x3, UPT ;  /* 0x000000031600788c */ /* 0x000fc8000bf45270 */
[----:B------:R-:W-:Y:S02]  /*da60*/  USEL UR12, URZ, 0x1, UP2 ;  /* 0x00000001ff0c7887 */ /* 0x000fe40009000000 */
[----:B------:R-:W-:Y:S02]  /*da70*/  USEL UR22, UR22, URZ, UP2 ;  /* 0x000000ff16167287 */ /* 0x000fe40009000000 */
[----:B------:R-:W-:Y:S01]  /*da80*/  ULOP3.LUT UR15, UR15, UR12, URZ, 0x3c, !UPT ;  /* 0x0000000c0f0f7292 */ /* 0x000fe2000f8e3cff */
[----:B-1----:R-:W-:Y:S11]  /*da90*/  BRA.U !UP0, `(.L_x_281) ;  /* 0x0000000108047547 */ /* 0x002ff6000b800000 */
[----:B------:R-:W-:Y:S05]  /*daa0*/  BPT.TRAP 0x1 ;  /* 0x000000040000795c */ /* 0x000fea0000300000 */
.L_x_281:
[----:B------:R-:W-:Y:S01]  /*dab0*/  ULEA UR17, UR22, UR8, 0x3 ;  /* 0x0000000816117291 */ /* 0x000fe2000f8e18ff */
[----:B------:R-:W-:Y:S01]  /*dac0*/  IMAD.U32 R3, RZ, RZ, UR15 ;  /* 0x0000000fff037e24 */ /* 0x000fe2000f8e00ff */
[----:B---3--:R-:W-:-:S04]  /*dad0*/  @!P0 MOV R2, 0x1000 ;  /* 0x0000100000028802 */ /* 0x008fc80000000f00 */
[----:B------:R-:W-:-:S04]  /*dae0*/  SHF.L.U32 R3, R3, 0x1f, RZ ;  /* 0x0000001f03037819 */ /* 0x000fc800000006ff */
[----:B------:R-:W1:Y:S02]  /*daf0*/  SYNCS.PHASECHK.TRANS64.TRYWAIT P1, [UR17+0xb038], R3 ;  /* 0x00b03803ff0075a7 */ /* 0x000e640008021111 */
[----:B-1----:R-:W-:Y:S05]  /*db00*/  @!P1 BRA `(.L_x_282) ;  /* 0x0000003000c09947 */ /* 0x002fea0003800000 */
.L_x_422:
[----:B------:R2:W-:Y:S01]  /*db10*/  @!P0 SYNCS.ARRIVE.TRANS64 RZ, [UR17+0xb020], R2 ;  /* 0x00b02002ffff89a7 */ /* 0x0005e20008000011 */
[----:B------:R-:W-:Y:S05]  /*db20*/  BRA.U !UP1, `(.L_x_283) ;  /* 0x0000000109047547 */ /* 0x000fea000b800000 */
[----:B------:R-:W-:Y:S05]  /*db30*/  BPT.TRAP 0x1 ;  /* 0x000000040000795c */ /* 0x000fea0000300000 */
.L_x_283:
[----:B------:R-:W-:Y:S04]  /*db40*/  BSSY.RECONVERGENT B0, `(.L_x_284) ;  /* 0x0000003000007945 */ /* 0x000fe80003800200 */
[----:B------:R-:W-:Y:S05]  /*db50*/  @P2 BRA `(.L_x_285) ;  /* 0x0000000000042947 */ /* 0x000fea0003800000 */
[----:B------:R-:W-:Y:S05]  /*db60*/  BPT.TRAP 0x1 ;  /* 0x000000040000795c */ /* 0x000fea0000300000 */
.L_x_285:
[----:B------:R-:W-:Y:S05]  /*db70*/  BSYNC.RECONVERGENT B0 ;  /* 0x0000000000007941 */ /* 0x000fea0003800200 */
.L_x_284:
        /* <DEDUP_REMOVED lines=17> */
[----:B---3--:R-:W-:Y:S11]  /*dc90*/  BRA.U !UP0, `(.L_x_286) ;  /* 0x0000000108047547 */ /* 0x008ff6000b800000 */
[----:B------:R-:W-:Y:S05]  /*dca0*/  BPT.TRAP 0x1 ;  /* 0x000000040000795c */ /* 0x000fea0000300000 */
.L_x_286:
[----:B------:R-:W-:Y:S01]  /*dcb0*/  ULEA UR17, UR22, UR8, 0x3 ;  /* 0x0000000816117291 */ /* 0x000fe2000f8e18ff */
[----:B-1----:R-:W-:Y:S01]  /*dcc0*/  IMAD.U32 R3, RZ, RZ, UR15 ;  /* 0x0000000fff037e24 */ /* 0x002fe2000f8e00ff */
[----:B--2---:R-:W-:-:S04]  /*dcd0*/  @!P0 MOV R2, 0x1000 ;  /* 0x0000100000028802 */ /* 0x004fc80000000f00 */
[----:B------:R-:W-:-:S04]  /*dce0*/  SHF.L.U32 R3, R3, 0x1f, RZ ;  /* 0x0000001f03037819 */ /* 0x000fc800000006ff */
[----:B------:R-:W1:Y:S02]  /*dcf0*/  SYNCS.PHASECHK.TRANS64.TRYWAIT P1, [UR17+0xb038], R3 ;  /* 0x00b03803ff0075a7 */ /* 0x000e640008021111 */
[----:B-1----:R-:W-:Y:S05]  /*dd00*/  @!P1 BRA `(.L_x_287) ;  /* 0x0000003000589947 */ /* 0x002fea0003800000 */
.L_x_424:
[----:B------:R2:W-:Y:S01]  /*dd10*/  @!P0 SYNCS.ARRIVE.TRANS64 RZ, [UR17+0xb020], R2 ;  /* 0x00b02002ffff89a7 */ /* 0x0005e20008000011 */
[----:B------:R-:W-:Y:S05]  /*dd20*/  BRA.U !UP1, `(.L_x_288) ;  /* 0x0000000109047547 */ /* 0x000fea000b800000 */
[----:B------:R-:W-:Y:S05]  /*dd30*/  BPT.TRAP 0x1 ;  /* 0x000000040000795c */ /* 0x000fea0000300000 */
.L_x_288:
[----:B------:R-:W-:Y:S04]  /*dd40*/  BSSY.RECONVERGENT B0, `(.L_x_289) ;  /* 0x0000003000007945 */ /* 0x000fe80003800200 */
[----:B------:R-:W-:Y:S05]  /*dd50*/  @P2 BRA `(.L_x_290) ;  /* 0x0000000000042947 */ /* 0x000fea0003800000 */
[----:B------:R-:W-:Y:S05]  /*dd60*/  BPT.TRAP 0x1 ;  /* 0x000000040000795c */ /* 0x000fea0000300000 */
.L_x_290:
[----:B------:R-:W-:Y:S05]  /*dd70*/  BSYNC.RECONVERGENT B0 ;  /* 0x0000000000007941 */ /* 0x000fea0003800200 */
.L_x_289:
[----:B------:R-:W-:Y:S02]  /*dd80*/  ULEA UR16, UR22, UR8, 0xc ;  /* 0x0000000816107291 */ /* 0x000fe4000f8e60ff */
[----:B------:R-:W-:Y:S02]  /*dd90*/  UIADD3 UR24, UP2, UPT, UR4, 0x180, URZ ;  /* 0x0000018004187890 */ /* 0x000fe4000ff5e0ff */
[----:B------:R-:W-:Y:S02]  /*dda0*/  ULEA UR19, UR7, 0x40, 0x6 ;  /* 0x0000004007137891 */ /* 0x000fe4000f8e30ff */
        /* <DEDUP_REMOVED lines=16> */
.L_x_291:
[----:B------:R-:W-:Y:S01]  /*deb0*/  ULEA UR17, UR22, UR8, 0x3 ;  /* 0x0000000816117291 */ /* 0x000fe2000f8e18ff */
[----:B-1----:R-:W-:Y:S01]  /*dec0*/  IMAD.U32 R3, RZ, RZ, UR15 ;  /* 0x0000000fff037e24 */ /* 0x002fe2000f8e00ff */
[----:B--2---:R-:W-:-:S04]  /*ded0*/  @!P0 MOV R2, 0x1000 ;  /* 0x0000100000028802 */ /* 0x004fc80000000f00 */
[----:B------:R-:W-:-:S04]  /*dee0*/  SHF.L.U32 R3, R3, 0x1f, RZ ;  /* 0x0000001f03037819 */ /* 0x000fc800000006ff */
[----:B------:R-:W1:Y:S02]  /*def0*/  SYNCS.PHASECHK.TRANS64.TRYWAIT P1, [UR17+0xb038], R3 ;  /* 0x00b03803ff0075a7 */ /* 0x000e640008021111 */
[----:B-1----:R-:W-:Y:S05]  /*df00*/  @!P1 BRA `(.L_x_292) ;  /* 0x0000002c00f09947 */ /* 0x002fea0003800000 */
.L_x_426:
[----:B------:R2:W-:Y:S01]  /*df10*/  @!P0 SYNCS.ARRIVE.TRANS64 RZ, [UR17+0xb020], R2 ;  /* 0x00b02002ffff89a7 */ /* 0x0005e20008000011 */
[----:B------:R-:W-:Y:S05]  /*df20*/  BRA.U !UP1, `(.L_x_293) ;  /* 0x0000000109047547 */ /* 0x000fea000b800000 */
[----:B------:R-:W-:Y:S05]  /*df30*/  BPT.TRAP 0x1 ;  /* 0x000000040000795c */ /* 0x000fea0000300000 */
.L_x_293:
[----:B------:R-:W-:Y:S04]  /*df40*/  BSSY.RECONVERGENT B0, `(.L_x_294) ;  /* 0x0000003000007945 */ /* 0x000fe80003800200 */
[----:B------:R-:W-:Y:S05]  /*df50*/  @P2 BRA `(.L_x_295) ;  /* 0x0000000000042947 */ /* 0x000fea0003800000 */
[----:B------:R-:W-:Y:S05]  /*df60*/  BPT.TRAP 0x1 ;  /* 0x000000040000795c */ /* 0x000fea0000300000 */
.L_x_295:
[----:B------:R-:W-:Y:S05]  /*df70*/  BSYNC.RECONVERGENT B0 ;  /* 0x0000000000007941 */ /* 0x000fea0003800200 */
.L_x_294:
        /* <DEDUP_REMOVED lines=19> */
.L_x_296:
[----:B------:R-:W-:Y:S01]  /*e0b0*/  ULEA UR17, UR22, UR8, 0x3 ;  /* 0x0000000816117291 */ /* 0x000fe2000f8e18ff */
[----:B-1----:R-:W-:Y:S01]  /*e0c0*/  IMAD.U32 R3, RZ, RZ, UR15 ;  /* 0x0000000fff037e24 */ /* 0x002fe2000f8e00ff */
[----:B--2---:R-:W-:-:S04]  /*e0d0*/  @!P0 MOV R2, 0x1000 ;  /* 0x0000100000028802 */ /* 0x004fc80000000f00 */
[----:B------:R-:W-:-:S04]  /*e0e0*/  SHF.L.U32 R3, R3, 0x1f, RZ ;  /* 0x0000001f03037819 */ /* 0x000fc800000006ff */
[----:B------:R-:W1:Y:S02]  /*e0f0*/  SYNCS.PHASECHK.TRANS64.TRYWAIT P1, [UR17+0xb038], R3 ;  /* 0x00b03803ff0075a7 */ /* 0x000e640008021111 */
[----:B-1----:R-:W-:Y:S05]  /*e100*/  @!P1 BRA `(.L_x_297) ;  /* 0x0000002c00889947 */ /* 0x002fea0003800000 */
.L_x_428:
[----:B------:R2:W-:Y:S01]  /*e110*/  @!P0 SYNCS.ARRIVE.TRANS64 RZ, [UR17+0xb020], R2 ;  /* 0x00b02002ffff89a7 */ /* 0x0005e20008000011 */
[----:B------:R-:W-:Y:S05]  /*e120*/  BRA.U !UP1, `(.L_x_298) ;  /* 0x0000000109047547 */ /* 0x000fea000b800000 */
[----:B------:R-:W-:Y:S05]  /*e130*/  BPT.TRAP 0x1 ;  /* 0x000000040000795c */ /* 0x000fea0000300000 */
.L_x_298:
[----:B------:R-:W-:Y:S04]  /*e140*/  BSSY.RECONVERGENT B0, `(.L_x_299) ;  /* 0x0000003000007945 */ /* 0x000fe80003800200 */
[----:B------:R-:W-:Y:S05]  /*e150*/  @P2 BRA `(.L_x_300) ;  /* 0x0000000000042947 */ /* 0x000fea0003800000 */
[----:B------:R-:W-:Y:S05]  /*e160*/  BPT.TRAP 0x1 ;  /* 0x000000040000795c */ /* 0x000fea0000300000 */
.L_x_300:
[----:B------:R-:W-:Y:S05]  /*e170*/  BSYNC.RECONVERGENT B0 ;  /* 0x0000000000007941 */ /* 0x000fea0003800200 */
.L_x_299:
        /* <DEDUP_REMOVED lines=19> */
.L_x_301:
[----:B------:R-:W-:Y:S01]  /*e2b0*/  ULEA UR17, UR22, UR8, 0x3 ;  /* 0x0000000816117291 */ /* 0x000fe2000f8e18ff */
[----:B-1----:R-:W-:Y:S01]  /*e2c0*/  IMAD.U32 R3, RZ, RZ, UR15 ;  /* 0x0000000fff037e24 */ /* 0x002fe2000f8e00ff */
[----:B--2---:R-:W-:-:S04]  /*e2d0*/  @!P0 MOV R2, 0x1000 ;  /* 0x0000100000028802 */ /* 0x004fc80000000f00 */
[----:B------:R-:W-:-:S04]  /*e2e0*/  SHF.L.U32 R3, R3, 0x1f, RZ ;  /* 0x0000001f03037819 */ /* 0x000fc800000006ff */
[----:B------:R-:W1:Y:S02]  /*e2f0*/  SYNCS.PHASECHK.TRANS64.TRYWAIT P1, [UR17+0xb038], R3 ;  /* 0x00b03803ff0075a7 */ /* 0x000e640008021111 */
[----:B-1----:R-:W-:Y:S05]  /*e300*/  @!P1 BRA `(.L_x_302) ;  /* 0x0000002c00209947 */ /* 0x002fea0003800000 */
.L_x_430:
[----:B------:R2:W-:Y:S01]  /*e310*/  @!P0 SYNCS.ARRIVE.TRANS64 RZ, [UR17+0xb020], R2 ;  /* 0x00b02002ffff89a7 */ /* 0x0005e20008000011 */
[----:B------:R-:W-:Y:S05]  /*e320*/  BRA.U !UP1, `(.L_x_303) ;  /* 0x0000000109047547 */ /* 0x000fea000b800000 */
[----:B------:R-:W-:Y:S05]  /*e330*/  BPT.TRAP 0x1 ;  /* 0x000000040000795c */ /* 0x000fea0000300000 */
.L_x_303:
[----:B------:R-:W-:Y:S04]  /*e340*/  BSSY.RECONVERGENT B0, `(.L_x_304) ;  /* 0x0000003000007945 */ /* 0x000fe80003800200 */
[----:B------:R-:W-:Y:S05]  /*e350*/  @P2 BRA `(.L_x_305) ;  /* 0x0000000000042947 */ /* 0x000fea0003800000 */
[----:B------:R-:W-:Y:S05]  /*e360*/  BPT.TRAP 0x1 ;  /* 0x000000040000795c */ /* 0x000fea0000300000 */
.L_x_305:
[----:B------:R-:W-:Y:S05]  /*e370*/  BSYNC.RECONVERGENT B0 ;  /* 0x0000000000007941 */ /* 0x000fea0003800200 */
.L_x_304:
        /* <DEDUP_REMOVED lines=19> */
.L_x_306:
[----:B------:R-:W-:Y:S01]  /*e4b0*/  ULEA UR17, UR22, UR8, 0x3 ;  /* 0x0000000816117291 */ /* 0x000fe2000f8e18ff */
[----:B-1----:R-:W-:Y:S01]  /*e4c0*/  IMAD.U32 R3, RZ, RZ, UR15 ;  /* 0x0000000fff037e24 */ /* 0x002fe2000f8e00ff */
[----:B--2---:R-:W-:-:S04]  /*e4d0*/  @!P0 MOV R2, 0x1000 ;  /* 0x0000100000028802 */ /* 0x004fc80000000f00 */
[----:B------:R-:W-:-:S04]  /*e4e0*/  SHF.L.U32 R3, R3, 0x1f, RZ ;  /* 0x0000001f03037819 */ /* 0x000fc800000006ff */
[----:B------:R-:W1:Y:S02]  /*e4f0*/  SYNCS.PHASECHK.TRANS64.TRYWAIT P1, [UR17+0xb038], R3 ;  /* 0x00b03803ff0075a7 */ /* 0x000e640008021111 */
[----:B-1----:R-:W-:Y:S05]  /*e500*/  @!P1 BRA `(.L_x_307) ;  /* 0x0000002800b89947 */ /* 0x002fea0003800000 */
.L_x_432:
[----:B------:R2:W-:Y:S01]  /*e510*/  @!P0 SYNCS.ARRIVE.TRANS64 RZ, [UR17+0xb020], R2 ;  /* 0x00b02002ffff89a7 */ /* 0x0005e20008000011 */
[----:B------:R-:W-:Y:S05]  /*e520*/  BRA.U !UP1, `(.L_x_308) ;  /* 0x0000000109047547 */ /* 0x000fea000b800000 */
[----:B------:R-:W-:Y:S05]  /*e530*/  BPT.TRAP 0x1 ;  /* 0x000000040000795c */ /* 0x000fea0000300000 */
.L_x_308:
[----:B------:R-:W-:Y:S04]  /*e540*/  BSSY.RECONVERGENT B0, `(.L_x_309) ;  /* 0x0000003000007945 */ /* 0x000fe80003800200 */
[----:B------:R-:W-:Y:S05]  /*e550*/  @P2 BRA `(.L_x_310) ;  /* 0x0000000000042947 */ /* 0x000fea0003800000 */
[----:B------:R-:W-:Y:S05]  /*e560*/  BPT.TRAP 0x1 ;  /* 0x000000040000795c */ /* 0x000fea0000300000 */
.L_x_310:
[----:B------:R-:W-:Y:S05]  /*e570*/  BSYNC.RECONVERGENT B0 ;  /* 0x0000000000007941 */ /* 0x000fea0003800200 */
.L_x_309:
        /* <DEDUP_REMOVED lines=19> */
.L_x_311:
[----:B------:R-:W-:Y:S01]  /*e6b0*/  ULEA UR17, UR22, UR8, 0x3 ;  /* 0x0000000816117291 */ /* 0x000fe2000f8e18ff */
[----:B-1----:R-:W-:Y:S01]  /*e6c0*/  IMAD.U32 R3, RZ, RZ, UR15 ;  /* 0x0000000fff037e24 */ /* 0x002fe2000f8e00ff */
[----:B--2---:R-:W-:-:S04]  /*e6d0*/  @!P0 MOV R2, 0x1000 ;  /* 0x0000100000028802 */ /* 0x004fc80000000f00 */
[----:B------:R-:W-:-:S04]  /*e6e0*/  SHF.L.U32 R3, R3, 0x1f, RZ ;  /* 0x0000001f03037819 */ /* 0x000fc800000006ff */
[----:B------:R-:W1:Y:S02]  /*e6f0*/  SYNCS.PHASECHK.TRANS64.TRYWAIT P1, [UR17+0xb038], R3 ;  /* 0x00b03803ff0075a7 */ /* 0x000e640008021111 */
[----:B-1----:R-:W-:Y:S05]  /*e700*/  @!P1 BRA `(.L_x_312) ;  /* 0x0000002800509947 */ /* 0x002fea0003800000 */
.L_x_434:
[----:B------:R2:W-:Y:S01]  /*e710*/  @!P0 SYNCS.ARRIVE.TRANS64 RZ, [UR17+0xb020], R2 ;  /* 0x00b02002ffff89a7 */ /* 0x0005e20008000011 */
[----:B------:R-:W-:Y:S05]  /*e720*/  BRA.U !UP1, `(.L_x_313) ;  /* 0x0000000109047547 */ /* 0x000fea000b800000 */
[----:B------:R-:W-:Y:S05]  /*e730*/  BPT.TRAP 0x1 ;  /* 0x000000040000795c */ /* 0x000fea0000300000 */
.L_x_313:
[----:B------:R-:W-:Y:S04]  /*e740*/  BSSY.RECONVERGENT B0, `(.L_x_314) ;  /* 0x0000003000007945 */ /* 0x000fe80003800200 */
[----:B------:R-:W-:Y:S05]  /*e750*/  @P2 BRA `(.L_x_315) ;  /* 0x0000000000042947 */ /* 0x000fea0003800000 */
[----:B------:R-:W-:Y:S05]  /*e760*/  BPT.TRAP 0x1 ;  /* 0x000000040000795c */ /* 0x000fea0000300000 */
.L_x_315:
[----:B------:R-:W-:Y:S05]  /*e770*/  BSYNC.RECONVERGENT B0 ;  /* 0x0000000000007941 */ /* 0x000fea0003800200 */
.L_x_314:
        /* <DEDUP_REMOVED lines=13> */
[----:B------:R-:W-:Y:S02]  /*e850*/  UIADD3 UR10, UPT, UPT, UR7, 0x4, URZ ;  /* 0x00000004070a7890 */ /* 0x000fe4000fffe0ff */
[----:B------:R-:W-:Y:S02]  /*e860*/  UISETP.NE.AND UP2, UPT, UR22, 0x3, UPT ;  /* 0x000000031600788c */ /* 0x000fe4000bf45270 */
[----:B------:R-:W-:Y:S02]  /*e870*/  UIADD3 UR7, UPT, UPT, UR7, 0x3, URZ ;  /* 0x0000000307077890 */ /* 0x000fe4000fffe0ff */
[----:B------:R-:W-:Y:S02]  /*e880*/  USEL UR11, URZ, 0x1, UP2 ;  /* 0x00000001ff0b7887 */ /* 0x000fe40009000000 */
[----:B------:R-:W-:Y:S02]  /*e890*/  USEL UR22, UR22, URZ, UP2 ;  /* 0x000000ff16167287 */ /* 0x000fe40009000000 */
[----:B------:R-:W-:-:S02]  /*e8a0*/  UISETP.NE.AND UP2, UPT, UR7, UR9, UPT ;  /* 0x000000090700728c */ /* 0x000fc4000bf45270 */
[----:B------:R-:W-:Y:S01]  /*e8b0*/  ULOP3.LUT UR15, UR15, UR11, URZ, 0x3c, !UPT ;  /* 0x0000000b0f0f7292 */ /* 0x000fe2000f8e3cff */
[----:B------:R-:W-:-:S06]  /*e8c0*/  UMOV UR7, UR10 ;  /* 0x0000000a00077c82 */ /* 0x000fcc0008000000 */
[----:B----4-:R-:W-:Y:S05]  /*e8d0*/  BRA.U UP2, `(.L_x_316) ;  /* 0xffffffed02d47547 */ /* 0x010fea000b83ffff */
.L_x_275:
[----:B------:R-:W-:-:S09]  /*e8e0*/  UISETP.NE.AND UP2, UPT, UR6, URZ, UPT ;  /* 0x000000ff0600728c */ /* 0x000fd2000bf45270 */
[----:B------:R-:W-:Y:S05]  /*e8f0*/  BRA.U !UP2, `(.L_x_250) ;  /* 0x0000000d0a147547 */ /* 0x000fea000b800000 */
[----:B------:R-:W-:Y:S05]  /*e900*/  BRA.U !UP0, `(.L_x_317) ;  /* 0x0000000108047547 */ /* 0x000fea000b800000 */
[----:B------:R-:W-:Y:S05]  /*e910*/  BPT.TRAP 0x1 ;  /* 0x000000040000795c */ /* 0x000fea0000300000 */
.L_x_317:
[----:B------:R-:W-:Y:S01]  /*e920*/  ULEA UR17, UR22, UR8, 0x3 ;  /* 0x0000000816117291 */ /* 0x000fe2000f8e18ff */
[----:B-1----:R-:W-:Y:S01]  /*e930*/  IMAD.U32 R3, RZ, RZ, UR15 ;  /* 0x0000000fff037e24 */ /* 0x002fe2000f8e00ff */
[----:B--23--:R-:W-:-:S04]  /*e940*/  @!P0 MOV R2, 0x1000 ;  /* 0x0000100000028802 */ /* 0x00cfc80000000f00 */
[----:B------:R-:W-:-:S04]  /*e950*/  SHF.L.U32 R3, R3, 0x1f, RZ ;  /* 0x0000001f03037819 */ /* 0x000fc800000006ff */
[----:B------:R-:W1:Y:S02]  /*e960*/  SYNCS.PHASECHK.TRANS64.TRYWAIT P1, [UR17+0xb038], R3 ;  /* 0x00b03803ff0075a7 */ /* 0x000e640008021111 */
[----:B-1----:R-:W-:Y:S05]  /*e970*/  @!P1 BRA `(.L_x_318) ;  /* 0x0000002400cc9947 */ /* 0x002fea0003800000 */
.L_x_436:
[----:B------:R2:W-:Y:S01]  /*e980*/  @!P0 SYNCS.ARRIVE.TRANS64 RZ, [UR17+0xb020], R2 ;  /* 0x00b02002ffff89a7 */ /* 0x0005e20008000011 */
[----:B------:R-:W-:Y:S05]  /*e990*/  BRA.U !UP1, `(.L_x_319) ;  /* 0x0000000109047547 */ /* 0x000fea000b800000 */
[----:B------:R-:W-:Y:S05]  /*e9a0*/  BPT.TRAP 0x1 ;  /* 0x000000040000795c */ /* 0x000fea0000300000 */
.L_x_319:
[----:B------:R-:W-:Y:S04]  /*e9b0*/  BSSY.RECONVERGENT B0, `(.L_x_320) ;  /* 0x0000003000007945 */ /* 0x000fe80003800200 */
[----:B------:R-:W-:Y:S05]  /*e9c0*/  @P2 BRA `(.L_x_321) ;  /* 0x0000000000042947 */ /* 0x000fea0003800000 */
[----:B------:R-:W-:Y:S05]  /*e9d0*/  BPT.TRAP 0x1 ;  /* 0x000000040000795c */ /* 0x000fea0000300000 */
.L_x_321:
[----:B------:R-:W-:Y:S05]  /*e9e0*/  BSYNC.RECONVERGENT B0 ;  /* 0x0000000000007941 */ /* 0x000fea0003800200 */
.L_x_320:
        /* <DEDUP_REMOVED lines=19> */
.L_x_322:
[----:B------:R-:W-:Y:S01]  /*eb20*/  ULEA UR17, UR22, UR8, 0x3 ;  /* 0x0000000816117291 */ /* 0x000fe2000f8e18ff */
[----:B-1----:R-:W-:Y:S01]  /*eb30*/  IMAD.U32 R3, RZ, RZ, UR15 ;  /* 0x0000000fff037e24 */ /* 0x002fe2000f8e00ff */
[----:B--2---:R-:W-:-:S04]  /*eb40*/  @!P0 MOV R2, 0x1000 ;  /* 0x0000100000028802 */ /* 0x004fc80000000f00 */
[----:B------:R-:W-:-:S04]  /*eb50*/  SHF.L.U32 R3, R3, 0x1f, RZ ;  /* 0x0000001f03037819 */ /* 0x000fc800000006ff */
[----:B------:R-:W1:Y:S02]  /*eb60*/  SYNCS.PHASECHK.TRANS64.TRYWAIT P1, [UR17+0xb038], R3 ;  /* 0x00b03803ff0075a7 */ /* 0x000e640008021111 */
[----:B-1----:R-:W-:Y:S05]  /*eb70*/  @!P1 BRA `(.L_x_323) ;  /* 0x0000002400649947 */ /* 0x002fea0003800000 */
.L_x_438:
[----:B------:R2:W-:Y:S01]  /*eb80*/  @!P0 SYNCS.ARRIVE.TRANS64 RZ, [UR17+0xb020], R2 ;  /* 0x00b02002ffff89a7 */ /* 0x0005e20008000011 */
[----:B------:R-:W-:Y:S05]  /*eb90*/  BRA.U !UP1, `(.L_x_324) ;  /* 0x0000000109047547 */ /* 0x000fea000b800000 */
[----:B------:R-:W-:Y:S05]  /*eba0*/  BPT.TRAP 0x1 ;  /* 0x000000040000795c */ /* 0x000fea0000300000 */
.L_x_324:
[----:B------:R-:W-:Y:S04]  /*ebb0*/  BSSY.RECONVERGENT B0, `(.L_x_325) ;  /* 0x0000003000007945 */ /* 0x000fe80003800200 */
[----:B------:R-:W-:Y:S05]  /*ebc0*/  @P2 BRA `(.L_x_326) ;  /* 0x0000000000042947 */ /* 0x000fea0003800000 */
[----:B------:R-:W-:Y:S05]  /*ebd0*/  BPT.TRAP 0x1 ;  /* 0x000000040000795c */ /* 0x000fea0000300000 */
.L_x_326:
[----:B------:R-:W-:Y:S05]  /*ebe0*/  BSYNC.RECONVERGENT B0 ;  /* 0x0000000000007941 */ /* 0x000fea0003800200 */
.L_x_325:
        /* <DEDUP_REMOVED lines=16> */
[----:B------:R-:W-:Y:S02]  /*ecf0*/  UISETP.NE.AND UP2, UPT, UR6, 0x1, UPT ;  /* 0x000000010600788c */ /* 0x000fe4000bf45270 */
[----:B------:R-:W-:-:S07]  /*ed00*/  ULOP3.LUT UR15, UR15, UR7, URZ, 0x3c, !UPT ;  /* 0x000000070f0f7292 */ /* 0x000fce000f8e3cff */
[----:B----4-:R-:W-:Y:S05]  /*ed10*/  BRA.U !UP2, `(.L_x_250) ;  /* 0x000000090a0c7547 */ /* 0x010fea000b800000 */
[----:B------:R-:W-:Y:S05]  /*ed20*/  BRA.U !UP0, `(.L_x_327) ;  /* 0x0000000108047547 */ /* 0x000fea000b800000 */
[----:B------:R-:W-:Y:S05]  /*ed30*/  BPT.TRAP 0x1 ;  /* 0x000000040000795c */ /* 0x000fea0000300000 */
.L_x_327:
[----:B------:R-:W-:Y:S01]  /*ed40*/  ULEA UR17, UR22, UR8, 0x3 ;  /* 0x0000000816117291 */ /* 0x000fe2000f8e18ff */
[----:B-1----:R-:W-:Y:S01]  /*ed50*/  IMAD.U32 R3, RZ, RZ, UR15 ;  /* 0x0000000fff037e24 */ /* 0x002fe2000f8e00ff */
[----:B--2---:R-:W-:-:S04]  /*ed60*/  @!P0 MOV R2, 0x1000 ;  /* 0x0000100000028802 */ /* 0x004fc80000000f00 */
[----:B------:R-:W-:-:S04]  /*ed70*/  SHF.L.U32 R3, R3, 0x1f, RZ ;  /* 0x0000001f03037819 */ /* 0x000fc800000006ff */
[----:B------:R-:W1:Y:S02]  /*ed80*/  SYNCS.PHASECHK.TRANS64.TRYWAIT P1, [UR17+0xb038], R3 ;  /* 0x00b03803ff0075a7 */ /* 0x000e640008021111 */
[----:B-1----:R-:W-:Y:S05]  /*ed90*/  @!P1 BRA `(.L_x_328) ;  /* 0x0000002000f49947 */ /* 0x002fea0003800000 */
.L_x_440:
[----:B------:R2:W-:Y:S01]  /*eda0*/  @!P0 SYNCS.ARRIVE.TRANS64 RZ, [UR17+0xb020], R2 ;  /* 0x00b02002ffff89a7 */ /* 0x0005e20008000011 */
[----:B------:R-:W-:Y:S05]  /*edb0*/  BRA.U !UP1, `(.L_x_329) ;  /* 0x0000000109047547 */ /* 0x000fea000b800000 */
[----:B------:R-:W-:Y:S05]  /*edc0*/  BPT.TRAP 0x1 ;  /* 0x000000040000795c */ /* 0x000fea0000300000 */
.L_x_329:
[----:B------:R-:W-:Y:S04]  /*edd0*/  BSSY.RECONVERGENT B0, `(.L_x_330) ;  /* 0x0000003000007945 */ /* 0x000fe80003800200 */
[----:B------:R-:W-:Y:S05]  /*ede0*/  @P2 BRA `(.L_x_331) ;  /* 0x0000000000042947 */ /* 0x000fea0003800000 */
[----:B------:R-:W-:Y:S05]  /*edf0*/  BPT.TRAP 0x1 ;  /* 0x000000040000795c */ /* 0x000fea0000300000 */
.L_x_331:
[----:B------:R-:W-:Y:S05]  /*ee00*/  BSYNC.RECONVERGENT B0 ;  /* 0x0000000000007941 */ /* 0x000fea0003800200 */
.L_x_330:
        /* <DEDUP_REMOVED lines=19> */
.L_x_332:
[----:B------:R-:W-:Y:S01]  /*ef40*/  ULEA UR17, UR22, UR8, 0x3 ;  /* 0x0000000816117291 */ /* 0x000fe2000f8e18ff */
[----:B-1----:R-:W-:Y:S01]  /*ef50*/  IMAD.U32 R3, RZ, RZ, UR15 ;  /* 0x0000000fff037e24 */ /* 0x002fe2000f8e00ff */
[----:B--2---:R-:W-:-:S04]  /*ef60*/  @!P0 MOV R2, 0x1000 ;  /* 0x0000100000028802 */ /* 0x004fc80000000f00 */
[----:B------:R-:W-:-:S04]  /*ef70*/  SHF.L.U32 R3, R3, 0x1f, RZ ;  /* 0x0000001f03037819 */ /* 0x000fc800000006ff */
[----:B------:R-:W1:Y:S02]  /*ef80*/  SYNCS.PHASECHK.TRANS64.TRYWAIT P1, [UR17+0xb038], R3 ;  /* 0x00b03803ff0075a7 */ /* 0x000e640008021111 */
[----:B-1----:R-:W-:Y:S05]  /*ef90*/  @!P1 BRA `(.L_x_333) ;  /* 0x00000020008c9947 */ /* 0x002fea0003800000 */
.L_x_442:
[----:B------:R2:W-:Y:S01]  /*efa0*/  @!P0 SYNCS.ARRIVE.TRANS64 RZ, [UR17+0xb020], R2 ;  /* 0x00b02002ffff89a7 */ /* 0x0005e20008000011 */
[----:B------:R-:W-:Y:S05]  /*efb0*/  BRA.U !UP1, `(.L_x_334) ;  /* 0x0000000109047547 */ /* 0x000fea000b800000 */
[----:B------:R-:W-:Y:S05]  /*efc0*/  BPT.TRAP 0x1 ;  /* 0x000000040000795c */ /* 0x000fea0000300000 */
.L_x_334:
[----:B------:R-:W-:Y:S04]  /*efd0*/  BSSY.RECONVERGENT B0, `(.L_x_335) ;  /* 0x0000003000007945 */ /* 0x000fe80003800200 */
[----:B------:R-:W-:Y:S05]  /*efe0*/  @P2 BRA `(.L_x_336) ;  /* 0x0000000000042947 */ /* 0x000fea0003800000 */
[----:B------:R-:W-:Y:S05]  /*eff0*/  BPT.TRAP 0x1 ;  /* 0x000000040000795c */ /* 0x000fea0000300000 */
.L_x_336:
[----:B------:R-:W-:Y:S05]  /*f000*/  BSYNC.RECONVERGENT B0 ;  /* 0x0000000000007941 */ /* 0x000fea0003800200 */
.L_x_335:
        /* <DEDUP_REMOVED lines=19> */
[----:B------:R-:W-:Y:S01]  /*f140*/  UIADD3 UR10, UPT, UPT, UR10, 0x2, URZ ;  /* 0x000000020a0a7890 */ /* 0x000fe2000fffe0ff */
[----:B------:R-:W-:Y:S11]  /*f150*/  BRA.U !UP0, `(.L_x_337) ;  /* 0x0000000108047547 */ /* 0x000ff6000b800000 */
[----:B------:R-:W-:Y:S05]  /*f160*/  BPT.TRAP 0x1 ;  /* 0x000000040000795c */ /* 0x000fea0000300000 */
.L_x_337:
[----:B------:R-:W-:Y:S01]  /*f170*/  ULEA UR17, UR22, UR8, 0x3 ;  /* 0x0000000816117291 */ /* 0x000fe2000f8e18ff */
[----:B-1----:R-:W-:Y:S01]  /*f180*/  IMAD.U32 R3, RZ, RZ, UR15 ;  /* 0x0000000fff037e24 */ /* 0x002fe2000f8e00ff */
[----:B--2---:R-:W-:-:S04]  /*f190*/  @!P0 MOV R2, 0x1000 ;  /* 0x0000100000028802 */ /* 0x004fc80000000f00 */
[----:B------:R-:W-:-:S04]  /*f1a0*/  SHF.L.U32 R3, R3, 0x1f, RZ ;  /* 0x0000001f03037819 */ /* 0x000fc800000006ff */
[----:B------:R-:W1:Y:S02]  /*f1b0*/  SYNCS.PHASECHK.TRANS64.TRYWAIT P1, [UR17+0xb038], R3 ;  /* 0x00b03803ff0075a7 */ /* 0x000e640008021111 */
[----:B-1----:R-:W-:Y:S05]  /*f1c0*/  @!P1 BRA `(.L_x_338) ;  /* 0x0000002000189947 */ /* 0x002fea0003800000 */
.L_x_444:
[----:B------:R2:W-:Y:S01]  /*f1d0*/  @!P0 SYNCS.ARRIVE.TRANS64 RZ, [UR17+0xb020], R2 ;  /* 0x00b02002ffff89a7 */ /* 0x0005e20008000011 */
[----:B------:R-:W-:Y:S05]  /*f1e0*/  BRA.U !UP1, `(.L_x_339) ;  /* 0x0000000109047547 */ /* 0x000fea000b800000 */
[----:B------:R-:W-:Y:S05]  /*f1f0*/  BPT.TRAP 0x1 ;  /* 0x000000040000795c */ /* 0x000fea0000300000 */
.L_x_339:
[----:B------:R-:W-:Y:S04]  /*f200*/  BSSY.RECONVERGENT B0, `(.L_x_340) ;  /* 0x0000003000007945 */ /* 0x000fe80003800200 */
[----:B------:R-:W-:Y:S05]  /*f210*/  @P2 BRA `(.L_x_341) ;  /* 0x0000000000042947 */ /* 0x000fea0003800000 */
[----:B------:R-:W-:Y:S05]  /*f220*/  BPT.TRAP 0x1 ;  /* 0x000000040000795c */ /* 0x000fea0000300000 */
.L_x_341:
[----:B------:R-:W-:Y:S05]  /*f230*/  BSYNC.RECONVERGENT B0 ;  /* 0x0000000000007941 */ /* 0x000fea0003800200 */
.L_x_340:
        /* <DEDUP_REMOVED lines=19> */
.L_x_342:
[----:B------:R-:W-:Y:S01]  /*f370*/  ULEA UR9, UR22, UR8, 0x3 ;  /* 0x0000000816097291 */ /* 0x000fe2000f8e18ff */
[----:B-1----:R-:W-:Y:S01]  /*f380*/  IMAD.U32 R3, RZ, RZ, UR15 ;  /* 0x0000000fff037e24 */ /* 0x002fe2000f8e00ff */
[----:B--2---:R-:W-:-:S04]  /*f390*/  @!P0 MOV R2, 0x1000 ;  /* 0x0000100000028802 */ /* 0x004fc80000000f00 */
[----:B------:R-:W-:-:S04]  /*f3a0*/  SHF.L.U32 R3, R3, 0x1f, RZ ;  /* 0x0000001f03037819 */ /* 0x000fc800000006ff */
[----:B------:R-:W1:Y:S02]  /*f3b0*/  SYNCS.PHASECHK.TRANS64.TRYWAIT P1, [UR9+0xb038], R3 ;  /* 0x00b03803ff0075a7 */ /* 0x000e640008021109 */
[----:B-1----:R-:W-:Y:S05]  /*f3c0*/  @!P1 BRA `(.L_x_343) ;  /* 0x0000001c00b09947 */ /* 0x002fea0003800000 */
.L_x_446:
[----:B------:R2:W-:Y:S01]  /*f3d0*/  @!P0 SYNCS.ARRIVE.TRANS64 RZ, [UR9+0xb020], R2 ;  /* 0x00b02002ffff89a7 */ /* 0x0005e20008000009 */
[----:B------:R-:W-:Y:S05]  /*f3e0*/  BRA.U !UP1, `(.L_x_344) ;  /* 0x0000000109047547 */ /* 0x000fea000b800000 */
[----:B------:R-:W-:Y:S05]  /*f3f0*/  BPT.TRAP 0x1 ;  /* 0x000000040000795c */ /* 0x000fea0000300000 */
.L_x_344:
[----:B------:R-:W-:Y:S04]  /*f400*/  BSSY.RECONVERGENT B0, `(.L_x_345) ;  /* 0x0000003000007945 */ /* 0x000fe80003800200 */
[----:B------:R-:W-:Y:S05]  /*f410*/  @P2 BRA `(.L_x_346) ;  /* 0x0000000000042947 */ /* 0x000fea0003800000 */
[----:B------:R-:W-:Y:S05]  /*f420*/  BPT.TRAP 0x1 ;  /* 0x000000040000795c */ /* 0x000fea0000300000 */
.L_x_346:
[----:B------:R-:W-:Y:S05]  /*f430*/  BSYNC.RECONVERGENT B0 ;  /* 0x0000000000007941 */ /* 0x000fea0003800200 */
.L_x_345:
[----:B------:R-:W-:Y:S02]  /*f440*/  ULEA UR8, UR22, UR8, 0xc ;  /* 0x0000000816087291 */ /* 0x000fe4000f8e60ff */
[----:B------:R-:W-:Y:S02]  /*f450*/  UIADD3 UR6, UP2, UPT, UR4, 0x280, URZ ;  /* 0x0000028004067890 */ /* 0x000fe4000ff5e0ff */
[----:B------:R-:W-:Y:S02]  /*f460*/  USHF.L.U32 UR11, UR10, 0x6, URZ ;  /* 0x000000060a0b7899 */ /* 0x000fe400080006ff */
[----:B------:R-:W-:Y:S02]  /*f470*/  UIADD3 UR9, UPT, UPT, UR9, 0xb020, URZ ;  /* 0x0000b02009097890 */ /* 0x000fe4000fffe0ff */
[----:B------:R-:W-:Y:S02]  /*f480*/  UIADD3 UR8, UPT, UPT, UR8, 0x4000, URZ ;  /* 0x0000400008087890 */ /* 0x000fe4000fffe0ff */
[----:B------:R-:W-:Y:S01]  /*f490*/  UIADD3.X UR7, UPT, UPT, URZ, UR5, URZ, UP2, !UPT ;  /* 0x00000005ff077290 */ /* 0x000fe200097fe4ff */
[----:B------:R-:W-:Y:S01]  /*f4a0*/  UMOV UR12, UR13 ;  /* 0x0000000d000c7c82 */ /* 0x000fe20008000000 */
[----:B------:R-:W-:Y:S01]  /*f4b0*/  UMOV UR16, 0x0 ;  /* 0x0000000000107882 */ /* 0x000fe20000000000 */
[----:B------:R-:W-:Y:S01]  /*f4c0*/  UMOV UR17, 0x10000000 ;  /* 0x1000000000117882 */ /* 0x000fe20000000000 */
[----:B------:R-:W-:Y:S01]  /*f4d0*/  UMOV UR13, UR14 ;  /* 0x0000000e000d7c82 */ /* 0x000fe20008000000 */
[----:B------:R-:W-:Y:S01]  /*f4e0*/  UMOV UR10, URZ ;  /* 0x000000ff000a7c82 */ /* 0x000fe20008000000 */
[----:B------:R-:W-:-:S03]  /*f4f0*/  UIADD3 UR22, UPT, UPT, UR22, 0x1, URZ ;  /* 0x0000000116167890 */ /* 0x000fc6000fffe0ff */
[----:B------:R4:W-:Y:S01]  /*f500*/  UTMALDG.4D [UR8], [UR6], desc[UR16] ;  /* 0x00001008060075b4 */ /* 0x0009e20008019000 */
[----:B------:R-:W-:-:S04]  /*f510*/  UISETP.NE.AND UP2, UPT, UR22, 0x3, UPT ;  /* 0x000000031600788c */ /* 0x000fc8000bf45270 */
[----:B------:R-:W-:Y:S02]  /*f520*/  USEL UR14, URZ, 0x1, UP2 ;  /* 0x00000001ff0e7887 */ /* 0x000fe40009000000 */
[----:B------:R-:W-:Y:S02]  /*f530*/  USEL UR22, UR22, URZ, UP2 ;  /* 0x000000ff16167287 */ /* 0x000fe40009000000 */
[----:B----4-:R-:W-:-:S12]  /*f540*/  ULOP3.LUT UR15, UR15, UR14, URZ, 0x3c, !UPT ;  /* 0x0000000e0f0f7292 */ /* 0x010fd8000f8e3cff */
.L_x_250:
[----:B------:R-:W4:Y:S01]  /*f550*/  LDCU UR7, c[0x0][0x370] ;  /* 0x00006e00ff0777ac */ /* 0x000f220008000800 */
[----:B------:R-:W5:Y:S01]  /*f560*/  LDCU UR6, c[0x0][0x900] ;  /* 0x00012000ff0677ac */ /* 0x000f620008000800 */
[----:B----4-:R-:W-:-:S04]  /*f570*/  UIADD3 UR36, UPT, UPT, UR7, UR36, URZ ;  /* 0x0000002407247290 */ /* 0x010fc8000fffe0ff */
[----:B-----5:R-:W-:-:S09]  /*f580*/  UISETP.GE.AND UP2, UPT, UR36, UR6, UPT ;  /* 0x000000062400728c */ /* 0x020fd2000bf46270 */
[----:B------:R-:W-:Y:S05]  /*f590*/  BRA.U !UP2, `(.L_x_347) ;  /* 0xffffffd50a7c7547 */ /* 0x000fea000b83ffff */
[----:B-1----:R-:W-:Y:S05]  /*f5a0*/  EXIT ;  /* 0x000000000000794d */ /* 0x002fea0003800000 */
.L_x_465:
[----:B------:R-:W-:-:S08]  /*f5b0*/  NOP ;  /* 0x0000000000007918 */ /* 0x000fd00000000000 */
[----:B------:R-:W1:-:S00]  /*f5c0*/  USETMAXREG.DEALLOC.CTAPOOL 0x20 ;  /* 0x00000020000079c8 */ /* 0x000e4000080e0500 */
[----:B-1----:R-:W1:Y:S02]  /*f5d0*/  LDC R0, c[0x0][0x900] ;  /* 0x00024000ff007b82 */ /* 0x002e640000000800 */
[----:B-1----:R-:W-:-:S13]  /*f5e0*/  ISETP.LE.AND P0, PT, R0, UR36, PT ;  /* 0x0000002400007c0c */ /* 0x002fda000bf03270 */
[----:B------:R-:W-:Y:S05]  /*f5f0*/  @P0 EXIT ;  /* 0x000000000000094d */ /* 0x000fea0003800000 */
[----:B------:R-:W-:Y:S01]  /*f600*/  HFMA2 R4, -RZ, RZ, 0, 0 ;  /* 0x00000000ff047431 */ /* 0x000fe200000001ff */
[----:B------:R-:W-:Y:S01]  /*f610*/  PRMT R0, RZ, 0x7610, R0 ;  /* 0x00007610ff007816 */ /* 0x000fe20000000000 */
[----:B------:R-:W1:Y:S01]  /*f620*/  LDCU.64 UR26, c[0x0][0x348] ;  /* 0x00006900ff1a77ac */ /* 0x000e620008000a00 */
[----:B------:R-:W2:Y:S01]  /*f630*/  LDCU UR24, c[0x0][0x370] ;  /* 0x00006e00ff1877ac */ /* 0x000ea20008000800 */
[----:B------:R-:W3:Y:S01]  /*f640*/  LDCU UR16, c[0x0][0x900] ;  /* 0x00012000ff1077ac */ /* 0x000ee20008000800 */
[----:B------:R-:W4:Y:S01]  /*f650*/  LDCU UR22, c[0x0][0x904] ;  /* 0x00012080ff1677ac */ /* 0x000f220008000800 */
[----:B------:R-:W5:Y:S01]  /*f660*/  LDCU UR21, c[0x0][0x380] ;  /* 0x00007000ff1577ac */ /* 0x000f620008000800 */
[----:B------:R-:W1:Y:S01]  /*f670*/  LDCU UR19, c[0x0][0x38c] ;  /* 0x00007180ff1377ac */ /* 0x000e620008000800 */
[----:B------:R-:W1:Y:S01]  /*f680*/  LDCU UR23, c[0x0][0x91c] ;  /* 0x00012380ff1777ac */ /* 0x000e620008000800 */
[----:B------:R-:W1:Y:S01]  /*f690*/  LDCU UR20, c[0x0][0x918] ;  /* 0x00012300ff1477ac */ /* 0x000e620008000800 */
[----:B------:R-:W1:Y:S01]  /*f6a0*/  LDCU.64 UR14, c[0x0][0x908] ;  /* 0x00012100ff0e77ac */ /* 0x000e620008000a00 */
[----:B------:R-:W1:Y:S01]  /*f6b0*/  LDCU.64 UR6, c[0x0][0x920] ;  /* 0x00012400ff0677ac */ /* 0x000e620008000a00 */
[----:B------:R-:W1:Y:S02]  /*f6c0*/  LDCU.64 UR4, c[0x0][0x910] ;  /* 0x00012200ff0477ac */ /* 0x000e640008000a00 */
.L_x_355:
[----:B-1----:R-:W-:Y:S02]  /*f6d0*/  UIMAD.WIDE.U32 UR8, UR36, UR14, URZ ;  /* 0x0000000e240872a5 */ /* 0x002fe4000f8e00ff */
[----:B----4-:R-:W-:Y:S02]  /*f6e0*/  UISETP.NE.AND UP0, UPT, UR22, 0x1, UPT ;  /* 0x000000011600788c */ /* 0x010fe4000bf05270 */
[----:B------:R-:W-:-:S04]  /*f6f0*/  USHF.R.U32.HI UR8, URZ, UR15, UR9 ;  /* 0x0000000fff087299 */ /* 0x000fc80008011609 */
[----:B------:R-:W-:Y:S02]  /*f700*/  USEL UR8, UR36, UR8, !UP0 ;  /* 0x0000000824087287 */ /* 0x000fe4000c000000 */
[----:B------:R-:W-:Y:S02]  /*f710*/  UISETP.NE.AND UP0, UPT, UR23, 0x1, UPT ;  /* 0x000000011700788c */ /* 0x000fe4000bf05270 */
[----:B------:R-:W-:Y:S02]  /*f720*/  UIMAD.WIDE.U32 UR10, UR8, UR6, URZ ;  /* 0x00000006080a72a5 */ /* 0x000fe4000f8e00ff */
[----:B------:R-:W-:Y:S02]  /*f730*/  UIADD3 UR10, UPT, UPT, -UR8, URZ, URZ ;  /* 0x000000ff080a7290 */ /* 0x000fe4000fffe1ff */
[----:B------:R-:W-:Y:S02]  /*f740*/  USHF.R.U32.HI UR11, URZ, UR7, UR11 ;  /* 0x00000007ff0b7299 */ /* 0x000fe4000801160b */
[----:B------:R-:W-:-:S02]  /*f750*/  UIMAD UR10, UR22, UR10, UR36 ;  /* 0x0000000a160a72a4 */ /* 0x000fc4000f8e0224 */
[----:B------:R-:W-:Y:S02]  /*f760*/  USEL UR11, UR8, UR11, !UP0 ;  /* 0x0000000b080b7287 */ /* 0x000fe4000c000000 */
[----:B------:R-:W-:Y:S02]  /*f770*/  USHF.L.U32 UR10, UR10, 0x8, URZ ;  /* 0x000000080a0a7899 */ /* 0x000fe400080006ff */
[----:B------:R-:W-:Y:S02]  /*f780*/  UIADD3 UR13, UPT, UPT, -UR11, URZ, URZ ;  /* 0x000000ff0b0d7290 */ /* 0x000fe4000fffe1ff */
[----:B-----5:R-:W-:Y:S02]  /*f790*/  UISETP.GE.AND UP0, UPT, UR10, UR21, UPT ;  /* 0x000000150a00728c */ /* 0x020fe4000bf06270 */
[----:B------:R-:W-:-:S07]  /*f7a0*/  UIMAD UR13, UR23, UR13, UR8 ;  /* 0x0000000d170d72a4 */ /* 0x000fce000f8e0208 */
[----:B------:R-:W-:Y:S05]  /*f7b0*/  BRA.U UP0, `(.L_x_348) ;  /* 0x0000000500287547 */ /* 0x000fea000b800000 */
[----:B------:R-:W-:Y:S01]  /*f7c0*/  IMAD.U32 R3, RZ, RZ, UR19 ;  /* 0x00000013ff037e24 */ /* 0x000fe2000f8e00ff */
[----:B------:R-:W-:Y:S02]  /*f7d0*/  UIMAD.WIDE.U32 UR8, UR11, UR5, URZ ;  /* 0x000000050b0872a5 */ /* 0x000fe4000f8e00ff */
[----:B------:R-:W-:Y:S02]  /*f7e0*/  UISETP.NE.AND UP0, UPT, UR4, 0x1, UPT ;  /* 0x000000010400788c */ /* 0x000fe4000bf05270 */
[----:B------:R-:W-:Y:S01]  /*f7f0*/  IABS R3, R3 ;  /* 0x0000000300037213 */ /* 0x000fe20000000000 */
[----:B------:R-:W-:-:S03]  /*f800*/  USHF.R.U32.HI UR8, URZ, UR20, UR9 ;  /* 0x00000014ff087299 */ /* 0x000fc60008011609 */
[----:B------:R-:W1:Y:S01]  /*f810*/  I2F.RP R0, R3 ;  /* 0x0000000300007306 */ /* 0x000e620000209400 */
[----:B------:R-:W-:Y:S02]  /*f820*/  USEL UR8, UR11, UR8, !UP0 ;  /* 0x000000080b087287 */ /* 0x000fe4000c000000 */
[----:B------:R-:W-:Y:S02]  /*f830*/  UISETP.NE.AND UP0, UPT, UR19, URZ, UPT ;  /* 0x000000ff1300728c */ /* 0x000fe4000bf05270 */
[----:B------:R-:W-:-:S04]  /*f840*/  UIADD3 UR8, UPT, UPT, -UR8, URZ, URZ ;  /* 0x000000ff08087290 */ /* 0x000fc8000fffe1ff */
[----:B------:R-:W-:-:S04]  /*f850*/  UIMAD UR11, UR4, UR8, UR11 ;  /* 0x00000008040b72a4 */ /* 0x000fc8000f8e020b */
[----:B------:R-:W-:Y:S01]  /*f860*/  ULOP3.LUT UR8, UR11, UR19, URZ, 0x3c, !UPT ;  /* 0x000000130b087292 */ /* 0x000fe2000f8e3cff */
[----:B-1----:R-:W1:Y:S03]  /*f870*/  MUFU.RCP R6, R0 ;  /* 0x0000000000067308 */ /* 0x002e660000001000 */
[----:B------:R-:W-:Y:S01]  /*f880*/  UISETP.GE.AND UP1, UPT, UR8, URZ, UPT ;  /* 0x000000ff0800728c */ /* 0x000fe2000bf26270 */
[----:B-1----:R-:W-:Y:S02]  /*f890*/  IADD3 R6, PT, PT, R6, 0xffffffe, RZ ;  /* 0x0ffffffe06067810 */ /* 0x002fe40007ffe0ff */
[----:B------:R-:W-:Y:S02]  /*f8a0*/  MOV R0, UR11 ;  /* 0x0000000b00007c02 */ /* 0x000fe40008000f00 */
[----:B------:R-:W1:Y:S02]  /*f8b0*/  F2I.FTZ.U32.TRUNC.NTZ R7, R6 ;  /* 0x0000000600077305 */ /* 0x000e64000021f000 */
[----:B------:R-:W-:Y:S01]  /*f8c0*/  IABS R0, R0 ;  /* 0x0000000000007213 */ /* 0x000fe20000000000 */
[----:B-1----:R-:W-:-:S02]  /*f8d0*/  IMAD.MOV R2, RZ, RZ, -R7 ;  /* 0x000000ffff027224 */ /* 0x002fc400078e0a07 */
[----:B------:R-:W-:Y:S02]  /*f8e0*/  IMAD.MOV.U32 R6, RZ, RZ, RZ ;  /* 0x000000ffff067224 */ /* 0x000fe400078e00ff */
[----:B------:R-:W-:-:S04]  /*f8f0*/  IMAD R2, R2, R3, RZ ;  /* 0x0000000302027224 */ /* 0x000fc800078e02ff */
[----:B------:R-:W-:-:S06]  /*f900*/  IMAD.HI.U32 R2, R7, R2, R6 ;  /* 0x0000000207027227 */ /* 0x000fcc00078e0006 */
[----:B------:R-:W-:-:S05]  /*f910*/  IMAD.HI.U32 R5, R2, R0, RZ ;  /* 0x0000000002057227 */ /* 0x000fca00078e00ff */
[----:B------:R-:W-:-:S05]  /*f920*/  IADD3 R2, PT, PT, -R5, RZ, RZ ;  /* 0x000000ff05027210 */ /* 0x000fca0007ffe1ff */
[----:B------:R-:W-:-:S05]  /*f930*/  IMAD R0, R3, R2, R0 ;  /* 0x0000000203007224 */ /* 0x000fca00078e0200 */
[----:B------:R-:W-:-:S13]  /*f940*/  ISETP.GT.U32.AND P0, PT, R3, R0, PT ;  /* 0x000000000300720c */ /* 0x000fda0003f04070 */
[----:B------:R-:W-:Y:S01]  /*f950*/  @!P0 IMAD.IADD R0, R0, 0x1, -R3 ;  /* 0x0000000100008824 */ /* 0x000fe200078e0a03 */
[----:B------:R-:W-:Y:S02]  /*f960*/  @!P0 IADD3 R5, PT, PT, R5, 0x1, RZ ;  /* 0x0000000105058810 */ /* 0x000fe40007ffe0ff */
[----:B------:R-:W-:Y:S02]  /*f970*/  ELECT P0, URZ, PT ;  /* 0x0000000000ff782f */ /* 0x000fe40003800000 */
[----:B------:R-:W-:-:S13]  /*f980*/  ISETP.GE.U32.AND P1, PT, R0, R3, PT ;  /* 0x000000030000720c */ /* 0x000fda0003f26070 */
[----:B------:R-:W-:-:S05]  /*f990*/  @P1 VIADD R5, R5, 0x1 ;  /* 0x0000000105051836 */ /* 0x000fca0000000000 */
[----:B------:R-:W-:-:S13]  /*f9a0*/  R2UR UR12, R5 ;  /* 0x00000000050c72ca */ /* 0x000fda00000e0000 */
[----:B------:R-:W-:Y:S02]  /*f9b0*/  @!UP1 UIADD3 UR12, UPT, UPT, -UR12, URZ, URZ ;  /* 0x000000ff0c0c9290 */ /* 0x000fe4000fffe1ff */
[----:B------:R-:W-:-:S04]  /*f9c0*/  @!UP0 ULOP3.LUT UR12, URZ, UR19, URZ, 0x33, !UPT ;  /* 0x00000013ff0c8292 */ /* 0x000fc8000f8e33ff */
[----:B------:R-:W-:-:S04]  /*f9d0*/  UIADD3 UR8, UPT, UPT, -UR12, URZ, URZ ;  /* 0x000000ff0c087290 */ /* 0x000fc8000fffe1ff */
[----:B------:R-:W-:Y:S01]  /*f9e0*/  UIMAD UR11, UR19, UR8, UR11 ;  /* 0x00000008130b72a4 */ /* 0x000fe2000f8e020b */
[----:B------:R-:W-:Y:S11]  /*f9f0*/  BRA.U UP6, `(.L_x_349) ;  /* 0x0000000106047547 */ /* 0x000ff6000b800000 */
[----:B--23--:R-:W-:Y:S05]  /*fa00*/  BPT.TRAP 0x1 ;  /* 0x000000040000795c */ /* 0x00cfea0000300000 */
.L_x_349:
[----:B------:R-:W1:Y:S01]  /*fa10*/  S2UR UR18, SR_CgaCtaId ;  /* 0x00000000001279c3 */ /* 0x000e620000008800 */
[----:B------:R-:W-:Y:S01]  /*fa20*/  UMOV UR17, 0x400 ;  /* 0x0000040000117882 */ /* 0x000fe20000000000 */
[----:B------:R-:W-:Y:S01]  /*fa30*/  SHF.L.U32 R3, R4, 0x1f, RZ ;  /* 0x0000001f04037819 */ /* 0x000fe200000006ff */
[----:B-1----:R-:W-:-:S09]  /*fa40*/  ULEA UR17, UR18, UR17, 0x18 ;  /* 0x0000001112117291 */ /* 0x002fd2000f8ec0ff */
[----:B------:R-:W1:Y:S02]  /*fa50*/  SYNCS.PHASECHK.TRANS64.TRYWAIT P0, [UR17+0xb0b0], R3 ;  /* 0x00b0b003ff0075a7 */ /* 0x000e640008001111 */
[----:B-1----:R-:W-:Y:S05]  /*fa60*/  @!P0 BRA `(.L_x_350) ;  /* 0x0000001800208947 */ /* 0x002fea0003800000 */
.L_x_448:
[----:B------:R-:W-:Y:S02]  /*fa70*/  UIADD3 UR28, UP0, UPT, UR26, 0x400, URZ ;  /* 0x000004001a1c7890 */ /* 0x000fe4000ff1e0ff */
[----:B------:R-:W-:Y:S02]  /*fa80*/  UIADD3 UR8, UPT, UPT, UR17, 0x7000, URZ ;  /* 0x0000700011087890 */ /* 0x000fe4000fffe0ff */
[----:B------:R-:W-:Y:S01]  /*fa90*/  UIADD3.X UR29, UPT, UPT, URZ, UR27, URZ, UP0, !UPT ;  /* 0x0000001bff1d7290 */ /* 0x000fe200087fe4ff */
[----:B------:R-:W-:-:S08]  /*faa0*/  UMOV UR9, URZ ;  /* 0x000000ff00097c82 */ /* 0x000fd00008000000 */
[----:B------:R4:W-:Y:S01]  /*fab0*/  UTMASTG.5D [UR8], [UR28] ;  /* 0x000000081c0073b5 */ /* 0x0009e20008020000 */
[----:B------:R0:W-:Y:S01]  /*fac0*/  UTMACMDFLUSH ;  /* 0x00000000000079b7 */ /* 0x0001e20000000000 */
[----:B----4-:R-:W-:Y:S05]  /*fad0*/  BRA.U UP6, `(.L_x_351) ;  /* 0x0000000106047547 */ /* 0x010fea000b800000 */
[----:B--23--:R-:W-:Y:S05]  /*fae0*/  BPT.TRAP 0x1 ;  /* 0x000000040000795c */ /* 0x00cfea0000300000 */
.L_x_351:
[----:B------:R-:W4:Y:S02]  /*faf0*/  SYNCS.PHASECHK.TRANS64.TRYWAIT P0, [UR17+0xb0b8], R3 ;  /* 0x00b0b803ff0075a7 */ /* 0x000f240008001111 */
[----:B----4-:R-:W-:Y:S05]  /*fb00*/  @!P0 BRA `(.L_x_352) ;  /* 0x0000001800108947 */ /* 0x010fea0003800000 */
.L_x_450:
[----:B------:R-:W-:Y:S02]  /*fb10*/  UIADD3 UR28, UP0, UPT, UR26, 0x400, URZ ;  /* 0x000004001a1c7890 */ /* 0x000fe4000ff1e0ff */
[----:B------:R-:W-:Y:S02]  /*fb20*/  UIADD3 UR10, UPT, UPT, UR10, 0x80, URZ ;  /* 0x000000800a0a7890 */ /* 0x000fe4000fffe0ff */
[----:B------:R-:W-:Y:S02]  /*fb30*/  UIADD3 UR8, UPT, UPT, UR17, 0x9000, URZ ;  /* 0x0000900011087890 */ /* 0x000fe4000fffe0ff */
[----:B------:R-:W-:Y:S01]  /*fb40*/  UIADD3.X UR29, UPT, UPT, URZ, UR27, URZ, UP0, !UPT ;  /* 0x0000001bff1d7290 */ /* 0x000fe200087fe4ff */
[----:B------:R-:W-:-:S08]  /*fb50*/  UMOV UR9, URZ ;  /* 0x000000ff00097c82 */ /* 0x000fd00008000000 */
[----:B------:R4:W-:Y:S01]  /*fb60*/  UTMASTG.5D [UR8], [UR28] ;  /* 0x000000081c0073b5 */ /* 0x0009e20008020000 */
[----:B------:R0:W-:Y:S01]  /*fb70*/  UTMACMDFLUSH ;  /* 0x00000000000079b7 */ /* 0x0001e20000000000 */
[----:B------:R-:W-:-:S04]  /*fb80*/  DEPBAR.LE SB0, 0x1 ;  /* 0x000080400000791a */ /* 0x000fc80000000000 */
[----:B----4-:R-:W-:Y:S05]  /*fb90*/  BRA.U UP6, `(.L_x_353) ;  /* 0x0000000106047547 */ /* 0x010fea000b800000 */
[----:B--23--:R-:W-:Y:S05]  /*fba0*/  BPT.TRAP 0x1 ;  /* 0x000000040000795c */ /* 0x00cfea0000300000 */
.L_x_353:
[----:B------:R-:W-:-:S04]  /*fbb0*/  UIADD3 UR8, UPT, UPT, UR17, 0xb0c0, URZ ;  /* 0x0000b0c011087890 */ /* 0x000fc8000fffe0ff */
[----:B------:R-:W-:-:S09]  /*fbc0*/  UPRMT UR8, UR18, 0x654, UR8 ;  /* 0x0000065412087896 */ /* 0x000fd20008000008 */
[----:B------:R-:W-:Y:S01]  /*fbd0*/  SYNCS.ARRIVE.TRANS64.RED.A1T0 RZ, [UR8], RZ ;  /* 0x000000ffffff79a7 */ /* 0x000fe20008100408 */
[----:B------:R-:W-:-:S04]  /*fbe0*/  DEPBAR.LE SB0, 0x0 ;  /* 0x000080000000791a */ /* 0x000fc80000000000 */
[----:B------:R-:W-:Y:S05]  /*fbf0*/  BRA.U UP6, `(.L_x_354) ;  /* 0x0000000106047547 */ /* 0x000fea000b800000 */
[----:B--23--:R-:W-:Y:S05]  /*fc00*/  BPT.TRAP 0x1 ;  /* 0x000000040000795c */ /* 0x00cfea0000300000 */
.L_x_354:
[----:B------:R-:W-:Y:S01]  /*fc10*/  UIADD3 UR17, UPT, UPT, UR17, 0xb0c8, URZ ;  /* 0x0000b0c811117890 */ /* 0x000fe2000fffe0ff */
[----:B-1----:R-:W-:Y:S01]  /*fc20*/  HFMA2 R0, -RZ, RZ, 0, 5.9604644775390625e-08 ;  /* 0x00000001ff007431 */ /* 0x002fe200000001ff */
[----:B------:R-:W-:Y:S02]  /*fc30*/  LOP3.LUT R4, R4, 0x1, RZ, 0x3c, !PT ;  /* 0x0000000104047812 */ /* 0x000fe400078e3cff */
[----:B------:R-:W-:-:S09]  /*fc40*/  UPRMT UR17, UR18, 0x654, UR17 ;  /* 0x0000065412117896 */ /* 0x000fd20008000011 */
[----:B------:R-:W-:Y:S03]  /*fc50*/  SYNCS.ARRIVE.TRANS64.RED.A1T0 RZ, [UR17], RZ ;  /* 0x000000ffffff79a7 */ /* 0x000fe60008100411 */
.L_x_348:
[----:B--2---:R-:W-:-:S04]  /*fc60*/  UIADD3 UR36, UPT, UPT, UR24, UR36, URZ ;  /* 0x0000002418247290 */ /* 0x004fc8000fffe0ff */
[----:B---3--:R-:W-:-:S09]  /*fc70*/  UISETP.GE.AND UP0, UPT, UR36, UR16, UPT ;  /* 0x000000102400728c */ /* 0x008fd2000bf06270 */
[----:B------:R-:W-:Y:S05]  /*fc80*/  BRA.U !UP0, `(.L_x_355) ;  /* 0xfffffff908907547 */ /* 0x000fea000b83ffff */
[----:B------:R-:W-:-:S13]  /*fc90*/  LOP3.LUT P0, RZ, R0, 0xff, RZ, 0xc0, !PT ;  /* 0x000000ff00ff7812 */ /* 0x000fda000780c0ff */
[----:B------:R-:W-:Y:S05]  /*fca0*/  @!P0 EXIT ;  /* 0x000000000000894d */ /* 0x000fea0003800000 */
[----:B------:R-:W1:Y:S01]  /*fcb0*/  S2UR UR4, SR_CgaCtaId ;  /* 0x00000000000479c3 */ /* 0x000e620000008800 */
[----:B------:R-:W-:Y:S01]  /*fcc0*/  UMOV UR5, 0x400 ;  /* 0x0000040000057882 */ /* 0x000fe20000000000 */
[----:B------:R-:W-:Y:S01]  /*fcd0*/  UMOV UR6, 0x40 ;  /* 0x0000004000067882 */ /* 0x000fe20000000000 */
[----:B------:R-:W-:Y:S02]  /*fce0*/  IMAD.MOV.U32 R2, RZ, RZ, 0xffff ;  /* 0x0000ffffff027424 */ /* 0x000fe400078e00ff */
[----:B------:R-:W-:Y:S01]  /*fcf0*/  IMAD.MOV.U32 R0, RZ, RZ, 0x1 ;  /* 0x00000001ff007424 */ /* 0x000fe200078e00ff */
[----:B-1----:R-:W-:Y:S02]  /*fd00*/  ULEA UR5, UR4, UR5, 0x18 ;  /* 0x0000000504057291 */ /* 0x002fe4000f8ec0ff */
[----:B------:R-:W-:-:S07]  /*fd10*/  ULEA UR6, UR4, UR6, 0x18 ;  /* 0x0000000604067291 */ /* 0x000fce000f8ec0ff */
[----:B------:R-:W1:Y:S01]  /*fd20*/  LDS R3, [UR5+0xb0e0] ;  /* 0x00b0e005ff037984 */ /* 0x000e620008000800 */
[----:B------:R-:W-:-:S03]  /*fd30*/  NOP ;  /* 0x0000000000007918 */ /* 0x000fc60000000000 */
[----:B------:R-:W2:Y:S01]  /*fd40*/  LDS R5, [UR6+0x14] ;  /* 0x00001406ff057984 */ /* 0x000ea20008000800 */
[----:B-1----:R-:W-:-:S04]  /*fd50*/  LOP3.LUT R3, R3, 0xffff, RZ, 0xc0, !PT ;  /* 0x0000ffff03037812 */ /* 0x002fc800078ec0ff */
[----:B------:R-:W-:-:S04]  /*fd60*/  SHF.R.U32.HI R3, RZ, 0x5, R3 ;  /* 0x00000005ff037819 */ /* 0x000fc80000011603 */
[-C--:B------:R-:W-:Y:S02]  /*fd70*/  SHF.L.U32 R2, R2, R3.reuse, RZ ;  /* 0x0000000302027219 */ /* 0x080fe400000006ff */
[----:B------:R-:W-:Y:S02]  /*fd80*/  SHF.L.U32 R0, R0, R3, RZ ;  /* 0x0000000300007219 */ /* 0x000fe400000006ff */
[----:B--2---:R-:W-:-:S04]  /*fd90*/  LOP3.LUT R5, R5, R2, RZ, 0xc0, !PT ;  /* 0x0000000205057212 */ /* 0x004fc800078ec0ff */
[----:B------:R-:W-:-:S13]  /*fda0*/  ISETP.NE.AND P0, PT, R5, R2, PT ;  /* 0x000000020500720c */ /* 0x000fda0003f05270 */
[----:B------:R-:W-:Y:S05]  /*fdb0*/  @P0 BRA `(.L_x_356) ;  /* 0x00000000005c0947 */ /* 0x000fea0003800000 */
[----:B------:R-:W1:Y:S02]  /*fdc0*/  LDS R3, [UR6+0x18] ;  /* 0x00001806ff037984 */ /* 0x000e640008000800 */
[----:B-1----:R-:W-:-:S04]  /*fdd0*/  LOP3.LUT R3, R3, R0, RZ, 0xc0, !PT ;  /* 0x0000000003037212 */ /* 0x002fc800078ec0ff */
[----:B------:R-:W-:-:S13]  /*fde0*/  ISETP.NE.AND P0, PT, R3, R0, PT ;  /* 0x000000000300720c */ /* 0x000fda0003f05270 */
[----:B------:R-:W-:Y:S05]  /*fdf0*/  @P0 BRA `(.L_x_357) ;  /* 0x0000000000400947 */ /* 0x000fea0003800000 */
[----:B------:R-:W-:Y:S01]  /*fe00*/  R2UR UR8, R2 ;  /* 0x00000000020872ca */ /* 0x000fe200000e0000 */
[----:B------:R-:W1:Y:S01]  /*fe10*/  S2R R3, SR_LANEID ;  /* 0x0000000000037919 */ /* 0x000e620000000000 */
[----:B------:R-:W-:Y:S01]  /*fe20*/  LOP3.LUT R4, RZ, R0, RZ, 0x33, !PT ;  /* 0x00000000ff047212 */ /* 0x000fe200078e33ff */
[----:B------:R-:W-:Y:S02]  /*fe30*/  VOTEU.ANY UR7, UPT, PT ;  /* 0x0000000000077886 */ /* 0x000fe400038e0100 */
[----:B------:R-:W-:Y:S01]  /*fe40*/  UFLO.U32 UR7, UR7 ;  /* 0x00000007000772bd */ /* 0x000fe200080e0000 */
[----:B------:R-:W2:Y:S07]  /*fe50*/  REDUX UR4, R4 ;  /* 0x00000000040473c4 */ /* 0x000eae0000000000 */
[----:B------:R-:W-:-:S06]  /*fe60*/  ULOP3.LUT UR8, URZ, UR8, URZ, 0x33, !UPT ;  /* 0x00000008ff087292 */ /* 0x000fcc000f8e33ff */
[----:B------:R-:W-:-:S04]  /*fe70*/  IMAD.U32 R2, RZ, RZ, UR8 ;  /* 0x00000008ff027e24 */ /* 0x000fc8000f8e00ff */
[----:B------:R-:W3:Y:S02]  /*fe80*/  REDUX UR5, R2 ;  /* 0x00000000020573c4 */ /* 0x000ee40000000000 */
[----:B------:R4:W-:Y:S01]  /*fe90*/  UTCATOMSWS.AND URZ, UR8 ;  /* 0x0000000800ff79e3 */ /* 0x0009e20008000000 */
[----:B--2---:R-:W-:Y:S01]  /*fea0*/  IMAD.U32 R0, RZ, RZ, UR4 ;  /* 0x00000004ff007e24 */ /* 0x004fe2000f8e00ff */
[----:B-1----:R-:W-:Y:S01]  /*feb0*/  ISETP.EQ.U32.AND P0, PT, R3, UR7, PT ;  /* 0x0000000703007c0c */ /* 0x002fe2000bf02070 */
[----:B---3--:R-:W-:-:S12]  /*fec0*/  IMAD.U32 R3, RZ, RZ, UR5 ;  /* 0x00000005ff037e24 */ /* 0x008fd8000f8e00ff */
[----:B------:R4:W-:Y:S04]  /*fed0*/  @P0 ATOMS.AND RZ, [UR6+0x14], R3 ;  /* 0x00001403ffff098c */ /* 0x0009e8000a800006 */
[----:B------:R4:W-:Y:S01]  /*fee0*/  @P0 ATOMS.AND RZ, [UR6+0x18], R0 ;  /* 0x00001800ffff098c */ /* 0x0009e2000a800006 */
[----:B------:R-:W-:Y:S05]  /*fef0*/  BRA `(.L_x_358) ;  /* 0x0000000000147947 */ /* 0x000fea0003800000 */
.L_x_357:
[----:B------:R-:W-:Y:S02]  /*ff00*/  MOV R2, 0xff20 ;  /* 0x0000ff2000027802 */ /* 0x000fe40000000f00 */
[----:B------:R-:W-:Y:S05]  /*ff10*/  CALL.REL.NOINC `($__internal_0_$__cuda_sm10x_tcgen05_guardrail_trap_col_being_dealloced_not_returned_by_alloc) ;  /* 0x0000001400247944 */ /* 0x000fea0003c00000 */
[----:B------:R-:W-:Y:S05]  /*ff20*/  BRA `(.L_x_358) ;  /* 0x0000000000087947 */ /* 0x000fea0003800000 */
.L_x_356:
[----:B------:R-:W-:Y:S02]  /*ff30*/  MOV R2, 0xff50 ;  /* 0x0000ff5000027802 */ /* 0x000fe40000000f00 */
[----:B------:R-:W-:Y:S05]  /*ff40*/  CALL.REL.NOINC `($__internal_2_$__cuda_sm10x_tcgen05_guardrail_trap_unallocated_columns_being_dealloced) ;  /* 0x0000001400307944 */ /* 0x000fea0003c00000 */
.L_x_358:
[----:B------:R-:W-:Y:S01]  /*ff50*/  NOP ;  /* 0x0000000000007918 */ /* 0x000fe20000000000 */
[----:B----4-:R-:W-:Y:S05]  /*ff60*/  EXIT ;  /* 0x000000000000794d */ /* 0x010fea0003800000 */
.L_x_37:
[----:B-1----:R-:W-:-:S07]  /*ff70*/  MOV R0, UR22 ;  /* 0x0000001600007c02 */ /* 0x002fce0008000f00 */
.L_x_359:
[----:B-1----:R1:W2:Y:S02]  /*ff80*/  SYNCS.PHASECHK.TRANS64.TRYWAIT P0, [R0+URZ+0xb000], R5 ;  /* 0x00b00005000075a7 */ /* 0x0022a400080011ff */
[----:B--2---:R-:W-:Y:S05]  /*ff90*/  @!P0 NANOSLEEP.SYNCS 0x989680 ;  /* 0x009896800000895d */ /* 0x004fea0003900000 */
[----:B------:R-:W2:Y:S02]  /*ffa0*/  @!P0 SYNCS.PHASECHK.TRANS64 P0, [R0+URZ+0xb000], R5 ;  /* 0x00b00005000085a7 */ /* 0x000ea400080010ff */
[----:B--2---:R-:W-:Y:S05]  /*ffb0*/  @!P0 BRA `(.L_x_359) ;  /* 0xfffffffc00f08947 */ /* 0x004fea000383ffff */
[----:B------:R-:W-:Y:S05]  /*ffc0*/  BRA `(.L_x_360) ;  /* 0xffffff1c004c7947 */ /* 0x000fea000383ffff */
.L_x_39:
[----:B------:R-:W-:-:S07]  /*ffd0*/  MOV R0, UR15 ;  /* 0x0000000f00007c02 */ /* 0x000fce0008000f00 */
.L_x_361:
[----:B-1----:R1:W2:Y:S02]  /*ffe0*/  SYNCS.PHASECHK.TRANS64.TRYWAIT P0, [R0+URZ+0xb020], R3 ;  /* 0x00b02003000075a7 */ /* 0x0022a400080011ff */
[----:B--2---:R-:W-:Y:S05]  /*fff0*/  @!P0 NANOSLEEP.SYNCS 0x989680 ;  /* 0x009896800000895d */ /* 0x004fea0003900000 */
[----:B------:R-:W2:Y:S02]  /*10000*/  @!P0 SYNCS.PHASECHK.TRANS64 P0, [R0+URZ+0xb020], R3 ;  /* 0x00b02003000085a7 */ /* 0x000ea400080010ff */
[----:B--2---:R-:W-:Y:S05]  /*10010*/  @!P0 BRA `(.L_x_361) ;  /* 0xfffffffc00f08947 */ /* 0x004fea000383ffff */
[----:B------:R-:W-:Y:S05]  /*10020*/  BRA `(.L_x_362) ;  /* 0xffffff1c00547947 */ /* 0x000fea000383ffff */
.L_x_41:
[----:B------:R-:W-:-:S07]  /*10030*/  MOV R3, UR22 ;  /* 0x0000001600037c02 */ /* 0x000fce0008000f00 */
.L_x_363:
[----:B-1----:R1:W2:Y:S02]  /*10040*/  SYNCS.PHASECHK.TRANS64.TRYWAIT P0, [R3+URZ+0xb058], R4 ;  /* 0x00b05804030075a7 */ /* 0x0022a400080011ff */
[----:B--2---:R-:W-:Y:S05]  /*10050*/  @!P0 NANOSLEEP.SYNCS 0x989680 ;  /* 0x009896800000895d */ /* 0x004fea0003900000 */
[----:B------:R-:W2:Y:S02]  /*10060*/  @!P0 SYNCS.PHASECHK.TRANS64 P0, [R3+URZ+0xb058], R4 ;  /* 0x00b05804030085a7 */ /* 0x000ea400080010ff */
[----:B--2---:R-:W-:Y:S05]  /*10070*/  @!P0 BRA `(.L_x_363) ;  /* 0xfffffffc00f08947 */ /* 0x004fea000383ffff */
[----:B------:R-:W-:Y:S05]  /*10080*/  BRA `(.L_x_364) ;  /* 0xffffff1c00707947 */ /* 0x000fea000383ffff */
.L_x_45:
[----:B------:R-:W-:-:S07]  /*10090*/  MOV R0, UR22 ;  /* 0x0000001600007c02 */ /* 0x000fce0008000f00 */
.L_x_365:
[----:B--2---:R2:W3:Y:S02]  /*100a0*/  SYNCS.PHASECHK.TRANS64.TRYWAIT P0, [R0+URZ+0xb008], R5 ;  /* 0x00b00805000075a7 */ /* 0x0044e400080011ff */
[----:B---3--:R-:W-:Y:S05]  /*100b0*/  @!P0 NANOSLEEP.SYNCS 0x989680 ;  /* 0x009896800000895d */ /* 0x008fea0003900000 */
[----:B------:R-:W3:Y:S02]  /*100c0*/  @!P0 SYNCS.PHASECHK.TRANS64 P0, [R0+URZ+0xb008], R5 ;  /* 0x00b00805000085a7 */ /* 0x000ee400080010ff */
[----:B---3--:R-:W-:Y:S05]  /*100d0*/  @!P0 BRA `(.L_x_365) ;  /* 0xfffffffc00f08947 */ /* 0x008fea000383ffff */
[----:B------:R-:W-:Y:S05]  /*100e0*/  BRA `(.L_x_366) ;  /* 0xffffff1c00c07947 */ /* 0x000fea000383ffff */
.L_x_47:
[----:B------:R-:W-:-:S07]  /*100f0*/  MOV R3, UR22 ;  /* 0x0000001600037c02 */ /* 0x000fce0008000f00 */
.L_x_367:
[----:B-1----:R1:W2:Y:S02]  /*10100*/  SYNCS.PHASECHK.TRANS64.TRYWAIT P0, [R3+URZ+0xb068], R4 ;  /* 0x00b06804030075a7 */ /* 0x0022a400080011ff */
[----:B--2---:R-:W-:Y:S05]  /*10110*/  @!P0 NANOSLEEP.SYNCS 0x989680 ;  /* 0x009896800000895d */ /* 0x004fea0003900000 */
[----:B------:R-:W2:Y:S02]  /*10120*/  @!P0 SYNCS.PHASECHK.TRANS64 P0, [R3+URZ+0xb068], R4 ;  /* 0x00b06804030085a7 */ /* 0x000ea400080010ff */
[----:B--2---:R-:W-:Y:S05]  /*10130*/  @!P0 BRA `(.L_x_367) ;  /* 0xfffffffc00f08947 */ /* 0x004fea000383ffff */
[----:B------:R-:W-:Y:S05]  /*10140*/  BRA `(.L_x_368) ;  /* 0xffffff1c00c87947 */ /* 0x000fea000383ffff */
.L_x_51:
[----:B------:R-:W-:-:S07]  /*10150*/  MOV R0, UR9 ;  /* 0x0000000900007c02 */ /* 0x000fce0008000f00 */
.L_x_369:
[----:B-1----:R1:W2:Y:S02]  /*10160*/  SYNCS.PHASECHK.TRANS64.TRYWAIT P0, [R0+URZ+0xb020], R3 ;  /* 0x00b02003000075a7 */ /* 0x0022a400080011ff */
[----:B--2---:R-:W-:Y:S05]  /*10170*/  @!P0 NANOSLEEP.SYNCS 0x989680 ;  /* 0x009896800000895d */ /* 0x004fea0003900000 */
[----:B------:R-:W2:Y:S02]  /*10180*/  @!P0 SYNCS.PHASECHK.TRANS64 P0, [R0+URZ+0xb020], R3 ;  /* 0x00b02003000085a7 */ /* 0x000ea400080010ff */
[----:B--2---:R-:W-:Y:S05]  /*10190*/  @!P0 BRA `(.L_x_369) ;  /* 0xfffffffc00f08947 */ /* 0x004fea000383ffff */
[----:B------:R-:W-:Y:S05]  /*101a0*/  BRA `(.L_x_370) ;  /* 0xffffff2000247947 */ /* 0x000fea000383ffff */
.L_x_53:
[----:B------:R-:W-:-:S07]  /*101b0*/  MOV R0, UR22 ;  /* 0x0000001600007c02 */ /* 0x000fce0008000f00 */
.L_x_371:
[----:B-1----:R1:W2:Y:S02]  /*101c0*/  SYNCS.PHASECHK.TRANS64.TRYWAIT P0, [R0+URZ+0xb0a0], R3 ;  /* 0x00b0a003000075a7 */ /* 0x0022a400080011ff */
[----:B--2---:R-:W-:Y:S05]  /*101d0*/  @!P0 NANOSLEEP.SYNCS 0x989680 ;  /* 0x009896800000895d */ /* 0x004fea0003900000 */
[----:B------:R-:W2:Y:S02]  /*101e0*/  @!P0 SYNCS.PHASECHK.TRANS64 P0, [R0+URZ+0xb0a0], R3 ;  /* 0x00b0a003000085a7 */ /* 0x000ea400080010ff */
[----:B--2---:R-:W-:Y:S05]  /*101f0*/  @!P0 BRA `(.L_x_371) ;  /* 0xfffffffc00f08947 */ /* 0x004fea000383ffff */
[----:B------:R-:W-:Y:S05]  /*10200*/  BRA `(.L_x_372) ;  /* 0xffffff2000387947 */ /* 0x000fea000383ffff */
.L_x_55:
[----:B------:R-:W-:-:S07]  /*10210*/  MOV R4, UR22 ;  /* 0x0000001600047c02 */ /* 0x000fce0008000f00 */
.L_x_373:
[----:B-1----:R1:W2:Y:S02]  /*10220*/  SYNCS.PHASECHK.TRANS64.TRYWAIT P0, [R4+URZ+0xb058], R5 ;  /* 0x00b05805040075a7 */ /* 0x0022a400080011ff */
[----:B--2---:R-:W-:Y:S05]  /*10230*/  @!P0 NANOSLEEP.SYNCS 0x989680 ;  /* 0x009896800000895d */ /* 0x004fea0003900000 */
[----:B------:R-:W2:Y:S02]  /*10240*/  @!P0 SYNCS.PHASECHK.TRANS64 P0, [R4+URZ+0xb058], R5 ;  /* 0x00b05805040085a7 */ /* 0x000ea400080010ff */
[----:B--2---:R-:W-:Y:S05]  /*10250*/  @!P0 BRA `(.L_x_373) ;  /* 0xfffffffc00f08947 */ /* 0x004fea000383ffff */
[----:B------:R-:W-:Y:S05]  /*10260*/  BRA `(.L_x_374) ;  /* 0xffffff2000447947 */ /* 0x000fea000383ffff */
.L_x_59:
[----:B------:R-:W-:Y:S07]  /*10270*/  MOV R3, UR4 ;  /* 0x0000000400037c02 */ /* 0x000fee0008000f00 */
.L_x_375:
[----:B--2---:R2:W3:Y:S02]  /*10280*/  SYNCS.PHASECHK.TRANS64.TRYWAIT P0, [R3+URZ+0xb020], R4 ;  /* 0x00b02004030075a7 */ /* 0x0044e400080011ff */
[----:B---3--:R-:W-:Y:S05]  /*10290*/  @!P0 NANOSLEEP.SYNCS 0x989680 ;  /* 0x009896800000895d */ /* 0x008fea0003900000 */
[----:B------:R-:W3:Y:S02]  /*102a0*/  @!P0 SYNCS.PHASECHK.TRANS64 P0, [R3+URZ+0xb020], R4 ;  /* 0x00b02004030085a7 */ /* 0x000ee400080010ff */
[----:B---3--:R-:W-:Y:S05]  /*102b0*/  @!P0 BRA `(.L_x_375) ;  /* 0xfffffffc00f08947 */ /* 0x008fea000383ffff */
[----:B------:R-:W-:Y:S05]  /*102c0*/  BRA `(.L_x_376) ;  /* 0xffffff2400447947 */ /* 0x000fea000383ffff */
.L_x_62:
[----:B------:R-:W-:Y:S07]  /*102d0*/  MOV R0, UR22 ;  /* 0x0000001600007c02 */ /* 0x000fee0008000f00 */
.L_x_377:
[----:B--2---:R2:W3:Y:S02]  /*102e0*/  SYNCS.PHASECHK.TRANS64.TRYWAIT P0, [R0+URZ+0xb0a8], R3 ;  /* 0x00b0a803000075a7 */ /* 0x0044e400080011ff */
[----:B---3--:R-:W-:Y:S05]  /*102f0*/  @!P0 NANOSLEEP.SYNCS 0x989680 ;  /* 0x009896800000895d */ /* 0x008fea0003900000 */
[----:B------:R-:W3:Y:S02]  /*10300*/  @!P0 SYNCS.PHASECHK.TRANS64 P0, [R0+URZ+0xb0a8], R3 ;  /* 0x00b0a803000085a7 */ /* 0x000ee400080010ff */
[----:B---3--:R-:W-:Y:S05]  /*10310*/  @!P0 BRA `(.L_x_377) ;  /* 0xfffffffc00f08947 */ /* 0x008fea000383ffff */
[----:B------:R-:W-:Y:S05]  /*10320*/  BRA `(.L_x_378) ;  /* 0xffffff2400a87947 */ /* 0x000fea000383ffff */
.L_x_64:
[----:B------:R-:W-:Y:S07]  /*10330*/  MOV R4, UR22 ;  /* 0x0000001600047c02 */ /* 0x000fee0008000f00 */
.L_x_379:
[----:B--2---:R2:W3:Y:S02]  /*10340*/  SYNCS.PHASECHK.TRANS64.TRYWAIT P0, [R4+URZ+0xb068], R5 ;  /* 0x00b06805040075a7 */ /* 0x0044e400080011ff */
[----:B---3--:R-:W-:Y:S05]  /*10350*/  @!P0 NANOSLEEP.SYNCS 0x989680 ;  /* 0x009896800000895d */ /* 0x008fea0003900000 */
[----:B------:R-:W3:Y:S02]  /*10360*/  @!P0 SYNCS.PHASECHK.TRANS64 P0, [R4+URZ+0xb068], R5 ;  /* 0x00b06805040085a7 */ /* 0x000ee400080010ff */
[----:B---3--:R-:W-:Y:S05]  /*10370*/  @!P0 BRA `(.L_x_379) ;  /* 0xfffffffc00f08947 */ /* 0x008fea000383ffff */
[----:B------:R-:W-:Y:S05]  /*10380*/  BRA `(.L_x_380) ;  /* 0xffffff2400b47947 */ /* 0x000fea000383ffff */
.L_x_70:
[----:B------:R-:W-:Y:S07]  /*10390*/  MOV R0, UR4 ;  /* 0x0000000400007c02 */ /* 0x000fee0008000f00 */
.L_x_381:
[----:B-1----:R1:W2:Y:S02]  /*103a0*/  SYNCS.PHASECHK.TRANS64.TRYWAIT P0, [R0+URZ+0xb020], R3 ;  /* 0x00b02003000075a7 */ /* 0x0022a400080011ff */
[----:B--2---:R-:W-:Y:S05]  /*103b0*/  @!P0 NANOSLEEP.SYNCS 0x989680 ;  /* 0x009896800000895d */ /* 0x004fea0003900000 */
[----:B------:R-:W2:Y:S02]  /*103c0*/  @!P0 SYNCS.PHASECHK.TRANS64 P0, [R0+URZ+0xb020], R3 ;  /* 0x00b02003000085a7 */ /* 0x000ea400080010ff */
[----:B--2---:R-:W-:Y:S05]  /*103d0*/  @!P0 BRA `(.L_x_381) ;  /* 0xfffffffc00f08947 */ /* 0x004fea000383ffff */
[----:B------:R-:W-:Y:S05]  /*103e0*/  BRA `(.L_x_382) ;  /* 0xffffff2800e87947 */ /* 0x000fea000383ffff */
.L_x_72:
[----:B------:R-:W-:Y:S07]  /*103f0*/  MOV R0, UR22 ;  /* 0x0000001600007c02 */ /* 0x000fee0008000f00 */
.L_x_383:
[----:B-1----:R1:W2:Y:S02]  /*10400*/  SYNCS.PHASECHK.TRANS64.TRYWAIT P0, [R0+URZ+0xb0a0], R3 ;  /* 0x00b0a003000075a7 */ /* 0x0022a400080011ff */
[----:B--2---:R-:W-:Y:S05]  /*10410*/  @!P0 NANOSLEEP.SYNCS 0x989680 ;  /* 0x009896800000895d */ /* 0x004fea0003900000 */
[----:B------:R-:W2:Y:S02]  /*10420*/  @!P0 SYNCS.PHASECHK.TRANS64 P0, [R0+URZ+0xb0a0], R3 ;  /* 0x00b0a003000085a7 */ /* 0x000ea400080010ff */
[----:B--2---:R-:W-:Y:S05]  /*10430*/  @!P0 BRA `(.L_x_383) ;  /* 0xfffffffc00f08947 */ /* 0x004fea000383ffff */
[----:B------:R-:W-:Y:S05]  /*10440*/  BRA `(.L_x_384) ;  /* 0xffffff2800fc7947 */ /* 0x000fea000383ffff */
.L_x_74:
[----:B------:R-:W-:Y:S01]  /*10450*/  MOV R5, UR22 ;  /* 0x0000001600057c02 */ /* 0x000fe20008000f00 */
[----:B------:R-:W-:Y:S05]  /*10460*/  IMAD.U32 R4, RZ, RZ, UR25 ;  /* 0x00000019ff047e24 */ /* 0x000fea000f8e00ff */
[----:B------:R-:W-:Y:S07]  /*10470*/  SHF.L.U32 R4, R4, 0x1f, RZ ;  /* 0x0000001f04047819 */ /* 0x000fee00000006ff */
.L_x_385:
[----:B-1----:R1:W2:Y:S02]  /*10480*/  SYNCS.PHASECHK.TRANS64.TRYWAIT P0, [R5+URZ+0xb058], R4 ;  /* 0x00b05804050075a7 */ /* 0x0022a400080011ff */
[----:B--2---:R-:W-:Y:S05]  /*10490*/  @!P0 NANOSLEEP.SYNCS 0x989680 ;  /* 0x009896800000895d */ /* 0x004fea0003900000 */
[----:B------:R-:W2:Y:S02]  /*104a0*/  @!P0 SYNCS.PHASECHK.TRANS64 P0, [R5+URZ+0xb058], R4 ;  /* 0x00b05804050085a7 */ /* 0x000ea400080010ff */
[----:B--2---:R-:W-:Y:S05]  /*104b0*/  @!P0 BRA `(.L_x_385) ;  /* 0xfffffffc00f08947 */ /* 0x004fea000383ffff */
[----:B------:R-:W-:Y:S05]  /*104c0*/  BRA `(.L_x_386) ;  /* 0xffffff2c00047947 */ /* 0x000fea000383ffff */
.L_x_82:
[----:B------:R-:W-:-:S07]  /*104d0*/  MOV R0, UR22 ;  /* 0x0000001600007c02 */ /* 0x000fce0008000f00 */
.L_x_387:
[----:B--2---:R2:W3:Y:S02]  /*104e0*/  SYNCS.PHASECHK.TRANS64.TRYWAIT P0, [R0+URZ+0xb0a8], R3 ;  /* 0x00b0a803000075a7 */ /* 0x0044e400080011ff */
[----:B---3--:R-:W-:Y:S05]  /*104f0*/  @!P0 NANOSLEEP.SYNCS 0x989680 ;  /* 0x009896800000895d */ /* 0x008fea0003900000 */
[----:B------:R-:W3:Y:S02]  /*10500*/  @!P0 SYNCS.PHASECHK.TRANS64 P0, [R0+URZ+0xb0a8], R3 ;  /* 0x00b0a803000085a7 */ /* 0x000ee400080010ff */
[----:B---3--:R-:W-:Y:S05]  /*10510*/  @!P0 BRA `(.L_x_387) ;  /* 0xfffffffc00f08947 */ /* 0x008fea000383ffff */
[----:B------:R-:W-:Y:S05]  /*10520*/  BRA `(.L_x_388) ;  /* 0xffffff2c00d87947 */ /* 0x000fea000383ffff */
.L_x_84:
[----:B------:R-:W-:-:S07]  /*10530*/  MOV R4, UR22 ;  /* 0x0000001600047c02 */ /* 0x000fce0008000f00 */
.L_x_389:
[----:B--2---:R2:W3:Y:S02]  /*10540*/  SYNCS.PHASECHK.TRANS64.TRYWAIT P0, [R4+URZ+0xb068], R5 ;  /* 0x00b06805040075a7 */ /* 0x0044e400080011ff */
[----:B---3--:R-:W-:Y:S05]  /*10550*/  @!P0 NANOSLEEP.SYNCS 0x989680 ;  /* 0x009896800000895d */ /* 0x008fea0003900000 */
[----:B------:R-:W3:Y:S02]  /*10560*/  @!P0 SYNCS.PHASECHK.TRANS64 P0, [R4+URZ+0xb068], R5 ;  /* 0x00b06805040085a7 */ /* 0x000ee400080010ff */
[----:B---3--:R-:W-:Y:S05]  /*10570*/  @!P0 BRA `(.L_x_389) ;  /* 0xfffffffc00f08947 */ /* 0x008fea000383ffff */
[----:B------:R-:W-:Y:S05]  /*10580*/  BRA `(.L_x_390) ;  /* 0xffffff2c00e47947 */ /* 0x000fea000383ffff */
.L_x_96:
[----:B-1----:R1:W2:Y:S02]  /*10590*/  SYNCS.PHASECHK.TRANS64.TRYWAIT P0, [R16+URZ+0xb0c0], R3 ;  /* 0x00b0c003100075a7 */ /* 0x0022a400080011ff */
[----:B--2---:R-:W-:Y:S05]  /*105a0*/  @!P0 NANOSLEEP.SYNCS 0x989680 ;  /* 0x009896800000895d */ /* 0x004fea0003900000 */
[----:B------:R-:W2:Y:S02]  /*105b0*/  @!P0 SYNCS.PHASECHK.TRANS64 P0, [R16+URZ+0xb0c0], R3 ;  /* 0x00b0c003100085a7 */ /* 0x000ea400080010ff */
[----:B--2---:R-:W-:Y:S05]  /*105c0*/  @!P0 BRA `(.L_x_96) ;  /* 0xfffffffc00f08947 */ /* 0x004fea000383ffff */
[----:B------:R-:W-:Y:S05]  /*105d0*/  BRA `(.L_x_391) ;  /* 0xffffff3400cc7947 */ /* 0x000fea000383ffff */
.L_x_163:
[----:B-1----:R1:W2:Y:S02]  /*105e0*/  SYNCS.PHASECHK.TRANS64.TRYWAIT P0, [R16+URZ+0xb0c8], R3 ;  /* 0x00b0c803100075a7 */ /* 0x0022a400080011ff */
[----:B--2---:R-:W-:Y:S05]  /*105f0*/  @!P0 NANOSLEEP.SYNCS 0x989680 ;  /* 0x009896800000895d */ /* 0x004fea0003900000 */
[----:B------:R-:W2:Y:S02]  /*10600*/  @!P0 SYNCS.PHASECHK.TRANS64 P0, [R16+URZ+0xb0c8], R3 ;  /* 0x00b0c803100085a7 */ /* 0x000ea400080010ff */
[----:B--2---:R-:W-:Y:S05]  /*10610*/  @!P0 BRA `(.L_x_163) ;  /* 0xfffffffc00f08947 */ /* 0x004fea000383ffff */
[----:B------:R-:W-:Y:S05]  /*10620*/  BRA `(.L_x_392) ;  /* 0xffffff6800407947 */ /* 0x000fea000383ffff */
.L_x_169:
[----:B-1----:R1:W2:Y:S02]  /*10630*/  SYNCS.PHASECHK.TRANS64.TRYWAIT P0, [R47+URZ+0xb070], R0 ;  /* 0x00b070002f0075a7 */ /* 0x0022a400080011ff */
[----:B--2---:R-:W-:Y:S05]  /*10640*/  @!P0 NANOSLEEP.SYNCS 0x989680 ;  /* 0x009896800000895d */ /* 0x004fea0003900000 */
[----:B------:R-:W2:Y:S02]  /*10650*/  @!P0 SYNCS.PHASECHK.TRANS64 P0, [R47+URZ+0xb070], R0 ;  /* 0x00b070002f0085a7 */ /* 0x000ea400080010ff */
[----:B--2---:R-:W-:Y:S05]  /*10660*/  @!P0 BRA `(.L_x_169) ;  /* 0xfffffffc00f08947 */ /* 0x004fea000383ffff */
[----:B------:R-:W-:Y:S05]  /*10670*/  BRA `(.L_x_393) ;  /* 0xffffff6c00587947 */ /* 0x000fea000383ffff */
.L_x_172:
[----:B--2---:R2:W3:Y:S02]  /*10680*/  SYNCS.PHASECHK.TRANS64.TRYWAIT P1, [R47+URZ+0xb080], R6 ;  /* 0x00b080062f0075a7 */ /* 0x0044e400080211ff */
[----:B---3--:R-:W-:Y:S05]  /*10690*/  @!P1 NANOSLEEP.SYNCS 0x989680 ;  /* 0x009896800000995d */ /* 0x008fea0003900000 */
[----:B------:R-:W3:Y:S02]  /*106a0*/  @!P1 SYNCS.PHASECHK.TRANS64 P1, [R47+URZ+0xb080], R6 ;  /* 0x00b080062f0095a7 */ /* 0x000ee400080210ff */
[----:B---3--:R-:W-:Y:S05]  /*106b0*/  @!P1 BRA `(.L_x_172) ;  /* 0xfffffffc00f09947 */ /* 0x008fea000383ffff */
[----:B------:R-:W-:Y:S05]  /*106c0*/  BRA `(.L_x_394) ;  /* 0xffffff6c00807947 */ /* 0x000fea000383ffff */
.L_x_175:
[----:B-1----:R1:W3:Y:S02]  /*106d0*/  SYNCS.PHASECHK.TRANS64.TRYWAIT P0, [R47+URZ+0xb070], R0 ;  /* 0x00b070002f0075a7 */ /* 0x0022e400080011ff */
[----:B---3--:R-:W-:Y:S05]  /*106e0*/  @!P0 NANOSLEEP.SYNCS 0x989680 ;  /* 0x009896800000895d */ /* 0x008fea0003900000 */
[----:B------:R-:W3:Y:S02]  /*106f0*/  @!P0 SYNCS.PHASECHK.TRANS64 P0, [R47+URZ+0xb070], R0 ;  /* 0x00b070002f0085a7 */ /* 0x000ee400080010ff */
[----:B---3--:R-:W-:Y:S05]  /*10700*/  @!P0 BRA `(.L_x_175) ;  /* 0xfffffffc00f08947 */ /* 0x008fea000383ffff */
[----:B------:R-:W-:Y:S05]  /*10710*/  BRA `(.L_x_395) ;  /* 0xffffff6c00c87947 */ /* 0x000fea000383ffff */
.L_x_177:
[----:B-1----:R1:W3:Y:S02]  /*10720*/  SYNCS.PHASECHK.TRANS64.TRYWAIT P0, [R47+URZ+0xb090], R0 ;  /* 0x00b090002f0075a7 */ /* 0x0022e400080011ff */
[----:B---3--:R-:W-:Y:S05]  /*10730*/  @!P0 NANOSLEEP.SYNCS 0x989680 ;  /* 0x009896800000895d */ /* 0x008fea0003900000 */
[----:B------:R-:W3:Y:S02]  /*10740*/  @!P0 SYNCS.PHASECHK.TRANS64 P0, [R47+URZ+0xb090], R0 ;  /* 0x00b090002f0085a7 */ /* 0x000ee400080010ff */
[----:B---3--:R-:W-:Y:S05]  /*10750*/  @!P0 BRA `(.L_x_177) ;  /* 0xfffffffc00f08947 */ /* 0x008fea000383ffff */
[----:B------:R-:W-:Y:S05]  /*10760*/  BRA `(.L_x_396) ;  /* 0xffffff7000107947 */ /* 0x000fea000383ffff */
.L_x_184:
[----:B-1----:R1:W4:Y:S02]  /*10770*/  SYNCS.PHASECHK.TRANS64.TRYWAIT P0, [R47+URZ+0xb080], R0 ;  /* 0x00b080002f0075a7 */ /* 0x00232400080011ff */
[----:B----4-:R-:W-:Y:S05]  /*10780*/  @!P0 NANOSLEEP.SYNCS 0x989680 ;  /* 0x009896800000895d */ /* 0x010fea0003900000 */
[----:B------:R-:W4:Y:S02]  /*10790*/  @!P0 SYNCS.PHASECHK.TRANS64 P0, [R47+URZ+0xb080], R0 ;  /* 0x00b080002f0085a7 */ /* 0x000f2400080010ff */
[----:B----4-:R-:W-:Y:S05]  /*107a0*/  @!P0 BRA `(.L_x_184) ;  /* 0xfffffffc00f08947 */ /* 0x010fea000383ffff */
[----:B------:R-:W-:Y:S05]  /*107b0*/  BRA `(.L_x_397) ;  /* 0xffffff74002c7947 */ /* 0x000fea000383ffff */
.L_x_186:
[----:B-1----:R1:W3:Y:S02]  /*107c0*/  SYNCS.PHASECHK.TRANS64.TRYWAIT P0, [R47+URZ+0xb098], R0 ;  /* 0x00b098002f0075a7 */ /* 0x0022e400080011ff */
[----:B---3--:R-:W-:Y:S05]  /*107d0*/  @!P0 NANOSLEEP.SYNCS 0x989680 ;  /* 0x009896800000895d */ /* 0x008fea0003900000 */
[----:B------:R-:W3:Y:S02]  /*107e0*/  @!P0 SYNCS.PHASECHK.TRANS64 P0, [R47+URZ+0xb098], R0 ;  /* 0x00b098002f0085a7 */ /* 0x000ee400080010ff */
[----:B---3--:R-:W-:Y:S05]  /*107f0*/  @!P0 BRA `(.L_x_186) ;  /* 0xfffffffc00f08947 */ /* 0x008fea000383ffff */
[----:B------:R-:W-:Y:S05]  /*10800*/  BRA `(.L_x_398) ;  /* 0xffffff7400707947 */ /* 0x000fea000383ffff */
.L_x_195:
[----:B---3--:R3:W4:Y:S02]  /*10810*/  SYNCS.PHASECHK.TRANS64.TRYWAIT P0, [R47+URZ+0xb070], R4 ;  /* 0x00b070042f0075a7 */ /* 0x00872400080011ff */
[----:B----4-:R-:W-:Y:S05]  /*10820*/  @!P0 NANOSLEEP.SYNCS 0x989680 ;  /* 0x009896800000895d */ /* 0x010fea0003900000 */
[----:B------:R-:W4:Y:S02]  /*10830*/  @!P0 SYNCS.PHASECHK.TRANS64 P0, [R47+URZ+0xb070], R4 ;  /* 0x00b070042f0085a7 */ /* 0x000f2400080010ff */
[----:B----4-:R-:W-:Y:S05]  /*10840*/  @!P0 BRA `(.L_x_195) ;  /* 0xfffffffc00f08947 */ /* 0x010fea000383ffff */
[----:B------:R-:W-:Y:S05]  /*10850*/  BRA `(.L_x_399) ;  /* 0xffffff7800ac7947 */ /* 0x000fea000383ffff */
.L_x_198:
[----:B-1----:R1:W4:Y:S02]  /*10860*/  SYNCS.PHASECHK.TRANS64.TRYWAIT P0, [R47+URZ+0xb090], R0 ;  /* 0x00b090002f0075a7 */ /* 0x00232400080011ff */
[----:B----4-:R-:W-:Y:S05]  /*10870*/  @!P0 NANOSLEEP.SYNCS 0x989680 ;  /* 0x009896800000895d */ /* 0x010fea0003900000 */
[----:B------:R-:W4:Y:S02]  /*10880*/  @!P0 SYNCS.PHASECHK.TRANS64 P0, [R47+URZ+0xb090], R0 ;  /* 0x00b090002f0085a7 */ /* 0x000f2400080010ff */
[----:B----4-:R-:W-:Y:S05]  /*10890*/  @!P0 BRA `(.L_x_198) ;  /* 0xfffffffc00f08947 */ /* 0x010fea000383ffff */
[----:B------:R-:W-:Y:S05]  /*108a0*/  BRA `(.L_x_400) ;  /* 0xffffff7800d07947 */ /* 0x000fea000383ffff */
.L_x_201:
[----:B-1----:R1:W4:Y:S02]  /*108b0*/  SYNCS.PHASECHK.TRANS64.TRYWAIT P0, [R47+URZ+0xb0c0], R0 ;  /* 0x00b0c0002f0075a7 */ /* 0x00232400080011ff */
[----:B----4-:R-:W-:Y:S05]  /*108c0*/  @!P0 NANOSLEEP.SYNCS 0x989680 ;  /* 0x009896800000895d */ /* 0x010fea0003900000 */
[----:B------:R-:W4:Y:S02]  /*108d0*/  @!P0 SYNCS.PHASECHK.TRANS64 P0, [R47+URZ+0xb0c0], R0 ;  /* 0x00b0c0002f0085a7 */ /* 0x000f2400080010ff */
[----:B----4-:R-:W-:Y:S05]  /*108e0*/  @!P0 BRA `(.L_x_201) ;  /* 0xfffffffc00f08947 */ /* 0x010fea000383ffff */
[----:B------:R-:W-:Y:S05]  /*108f0*/  BRA `(.L_x_401) ;  /* 0xffffff7800dc7947 */ /* 0x000fea000383ffff */
.L_x_209:
[----:B-1----:R1:W2:Y:S02]  /*10900*/  SYNCS.PHASECHK.TRANS64.TRYWAIT P0, [R47+URZ+0xb080], R4 ;  /* 0x00b080042f0075a7 */ /* 0x0022a400080011ff */
[----:B--2---:R-:W-:Y:S05]  /*10910*/  @!P0 NANOSLEEP.SYNCS 0x989680 ;  /* 0x009896800000895d */ /* 0x004fea0003900000 */
[----:B------:R-:W2:Y:S02]  /*10920*/  @!P0 SYNCS.PHASECHK.TRANS64 P0, [R47+URZ+0xb080], R4 ;  /* 0x00b080042f0085a7 */ /* 0x000ea400080010ff */
[----:B--2---:R-:W-:Y:S05]  /*10930*/  @!P0 BRA `(.L_x_209) ;  /* 0xfffffffc00f08947 */ /* 0x004fea000383ffff */
[----:B------:R-:W-:Y:S05]  /*10940*/  BRA `(.L_x_402) ;  /* 0xffffff8800187947 */ /* 0x000fea000383ffff */
.L_x_212:
[----:B----4-:R4:W1:Y:S02]  /*10950*/  SYNCS.PHASECHK.TRANS64.TRYWAIT P0, [R47+URZ+0xb098], R0 ;  /* 0x00b098002f0075a7 */ /* 0x01086400080011ff */
[----:B-1----:R-:W-:Y:S05]  /*10960*/  @!P0 NANOSLEEP.SYNCS 0x989680 ;  /* 0x009896800000895d */ /* 0x002fea0003900000 */
[----:B------:R-:W1:Y:S02]  /*10970*/  @!P0 SYNCS.PHASECHK.TRANS64 P0, [R47+URZ+0xb098], R0 ;  /* 0x00b098002f0085a7 */ /* 0x000e6400080010ff */
[----:B-1----:R-:W-:Y:S05]  /*10980*/  @!P0 BRA `(.L_x_212) ;  /* 0xfffffffc00f08947 */ /* 0x002fea000383ffff */
[----:B------:R-:W-:Y:S05]  /*10990*/  BRA `(.L_x_403) ;  /* 0xffffff88003c7947 */ /* 0x000fea000383ffff */
.L_x_215:
[----:B-1----:R1:W2:Y:S02]  /*109a0*/  SYNCS.PHASECHK.TRANS64.TRYWAIT P0, [R47+URZ+0xb0c8], R0 ;  /* 0x00b0c8002f0075a7 */ /* 0x0022a400080011ff */
[----:B--2---:R-:W-:Y:S05]  /*109b0*/  @!P0 NANOSLEEP.SYNCS 0x989680 ;  /* 0x009896800000895d */ /* 0x004fea0003900000 */
[----:B------:R-:W2:Y:S02]  /*109c0*/  @!P0 SYNCS.PHASECHK.TRANS64 P0, [R47+URZ+0xb0c8], R0 ;  /* 0x00b0c8002f0085a7 */ /* 0x000ea400080010ff */
[----:B--2---:R-:W-:Y:S05]  /*109d0*/  @!P0 BRA `(.L_x_215) ;  /* 0xfffffffc00f08947 */ /* 0x004fea000383ffff */
[----:B------:R-:W-:Y:S05]  /*109e0*/  BRA `(.L_x_404) ;  /* 0xffffff8800487947 */ /* 0x000fea000383ffff */
.L_x_225:
[----:B-1----:R-:W-:-:S04]  /*109f0*/  MOV R0, UR49 ;  /* 0x0000003100007c02 */ /* 0x002fc80008000f00 */
[----:B------:R1:W2:Y:S03]  /*10a00*/  SYNCS.PHASECHK.TRANS64.TRYWAIT P0, [R0+URZ], R3 ;  /* 0x00000003000075a7 */ /* 0x0002a600080011ff */
[----:B--2---:R-:W-:Y:S05]  /*10a10*/  @!P0 NANOSLEEP.SYNCS 0x989680 ;  /* 0x009896800000895d */ /* 0x004fea0003900000 */
[----:B------:R-:W2:Y:S02]  /*10a20*/  @!P0 SYNCS.PHASECHK.TRANS64 P0, [R0+URZ], R3 ;  /* 0x00000003000085a7 */ /* 0x000ea400080010ff */
[----:B--2---:R-:W-:Y:S05]  /*10a30*/  @!P0 BRA `(.L_x_225) ;  /* 0xfffffffc00ec8947 */ /* 0x004fea000383ffff */
[----:B------:R-:W-:Y:S05]  /*10a40*/  BRA `(.L_x_405) ;  /* 0xffffff9800747947 */ /* 0x000fea000383ffff */
.L_x_228:
[----:B-1----:R-:W-:-:S04]  /*10a50*/  MOV R0, UR46 ;  /* 0x0000002e00007c02 */ /* 0x002fc80008000f00 */
[----:B------:R1:W3:Y:S03]  /*10a60*/  SYNCS.PHASECHK.TRANS64.TRYWAIT P1, [R0+URZ], R3 ;  /* 0x00000003000075a7 */ /* 0x0002e600080211ff */
[----:B---3--:R-:W-:Y:S05]  /*10a70*/  @!P1 NANOSLEEP.SYNCS 0x989680 ;  /* 0x009896800000995d */ /* 0x008fea0003900000 */
[----:B------:R-:W3:Y:S02]  /*10a80*/  @!P1 SYNCS.PHASECHK.TRANS64 P1, [R0+URZ], R3 ;  /* 0x00000003000095a7 */ /* 0x000ee400080210ff */
[----:B---3--:R-:W-:Y:S05]  /*10a90*/  @!P1 BRA `(.L_x_228) ;  /* 0xfffffffc00ec9947 */ /* 0x008fea000383ffff */
[----:B------:R-:W-:Y:S05]  /*10aa0*/  BRA `(.L_x_406) ;  /* 0xffffff9800b47947 */ /* 0x000fea000383ffff */
.L_x_233:
[----:B-1----:R-:W-:-:S04]  /*10ab0*/  MOV R4, UR44 ;  /* 0x0000002c00047c02 */ /* 0x002fc80008000f00 */
[----:B------:R1:W2:Y:S03]  /*10ac0*/  SYNCS.PHASECHK.TRANS64.TRYWAIT P2, [R4+URZ], R3 ;  /* 0x00000003040075a7 */ /* 0x0002a600080411ff */
[----:B--2---:R-:W-:Y:S05]  /*10ad0*/  @!P2 NANOSLEEP.SYNCS 0x989680 ;  /* 0x009896800000a95d */ /* 0x004fea0003900000 */
[----:B------:R-:W2:Y:S02]  /*10ae0*/  @!P2 SYNCS.PHASECHK.TRANS64 P2, [R4+URZ], R3 ;  /* 0x000000030400a5a7 */ /* 0x000ea400080410ff */
[----:B--2---:R-:W-:Y:S05]  /*10af0*/  @!P2 BRA `(.L_x_233) ;  /* 0xfffffffc00eca947 */ /* 0x004fea000383ffff */
[----:B------:R-:W-:Y:S05]  /*10b00*/  BRA `(.L_x_407) ;  /* 0xffffffa000987947 */ /* 0x000fea000383ffff */
.L_x_237:
[----:B--2---:R-:W-:-:S04]  /*10b10*/  MOV R3, UR49 ;  /* 0x0000003100037c02 */ /* 0x004fc80008000f00 */
[----:B------:R2:W3:Y:S03]  /*10b20*/  SYNCS.PHASECHK.TRANS64.TRYWAIT P2, [R3+URZ], R0 ;  /* 0x00000000030075a7 */ /* 0x0004e600080411ff */
[----:B---3--:R-:W-:Y:S05]  /*10b30*/  @!P2 NANOSLEEP.SYNCS 0x989680 ;  /* 0x009896800000a95d */ /* 0x008fea0003900000 */
[----:B------:R-:W3:Y:S02]  /*10b40*/  @!P2 SYNCS.PHASECHK.TRANS64 P2, [R3+URZ], R0 ;  /* 0x000000000300a5a7 */ /* 0x000ee400080410ff */
[----:B---3--:R-:W-:Y:S05]  /*10b50*/  @!P2 BRA `(.L_x_237) ;  /* 0xfffffffc00eca947 */ /* 0x008fea000383ffff */
[----:B------:R-:W-:Y:S05]  /*10b60*/  BRA `(.L_x_408) ;  /* 0xffffffb800147947 */ /* 0x000fea000383ffff */
.L_x_242:
[----:B--2---:R-:W-:-:S04]  /*10b70*/  MOV R0, UR46 ;  /* 0x0000002e00007c02 */ /* 0x004fc80008000f00 */
[----:B------:R2:W3:Y:S03]  /*10b80*/  SYNCS.PHASECHK.TRANS64.TRYWAIT P1, [R0+URZ], R3 ;  /* 0x00000003000075a7 */ /* 0x0004e600080211ff */
[----:B---3--:R-:W-:Y:S05]  /*10b90*/  @!P1 NANOSLEEP.SYNCS 0x989680 ;  /* 0x009896800000995d */ /* 0x008fea0003900000 */
[----:B------:R-:W3:Y:S02]  /*10ba0*/  @!P1 SYNCS.PHASECHK.TRANS64 P1, [R0+URZ], R3 ;  /* 0x00000003000095a7 */ /* 0x000ee400080210ff */
[----:B---3--:R-:W-:Y:S05]  /*10bb0*/  @!P1 BRA `(.L_x_242) ;  /* 0xfffffffc00ec9947 */ /* 0x008fea000383ffff */
[----:B------:R-:W-:Y:S05]  /*10bc0*/  BRA `(.L_x_409) ;  /* 0xffffffb800c07947 */ /* 0x000fea000383ffff */
.L_x_247:
[----:B-1----:R-:W-:-:S04]  /*10bd0*/  MOV R0, UR49 ;  /* 0x0000003100007c02 */ /* 0x002fc80008000f00 */
[----:B------:R1:W2:Y:S03]  /*10be0*/  SYNCS.PHASECHK.TRANS64.TRYWAIT P0, [R0+URZ], R3 ;  /* 0x00000003000075a7 */ /* 0x0002a600080011ff */
[----:B--2---:R-:W-:Y:S05]  /*10bf0*/  @!P0 NANOSLEEP.SYNCS 0x989680 ;  /* 0x009896800000895d */ /* 0x004fea0003900000 */
[----:B------:R-:W2:Y:S02]  /*10c00*/  @!P0 SYNCS.PHASECHK.TRANS64 P0, [R0+URZ], R3 ;  /* 0x00000003000085a7 */ /* 0x000ea400080010ff */
[----:B--2---:R-:W-:Y:S05]  /*10c10*/  @!P0 BRA `(.L_x_247) ;  /* 0xfffffffc00ec8947 */ /* 0x004fea000383ffff */
[----:B------:R-:W-:Y:S05]  /*10c20*/  BRA `(.L_x_410) ;  /* 0xffffffbc00447947 */ /* 0x000fea000383ffff */
.L_x_253:
[----:B------:R-:W-:-:S07]  /*10c30*/  MOV R3, UR8 ;  /* 0x0000000800037c02 */ /* 0x000fce0008000f00 */
.L_x_411:
[----:B-1----:R1:W2:Y:S02]  /*10c40*/  SYNCS.PHASECHK.TRANS64.TRYWAIT P1, [R3+URZ+0xb010], R6 ;  /* 0x00b01006030075a7 */ /* 0x0022a400080211ff */
[----:B--2---:R-:W-:Y:S05]  /*10c50*/  @!P1 NANOSLEEP.SYNCS 0x989680 ;  /* 0x009896800000995d */ /* 0x004fea0003900000 */
[----:B------:R-:W2:Y:S02]  /*10c60*/  @!P1 SYNCS.PHASECHK.TRANS64 P1, [R3+URZ+0xb010], R6 ;  /* 0x00b01006030095a7 */ /* 0x000ea400080210ff */
[----:B--2---:R-:W-:Y:S05]  /*10c70*/  @!P1 BRA `(.L_x_411) ;  /* 0xfffffffc00f09947 */ /* 0x004fea000383ffff */
[----:B------:R-:W-:Y:S05]  /*10c80*/  BRA `(.L_x_412) ;  /* 0xffffffc000dc7947 */ /* 0x000fea000383ffff */
.L_x_259:
[----:B--2---:R-:W-:-:S07]  /*10c90*/  MOV R0, UR17 ;  /* 0x0000001100007c02 */ /* 0x004fce0008000f00 */
.L_x_413:
[----:B-1----:R1:W2:Y:S02]  /*10ca0*/  SYNCS.PHASECHK.TRANS64.TRYWAIT P1, [R0+URZ+0xb038], R5 ;  /* 0x00b03805000075a7 */ /* 0x0022a400080211ff */
[----:B--2---:R-:W-:Y:S05]  /*10cb0*/  @!P1 NANOSLEEP.SYNCS 0x989680 ;  /* 0x009896800000995d */ /* 0x004fea0003900000 */
[----:B------:R-:W2:Y:S02]  /*10cc0*/  @!P1 SYNCS.PHASECHK.TRANS64 P1, [R0+URZ+0xb038], R5 ;  /* 0x00b03805000095a7 */ /* 0x000ea400080210ff */
[----:B--2---:R-:W-:Y:S05]  /*10cd0*/  @!P1 BRA `(.L_x_413) ;  /* 0xfffffffc00f09947 */ /* 0x004fea000383ffff */
[----:B------:R-:W-:Y:S05]  /*10ce0*/  BRA `(.L_x_414) ;  /* 0xffffffc400307947 */ /* 0x000fea000383ffff */
.L_x_265:
[----:B------:R-:W-:-:S07]  /*10cf0*/  MOV R3, UR8 ;  /* 0x0000000800037c02 */ /* 0x000fce0008000f00 */
.L_x_415:
[----:B-1----:R1:W2:Y:S02]  /*10d00*/  SYNCS.PHASECHK.TRANS64.TRYWAIT P1, [R3+URZ+0xb018], R6 ;  /* 0x00b01806030075a7 */ /* 0x0022a400080211ff */
[----:B--2---:R-:W-:Y:S05]  /*10d10*/  @!P1 NANOSLEEP.SYNCS 0x989680 ;  /* 0x009896800000995d */ /* 0x004fea0003900000 */
[----:B------:R-:W2:Y:S02]  /*10d20*/  @!P1 SYNCS.PHASECHK.TRANS64 P1, [R3+URZ+0xb018], R6 ;  /* 0x00b01806030095a7 */ /* 0x000ea400080210ff */
[----:B--2---:R-:W-:Y:S05]  /*10d30*/  @!P1 BRA `(.L_x_415) ;  /* 0xfffffffc00f09947 */ /* 0x004fea000383ffff */
[----:B------:R-:W-:Y:S05]  /*10d40*/  BRA `(.L_x_416) ;  /* 0xffffffc4009c7947 */ /* 0x000fea000383ffff */
.L_x_271:
[----:B--2---:R-:W-:-:S07]  /*10d50*/  MOV R0, UR17 ;  /* 0x0000001100007c02 */ /* 0x004fce0008000f00 */
.L_x_417:
[----:B-1----:R1:W2:Y:S02]  /*10d60*/  SYNCS.PHASECHK.TRANS64.TRYWAIT P1, [R0+URZ+0xb038], R3 ;  /* 0x00b03803000075a7 */ /* 0x0022a400080211ff */
[----:B--2---:R-:W-:Y:S05]  /*10d70*/  @!P1 NANOSLEEP.SYNCS 0x989680 ;  /* 0x009896800000995d */ /* 0x004fea0003900000 */
[----:B------:R-:W2:Y:S02]  /*10d80*/  @!P1 SYNCS.PHASECHK.TRANS64 P1, [R0+URZ+0xb038], R3 ;  /* 0x00b03803000095a7 */ /* 0x000ea400080210ff */
[----:B--2---:R-:W-:Y:S05]  /*10d90*/  @!P1 BRA `(.L_x_417) ;  /* 0xfffffffc00f09947 */ /* 0x004fea000383ffff */
[----:B------:R-:W-:Y:S05]  /*10da0*/  BRA `(.L_x_418) ;  /* 0xffffffc400fc7947 */ /* 0x000fea000383ffff */
.L_x_277:
[----:B--2---:R-:W-:-:S07]  /*10db0*/  MOV R0, UR17 ;  /* 0x0000001100007c02 */ /* 0x004fce0008000f00 */
.L_x_419:
[----:B-1----:R1:W2:Y:S02]  /*10dc0*/  SYNCS.PHASECHK.TRANS64.TRYWAIT P1, [R0+URZ+0xb038], R3 ;  /* 0x00b03803000075a7 */ /* 0x0022a400080211ff */
[----:B--2---:R-:W-:Y:S05]  /*10dd0*/  @!P1 NANOSLEEP.SYNCS 0x989680 ;  /* 0x009896800000995d */ /* 0x004fea0003900000 */
[----:B------:R-:W2:Y:S02]  /*10de0*/  @!P1 SYNCS.PHASECHK.TRANS64 P1, [R0+URZ+0xb038], R3 ;  /* 0x00b03803000095a7 */ /* 0x000ea400080210ff */
[----:B--2---:R-:W-:Y:S05]  /*10df0*/  @!P1 BRA `(.L_x_419) ;  /* 0xfffffffc00f09947 */ /* 0x004fea000383ffff */
[----:B------:R-:W-:Y:S05]  /*10e00*/  BRA `(.L_x_420) ;  /* 0xffffffc800b47947 */ /* 0x000fea000383ffff */
.L_x_282:
[----:B------:R-:W-:-:S07]  /*10e10*/  MOV R0, UR17 ;  /* 0x0000001100007c02 */ /* 0x000fce0008000f00 */
.L_x_421:
[----:B-1----:R1:W2:Y:S02]  /*10e20*/  SYNCS.PHASECHK.TRANS64.TRYWAIT P1, [R0+URZ+0xb038], R3 ;  /* 0x00b03803000075a7 */ /* 0x0022a400080211ff */
[----:B--2---:R-:W-:Y:S05]  /*10e30*/  @!P1 NANOSLEEP.SYNCS 0x989680 ;  /* 0x009896800000995d */ /* 0x004fea0003900000 */
[----:B------:R-:W2:Y:S02]  /*10e40*/  @!P1 SYNCS.PHASECHK.TRANS64 P1, [R0+URZ+0xb038], R3 ;  /* 0x00b03803000095a7 */ /* 0x000ea400080210ff */
[----:B--2---:R-:W-:Y:S05]  /*10e50*/  @!P1 BRA `(.L_x_421) ;  /* 0xfffffffc00f09947 */ /* 0x004fea000383ffff */
[----:B------:R-:W-:Y:S05]  /*10e60*/  BRA `(.L_x_422) ;  /* 0xffffffcc00287947 */ /* 0x000fea000383ffff */
.L_x_287:
[----:B------:R-:W-:-:S07]  /*10e70*/  MOV R0, UR17 ;  /* 0x0000001100007c02 */ /* 0x000fce0008000f00 */
.L_x_423:
[----:B-1----:R1:W2:Y:S02]  /*10e80*/  SYNCS.PHASECHK.TRANS64.TRYWAIT P1, [R0+URZ+0xb038], R3 ;  /* 0x00b03803000075a7 */ /* 0x0022a400080211ff */
[----:B--2---:R-:W-:Y:S05]  /*10e90*/  @!P1 NANOSLEEP.SYNCS 0x989680 ;  /* 0x009896800000995d */ /* 0x004fea0003900000 */
[----:B------:R-:W2:Y:S02]  /*10ea0*/  @!P1 SYNCS.PHASECHK.TRANS64 P1, [R0+URZ+0xb038], R3 ;  /* 0x00b03803000095a7 */ /* 0x000ea400080210ff */
[----:B--2---:R-:W-:Y:S05]  /*10eb0*/  @!P1 BRA `(.L_x_423) ;  /* 0xfffffffc00f09947 */ /* 0x004fea000383ffff */
[----:B------:R-:W-:Y:S05]  /*10ec0*/  BRA `(.L_x_424) ;  /* 0xffffffcc00907947 */ /* 0x000fea000383ffff */
.L_x_292:
[----:B------:R-:W-:-:S07]  /*10ed0*/  MOV R0, UR17 ;  /* 0x0000001100007c02 */ /* 0x000fce0008000f00 */
.L_x_425:
[----:B-1----:R1:W2:Y:S02]  /*10ee0*/  SYNCS.PHASECHK.TRANS64.TRYWAIT P1, [R0+URZ+0xb038], R3 ;  /* 0x00b03803000075a7 */ /* 0x0022a400080211ff */
[----:B--2---:R-:W-:Y:S05]  /*10ef0*/  @!P1 NANOSLEEP.SYNCS 0x989680 ;  /* 0x009896800000995d */ /* 0x004fea0003900000 */
[----:B------:R-:W2:Y:S02]  /*10f00*/  @!P1 SYNCS.PHASECHK.TRANS64 P1, [R0+URZ+0xb038], R3 ;  /* 0x00b03803000095a7 */ /* 0x000ea400080210ff */
[----:B--2---:R-:W-:Y:S05]  /*10f10*/  @!P1 BRA `(.L_x_425) ;  /* 0xfffffffc00f09947 */ /* 0x004fea000383ffff */
[----:B------:R-:W-:Y:S05]  /*10f20*/  BRA `(.L_x_426) ;  /* 0xffffffcc00f87947 */ /* 0x000fea000383ffff */
.L_x_297:
[----:B------:R-:W-:-:S07]  /*10f30*/  MOV R0, UR17 ;  /* 0x0000001100007c02 */ /* 0x000fce0008000f00 */
.L_x_427:
[----:B-1----:R1:W2:Y:S02]  /*10f40*/  SYNCS.PHASECHK.TRANS64.TRYWAIT P1, [R0+URZ+0xb038], R3 ;  /* 0x00b03803000075a7 */ /* 0x0022a400080211ff */
[----:B--2---:R-:W-:Y:S05]  /*10f50*/  @!P1 NANOSLEEP.SYNCS 0x989680 ;  /* 0x009896800000995d */ /* 0x004fea0003900000 */
[----:B------:R-:W2:Y:S02]  /*10f60*/  @!P1 SYNCS.PHASECHK.TRANS64 P1, [R0+URZ+0xb038], R3 ;  /* 0x00b03803000095a7 */ /* 0x000ea400080210ff */
[----:B--2---:R-:W-:Y:S05]  /*10f70*/  @!P1 BRA `(.L_x_427) ;  /* 0xfffffffc00f09947 */ /* 0x004fea000383ffff */
[----:B------:R-:W-:Y:S05]  /*10f80*/  BRA `(.L_x_428) ;  /* 0xffffffd000607947 */ /* 0x000fea000383ffff */
.L_x_302:
[----:B------:R-:W-:-:S07]  /*10f90*/  MOV R0, UR17 ;  /* 0x0000001100007c02 */ /* 0x000fce0008000f00 */
.L_x_429:
[----:B-1----:R1:W2:Y:S02]  /*10fa0*/  SYNCS.PHASECHK.TRANS64.TRYWAIT P1, [R0+URZ+0xb038], R3 ;  /* 0x00b03803000075a7 */ /* 0x0022a400080211ff */
[----:B--2---:R-:W-:Y:S05]  /*10fb0*/  @!P1 NANOSLEEP.SYNCS 0x989680 ;  /* 0x009896800000995d */ /* 0x004fea0003900000 */
[----:B------:R-:W2:Y:S02]  /*10fc0*/  @!P1 SYNCS.PHASECHK.TRANS64 P1, [R0+URZ+0xb038], R3 ;  /* 0x00b03803000095a7 */ /* 0x000ea400080210ff */
[----:B--2---:R-:W-:Y:S05]  /*10fd0*/  @!P1 BRA `(.L_x_429) ;  /* 0xfffffffc00f09947 */ /* 0x004fea000383ffff */
[----:B------:R-:W-:Y:S05]  /*10fe0*/  BRA `(.L_x_430) ;  /* 0xffffffd000c87947 */ /* 0x000fea000383ffff */
.L_x_307:
[----:B------:R-:W-:-:S07]  /*10ff0*/  MOV R0, UR17 ;  /* 0x0000001100007c02 */ /* 0x000fce0008000f00 */
.L_x_431:
[----:B-1----:R1:W2:Y:S02]  /*11000*/  SYNCS.PHASECHK.TRANS64.TRYWAIT P1, [R0+URZ+0xb038], R3 ;  /* 0x00b03803000075a7 */ /* 0x0022a400080211ff */
[----:B--2---:R-:W-:Y:S05]  /*11010*/  @!P1 NANOSLEEP.SYNCS 0x989680 ;  /* 0x009896800000995d */ /* 0x004fea0003900000 */
[----:B------:R-:W2:Y:S02]  /*11020*/  @!P1 SYNCS.PHASECHK.TRANS64 P1, [R0+URZ+0xb038], R3 ;  /* 0x00b03803000095a7 */ /* 0x000ea400080210ff */
[----:B--2---:R-:W-:Y:S05]  /*11030*/  @!P1 BRA `(.L_x_431) ;  /* 0xfffffffc00f09947 */ /* 0x004fea000383ffff */
[----:B------:R-:W-:Y:S05]  /*11040*/  BRA `(.L_x_432) ;  /* 0xffffffd400307947 */ /* 0x000fea000383ffff */
.L_x_312:
[----:B------:R-:W-:-:S07]  /*11050*/  MOV R0, UR17 ;  /* 0x0000001100007c02 */ /* 0x000fce0008000f00 */
.L_x_433:
[----:B-1----:R1:W2:Y:S02]  /*11060*/  SYNCS.PHASECHK.TRANS64.TRYWAIT P1, [R0+URZ+0xb038], R3 ;  /* 0x00b03803000075a7 */ /* 0x0022a400080211ff */
[----:B--2---:R-:W-:Y:S05]  /*11070*/  @!P1 NANOSLEEP.SYNCS 0x989680 ;  /* 0x009896800000995d */ /* 0x004fea0003900000 */
[----:B------:R-:W2:Y:S02]  /*11080*/  @!P1 SYNCS.PHASECHK.TRANS64 P1, [R0+URZ+0xb038], R3 ;  /* 0x00b03803000095a7 */ /* 0x000ea400080210ff */
[----:B--2---:R-:W-:Y:S05]  /*11090*/  @!P1 BRA `(.L_x_433) ;  /* 0xfffffffc00f09947 */ /* 0x004fea000383ffff */
[----:B------:R-:W-:Y:S05]  /*110a0*/  BRA `(.L_x_434) ;  /* 0xffffffd400987947 */ /* 0x000fea000383ffff */
.L_x_318:
[----:B------:R-:W-:-:S07]  /*110b0*/  MOV R0, UR17 ;  /* 0x0000001100007c02 */ /* 0x000fce0008000f00 */
.L_x_435:
[----:B-1----:R1:W2:Y:S02]  /*110c0*/  SYNCS.PHASECHK.TRANS64.TRYWAIT P1, [R0+URZ+0xb038], R3 ;  /* 0x00b03803000075a7 */ /* 0x0022a400080211ff */
[----:B--2---:R-:W-:Y:S05]  /*110d0*/  @!P1 NANOSLEEP.SYNCS 0x989680 ;  /* 0x009896800000995d */ /* 0x004fea0003900000 */
[----:B------:R-:W2:Y:S02]  /*110e0*/  @!P1 SYNCS.PHASECHK.TRANS64 P1, [R0+URZ+0xb038], R3 ;  /* 0x00b03803000095a7 */ /* 0x000ea400080210ff */
[----:B--2---:R-:W-:Y:S05]  /*110f0*/  @!P1 BRA `(.L_x_435) ;  /* 0xfffffffc00f09947 */ /* 0x004fea000383ffff */
[----:B------:R-:W-:Y:S05]  /*11100*/  BRA `(.L_x_436) ;  /* 0xffffffd8001c7947 */ /* 0x000fea000383ffff */
.L_x_323:
[----:B------:R-:W-:-:S07]  /*11110*/  MOV R0, UR17 ;  /* 0x0000001100007c02 */ /* 0x000fce0008000f00 */
.L_x_437:
[----:B-1----:R1:W2:Y:S02]  /*11120*/  SYNCS.PHASECHK.TRANS64.TRYWAIT P1, [R0+URZ+0xb038], R3 ;  /* 0x00b03803000075a7 */ /* 0x0022a400080211ff */
[----:B--2---:R-:W-:Y:S05]  /*11130*/  @!P1 NANOSLEEP.SYNCS 0x989680 ;  /* 0x009896800000995d */ /* 0x004fea0003900000 */
[----:B------:R-:W2:Y:S02]  /*11140*/  @!P1 SYNCS.PHASECHK.TRANS64 P1, [R0+URZ+0xb038], R3 ;  /* 0x00b03803000095a7 */ /* 0x000ea400080210ff */
[----:B--2---:R-:W-:Y:S05]  /*11150*/  @!P1 BRA `(.L_x_437) ;  /* 0xfffffffc00f09947 */ /* 0x004fea000383ffff */
[----:B------:R-:W-:Y:S05]  /*11160*/  BRA `(.L_x_438) ;  /* 0xffffffd800847947 */ /* 0x000fea000383ffff */
.L_x_328:
[----:B------:R-:W-:-:S07]  /*11170*/  MOV R0, UR17 ;  /* 0x0000001100007c02 */ /* 0x000fce0008000f00 */
.L_x_439:
[----:B-1----:R1:W2:Y:S02]  /*11180*/  SYNCS.PHASECHK.TRANS64.TRYWAIT P1, [R0+URZ+0xb038], R3 ;  /* 0x00b03803000075a7 */ /* 0x0022a400080211ff */
[----:B--2---:R-:W-:Y:S05]  /*11190*/  @!P1 NANOSLEEP.SYNCS 0x989680 ;  /* 0x009896800000995d */ /* 0x004fea0003900000 */
[----:B------:R-:W2:Y:S02]  /*111a0*/  @!P1 SYNCS.PHASECHK.TRANS64 P1, [R0+URZ+0xb038], R3 ;  /* 0x00b03803000095a7 */ /* 0x000ea400080210ff */
[----:B--2---:R-:W-:Y:S05]  /*111b0*/  @!P1 BRA `(.L_x_439) ;  /* 0xfffffffc00f09947 */ /* 0x004fea000383ffff */
[----:B------:R-:W-:Y:S05]  /*111c0*/  BRA `(.L_x_440) ;  /* 0xffffffd800f47947 */ /* 0x000fea000383ffff */
.L_x_333:
[----:B------:R-:W-:-:S07]  /*111d0*/  MOV R0, UR17 ;  /* 0x0000001100007c02 */ /* 0x000fce0008000f00 */
.L_x_441:
[----:B-1----:R1:W2:Y:S02]  /*111e0*/  SYNCS.PHASECHK.TRANS64.TRYWAIT P1, [R0+URZ+0xb038], R3 ;  /* 0x00b03803000075a7 */ /* 0x0022a400080211ff */
[----:B--2---:R-:W-:Y:S05]  /*111f0*/  @!P1 NANOSLEEP.SYNCS 0x989680 ;  /* 0x009896800000995d */ /* 0x004fea0003900000 */
[----:B------:R-:W2:Y:S02]  /*11200*/  @!P1 SYNCS.PHASECHK.TRANS64 P1, [R0+URZ+0xb038], R3 ;  /* 0x00b03803000095a7 */ /* 0x000ea400080210ff */
[----:B--2---:R-:W-:Y:S05]  /*11210*/  @!P1 BRA `(.L_x_441) ;  /* 0xfffffffc00f09947 */ /* 0x004fea000383ffff */
[----:B------:R-:W-:Y:S05]  /*11220*/  BRA `(.L_x_442) ;  /* 0xffffffdc005c7947 */ /* 0x000fea000383ffff */
.L_x_338:
[----:B------:R-:W-:-:S07]  /*11230*/  MOV R0, UR17 ;  /* 0x0000001100007c02 */ /* 0x000fce0008000f00 */
.L_x_443:
[----:B-1----:R1:W2:Y:S02]  /*11240*/  SYNCS.PHASECHK.TRANS64.TRYWAIT P1, [R0+URZ+0xb038], R3 ;  /* 0x00b03803000075a7 */ /* 0x0022a400080211ff */
[----:B--2---:R-:W-:Y:S05]  /*11250*/  @!P1 NANOSLEEP.SYNCS 0x989680 ;  /* 0x009896800000995d */ /* 0x004fea0003900000 */
[----:B------:R-:W2:Y:S02]  /*11260*/  @!P1 SYNCS.PHASECHK.TRANS64 P1, [R0+URZ+0xb038], R3 ;  /* 0x00b03803000095a7 */ /* 0x000ea400080210ff */
[----:B--2---:R-:W-:Y:S05]  /*11270*/  @!P1 BRA `(.L_x_443) ;  /* 0xfffffffc00f09947 */ /* 0x004fea000383ffff */
[----:B------:R-:W-:Y:S05]  /*11280*/  BRA `(.L_x_444) ;  /* 0xffffffdc00d07947 */ /* 0x000fea000383ffff */
.L_x_343:
[----:B------:R-:W-:-:S07]  /*11290*/  MOV R0, UR9 ;  /* 0x0000000900007c02 */ /* 0x000fce0008000f00 */
.L_x_445:
[----:B-1----:R1:W2:Y:S02]  /*112a0*/  SYNCS.PHASECHK.TRANS64.TRYWAIT P1, [R0+URZ+0xb038], R3 ;  /* 0x00b03803000075a7 */ /* 0x0022a400080211ff */
[----:B--2---:R-:W-:Y:S05]  /*112b0*/  @!P1 NANOSLEEP.SYNCS 0x989680 ;  /* 0x009896800000995d */ /* 0x004fea0003900000 */
[----:B------:R-:W2:Y:S02]  /*112c0*/  @!P1 SYNCS.PHASECHK.TRANS64 P1, [R0+URZ+0xb038], R3 ;  /* 0x00b03803000095a7 */ /* 0x000ea400080210ff */
[----:B--2---:R-:W-:Y:S05]  /*112d0*/  @!P1 BRA `(.L_x_445) ;  /* 0xfffffffc00f09947 */ /* 0x004fea000383ffff */
[----:B------:R-:W-:Y:S05]  /*112e0*/  BRA `(.L_x_446) ;  /* 0xffffffe000387947 */ /* 0x000fea000383ffff */
.L_x_350:
[----:B------:R-:W-:-:S07]  /*112f0*/  MOV R0, UR17 ;  /* 0x0000001100007c02 */ /* 0x000fce0008000f00 */
.L_x_447:
[----:B-1----:R1:W4:Y:S02]  /*11300*/  SYNCS.PHASECHK.TRANS64.TRYWAIT P0, [R0+URZ+0xb0b0], R3 ;  /* 0x00b0b003000075a7 */ /* 0x00232400080011ff */
[----:B----4-:R-:W-:Y:S05]  /*11310*/  @!P0 NANOSLEEP.SYNCS 0x989680 ;  /* 0x009896800000895d */ /* 0x010fea0003900000 */
[----:B------:R-:W4:Y:S02]  /*11320*/  @!P0 SYNCS.PHASECHK.TRANS64 P0, [R0+URZ+0xb0b0], R3 ;  /* 0x00b0b003000085a7 */ /* 0x000f2400080010ff */
[----:B----4-:R-:W-:Y:S05]  /*11330*/  @!P0 BRA `(.L_x_447) ;  /* 0xfffffffc00f08947 */ /* 0x010fea000383ffff */
[----:B------:R-:W-:Y:S05]  /*11340*/  BRA `(.L_x_448) ;  /* 0xffffffe400c87947 */ /* 0x000fea000383ffff */
.L_x_352:
[----:B-1----:R-:W-:-:S07]  /*11350*/  MOV R0, UR17 ;  /* 0x0000001100007c02 */ /* 0x002fce0008000f00 */
.L_x_449:
[----:B-1----:R1:W4:Y:S02]  /*11360*/  SYNCS.PHASECHK.TRANS64.TRYWAIT P0, [R0+URZ+0xb0b8], R3 ;  /* 0x00b0b803000075a7 */ /* 0x00232400080011ff */
[----:B----4-:R-:W-:Y:S05]  /*11370*/  @!P0 NANOSLEEP.SYNCS 0x989680 ;  /* 0x009896800000895d */ /* 0x010fea0003900000 */
[----:B------:R-:W4:Y:S02]  /*11380*/  @!P0 SYNCS.PHASECHK.TRANS64 P0, [R0+URZ+0xb0b8], R3 ;  /* 0x00b0b803000085a7 */ /* 0x000f2400080010ff */
[----:B----4-:R-:W-:Y:S05]  /*11390*/  @!P0 BRA `(.L_x_449) ;  /* 0xfffffffc00f08947 */ /* 0x010fea000383ffff */
[----:B------:R-:W-:Y:S05]  /*113a0*/  BRA `(.L_x_450) ;  /* 0xffffffe400d87947 */ /* 0x000fea000383ffff */
        .weak           $__internal_0_$__cuda_sm10x_tcgen05_guardrail_trap_col_being_dealloced_not_returned_by_alloc
        .type           $__internal_0_$__cuda_sm10x_tcgen05_guardrail_trap_col_being_dealloced_not_returned_by_alloc,@function
        .size           $__internal_0_$__cuda_sm10x_tcgen05_guardrail_trap_col_being_dealloced_not_returned_by_alloc,($__internal_1_$__cuda_sm10x_tcgen05_guardrail_trap_phase_invalid_during_alloc - $__internal_0_$__cuda_sm10x_tcgen05_guardrail_trap_col_being_dealloced_not_returned_by_alloc)
$__internal_0_$__cuda_sm10x_tcgen05_guardrail_trap_col_being_dealloced_not_returned_by_alloc:
[----:B------:R-:W-:Y:S05]  /*113b0*/  BPT.TRAP 0x1 ;  /* 0x000000040000795c */ /* 0x000fea0000300000 */
[----:B------:R-:W-:-:S04]  /*113c0*/  MOV R3, 0x0 ;  /* 0x0000000000037802 */ /* 0x000fc80000000f00 */
[----:B------:R-:W-:Y:S05]  /*113d0*/  RET.REL.NODEC R2 `(_ZN7cutlass13device_kernelINS_4fmha6kernel36Sm100FmhaFwdKernelTmaWarpspecializedIN4cute5tupleIJiiiNS5_IJNS5_IJiiEEEiEEEEEENS1_10collective38Sm100FmhaFwdMainloopTmaWarpspecializedINS_6half_tEffNS5_IJNS4_1CILi256EEENSC_ILi64EEENSC_ILi32EEEEEENS5_IJiNSC_ILi1EEES7_EEENS5_IJiSH_NS5_IJNS5_IJNSC_ILi0EEEiEEEiEEEEEESM_NS9_6NoMaskENS5_IJNSC_ILi2EEESH_SH_EEENSC_ILb0EEEEENS9_38Sm100FmhaFwdEpilogueTmaWarpspecializedISB_fNS5_IJNSC_ILi128EEESF_SE_EEESI_NS5_IJSH_S7_EEESQ_EENS2_23PersistentTileSchedulerENS2_41Sm100FmhaCtxKernelWarpspecializedScheduleEEEEEvNT_6ParamsE) ;  /* 0xfffffeec02087950 */ /* 0x000fea0003c3ffff */
        .weak           $__internal_1_$__cuda_sm10x_tcgen05_guardrail_trap_phase_invalid_during_alloc
        .type           $__internal_1_$__cuda_sm10x_tcgen05_guardrail_trap_phase_invalid_during_alloc,@function
        .size           $__internal_1_$__cuda_sm10x_tcgen05_guardrail_trap_phase_invalid_during_alloc,($__internal_2_$__cuda_sm10x_tcgen05_guardrail_trap_unallocated_columns_being_dealloced - $__internal_1_$__cuda_sm10x_tcgen05_guardrail_trap_phase_invalid_during_alloc)
$__internal_1_$__cuda_sm10x_tcgen05_guardrail_trap_phase_invalid_during_alloc:
[----:B------:R-:W-:Y:S05]  /*113e0*/  BPT.TRAP 0x1 ;  /* 0x000000040000795c */ /* 0x000fea0000300000 */
[----:B------:R-:W-:-:S04]  /*113f0*/  HFMA2 R3, -RZ, RZ, 0, 0 ;  /* 0x00000000ff037431 */ /* 0x000fc800000001ff */
[----:B------:R-:W-:Y:S05]  /*11400*/  RET.REL.NODEC R2 `(_ZN7cutlass13device_kernelINS_4fmha6kernel36Sm100FmhaFwdKernelTmaWarpspecializedIN4cute5tupleIJiiiNS5_IJNS5_IJiiEEEiEEEEEENS1_10collective38Sm100FmhaFwdMainloopTmaWarpspecializedINS_6half_tEffNS5_IJNS4_1CILi256EEENSC_ILi64EEENSC_ILi32EEEEEENS5_IJiNSC_ILi1EEES7_EEENS5_IJiSH_NS5_IJNS5_IJNSC_ILi0EEEiEEEiEEEEEESM_NS9_6NoMaskENS5_IJNSC_ILi2EEESH_SH_EEENSC_ILb0EEEEENS9_38Sm100FmhaFwdEpilogueTmaWarpspecializedISB_fNS5_IJNSC_ILi128EEESF_SE_EEESI_NS5_IJSH_S7_EEESQ_EENS2_23PersistentTileSchedulerENS2_41Sm100FmhaCtxKernelWarpspecializedScheduleEEEEEvNT_6ParamsE) ;  /* 0xfffffee802fc7950 */ /* 0x000fea0003c3ffff */
        .weak           $__internal_2_$__cuda_sm10x_tcgen05_guardrail_trap_unallocated_columns_being_dealloced
        .type           $__internal_2_$__cuda_sm10x_tcgen05_guardrail_trap_unallocated_columns_being_dealloced,@function
        .size           $__internal_2_$__cuda_sm10x_tcgen05_guardrail_trap_unallocated_columns_being_dealloced,($__internal_3_$__cuda_sm3x_div_rn_noftz_f32_slowpath - $__internal_2_$__cuda_sm10x_tcgen05_guardrail_trap_unallocated_columns_being_dealloced)
$__internal_2_$__cuda_sm10x_tcgen05_guardrail_trap_unallocated_columns_being_dealloced:
[----:B------:R-:W-:Y:S05]  /*11410*/  BPT.TRAP 0x1 ;  /* 0x000000040000795c */ /* 0x000fea0000300000 */
[----:B------:R-:W-:-:S04]  /*11420*/  MOV R3, 0x0 ;  /* 0x0000000000037802 */ /* 0x000fc80000000f00 */
[----:B------:R-:W-:Y:S05]  /*11430*/  RET.REL.NODEC R2 `(_ZN7cutlass13device_kernelINS_4fmha6kernel36Sm100FmhaFwdKernelTmaWarpspecializedIN4cute5tupleIJiiiNS5_IJNS5_IJiiEEEiEEEEEENS1_10collective38Sm100FmhaFwdMainloopTmaWarpspecializedINS_6half_tEffNS5_IJNS4_1CILi256EEENSC_ILi64EEENSC_ILi32EEEEEENS5_IJiNSC_ILi1EEES7_EEENS5_IJiSH_NS5_IJNS5_IJNSC_ILi0EEEiEEEiEEEEEESM_NS9_6NoMaskENS5_IJNSC_ILi2EEESH_SH_EEENSC_ILb0EEEEENS9_38Sm100FmhaFwdEpilogueTmaWarpspecializedISB_fNS5_IJNSC_ILi128EEESF_SE_EEESI_NS5_IJSH_S7_EEESQ_EENS2_23PersistentTileSchedulerENS2_41Sm100FmhaCtxKernelWarpspecializedScheduleEEEEEvNT_6ParamsE) ;  /* 0xfffffee802f07950 */ /* 0x000fea0003c3ffff */
        .weak           $__internal_3_$__cuda_sm3x_div_rn_noftz_f32_slowpath
        .type           $__internal_3_$__cuda_sm3x_div_rn_noftz_f32_slowpath,@function
        .size           $__internal_3_$__cuda_sm3x_div_rn_noftz_f32_slowpath,(.L_x_467 - $__internal_3_$__cuda_sm3x_div_rn_noftz_f32_slowpath)
$__internal_3_$__cuda_sm3x_div_rn_noftz_f32_slowpath:
[----:B------:R-:W-:Y:S01]  /*11440*/  SHF.R.U32.HI R3, RZ, 0x17, R22 ;  /* 0x00000017ff037819 */ /* 0x000fe20000011616 */
[----:B------:R-:W-:Y:S01]  /*11450*/  BSSY B1, `(.L_x_451) ;  /* 0x0000065000017945 */ /* 0x000fe20003800000 */
[--C-:B------:R-:W-:Y:S01]  /*11460*/  SHF.R.U32.HI R8, RZ, 0x17, R30.reuse ;  /* 0x00000017ff087819 */ /* 0x100fe2000001161e */
[----:B------:R-:W-:Y:S01]  /*11470*/  IMAD.MOV.U32 R7, RZ, RZ, R30 ;  /* 0x000000ffff077224 */ /* 0x000fe200078e001e */
[----:B------:R-:W-:Y:S01]  /*11480*/  LOP3.LUT R3, R3, 0xff, RZ, 0xc0, !PT ;  /* 0x000000ff03037812 */ /* 0x000fe200078ec0ff */
[----:B------:R-:W-:Y:S01]  /*11490*/  IMAD.MOV.U32 R6, RZ, RZ, R22 ;  /* 0x000000ffff067224 */ /* 0x000fe200078e0016 */
[----:B------:R-:W-:-:S03]  /*114a0*/  LOP3.LUT R8, R8, 0xff, RZ, 0xc0, !PT ;  /* 0x000000ff08087812 */ /* 0x000fc600078ec0ff */
[----:B------:R-:W-:Y:S02]  /*114b0*/  VIADD R0, R3, 0xffffffff ;  /* 0xffffffff03007836 */ /* 0x000fe40000000000 */
[----:B------:R-:W-:-:S03]  /*114c0*/  VIADD R5, R8, 0xffffffff ;  /* 0xffffffff08057836 */ /* 0x000fc60000000000 */
[----:B------:R-:W-:-:S04]  /*114d0*/  ISETP.GT.U32.AND P0, PT, R0, 0xfd, PT ;  /* 0x000000fd0000780c */ /* 0x000fc80003f04070 */
[----:B------:R-:W-:-:S13]  /*114e0*/  ISETP.GT.U32.OR P0, PT, R5, 0xfd, P0 ;  /* 0x000000fd0500780c */ /* 0x000fda0000704470 */
[----:B------:R-:W-:Y:S01]  /*114f0*/  @!P0 IMAD.MOV.U32 R10, RZ, RZ, RZ ;  /* 0x000000ffff0a8224 */ /* 0x000fe200078e00ff */
[----:B------:R-:W-:Y:S06]  /*11500*/  @!P0 BRA `(.L_x_452) ;  /* 0x00000000005c8947 */ /* 0x000fec0003800000 */
[----:B------:R-:W-:Y:S02]  /*11510*/  FSETP.GTU.FTZ.AND P1, PT, |R30|, +INF , PT ;  /* 0x7f8000001e00780b */ /* 0x000fe40003f3c200 */
[----:B------:R-:W-:-:S04]  /*11520*/  FSETP.GTU.FTZ.AND P0, PT, |R22|, +INF , PT ;  /* 0x7f8000001600780b */ /* 0x000fc80003f1c200 */
[----:B------:R-:W-:-:S13]  /*11530*/  PLOP3.LUT P0, PT, P1, P0, PT, 0xf8, 0x8f ;  /* 0x00000000008f781c */ /* 0x000fda0000f01f70 */
[----:B------:R-:W-:Y:S05]  /*11540*/  @P0 BRA `(.L_x_453) ;  /* 0x0000000400500947 */ /* 0x000fea0003800000 */
[----:B------:R-:W-:-:S13]  /*11550*/  LOP3.LUT P0, RZ, R6, 0x7fffffff, R7, 0xc8, !PT ;  /* 0x7fffffff06ff7812 */ /* 0x000fda000780c807 */
[----:B------:R-:W-:Y:S05]  /*11560*/  @!P0 BRA `(.L_x_454) ;  /* 0x0000000400408947 */ /* 0x000fea0003800000 */
[----:B------:R-:W-:Y:S02]  /*11570*/  FSETP.NEU.FTZ.AND P0, PT, |R30|, +INF , PT ;  /* 0x7f8000001e00780b */ /* 0x000fe40003f1d200 */
[----:B------:R-:W-:Y:S02]  /*11580*/  FSETP.NEU.FTZ.AND P1, PT, |R22|, +INF , PT ;  /* 0x7f8000001600780b */ /* 0x000fe40003f3d200 */
[----:B------:R-:W-:-:S11]  /*11590*/  FSETP.NEU.FTZ.AND P2, PT, |R30|, +INF , PT ;  /* 0x7f8000001e00780b */ /* 0x000fd60003f5d200 */
[----:B------:R-:W-:Y:S05]  /*115a0*/  @!P1 BRA !P0, `(.L_x_454) ;  /* 0x0000000400309947 */ /* 0x000fea0004000000 */
[----:B------:R-:W-:-:S04]  /*115b0*/  LOP3.LUT P0, RZ, R7, 0x7fffffff, RZ, 0xc0, !PT ;  /* 0x7fffffff07ff7812 */ /* 0x000fc8000780c0ff */
[----:B------:R-:W-:-:S13]  /*115c0*/  PLOP3.LUT P0, PT, P1, P0, PT, 0x2f, 0xf2 ;  /* 0x0000000000f2781c */ /* 0x000fda0000f00577 */
[----:B------:R-:W-:Y:S05]  /*115d0*/  @P0 BRA `(.L_x_455) ;  /* 0x00000004001c0947 */ /* 0x000fea0003800000 */
[----:B------:R-:W-:-:S04]  /*115e0*/  LOP3.LUT P0, RZ, R6, 0x7fffffff, RZ, 0xc0, !PT ;  /* 0x7fffffff06ff7812 */ /* 0x000fc8000780c0ff */
[----:B------:R-:W-:-:S13]  /*115f0*/  PLOP3.LUT P0, PT, P2, P0, PT, 0x2f, 0xf2 ;  /* 0x0000000000f2781c */ /* 0x000fda0001700577 */
[----:B------:R-:W-:Y:S05]  /*11600*/  @P0 BRA `(.L_x_456) ;  /* 0x0000000400040947 */ /* 0x000fea0003800000 */
[----:B------:R-:W-:Y:S02]  /*11610*/  ISETP.GE.AND P1, PT, R5, RZ, PT ;  /* 0x000000ff0500720c */ /* 0x000fe40003f26270 */
[----:B------:R-:W-:-:S11]  /*11620*/  ISETP.GE.AND P0, PT, R0, RZ, PT ;  /* 0x000000ff0000720c */ /* 0x000fd60003f06270 */
[----:B------:R-:W-:Y:S01]  /*11630*/  @P1 MOV R10, RZ ;  /* 0x000000ff000a1202 */ /* 0x000fe20000000f00 */
[----:B------:R-:W-:Y:S01]  /*11640*/  @!P1 FFMA R7, R30, 1.84467440737095516160e+19, RZ ;  /* 0x5f8000001e079823 */ /* 0x000fe200000000ff */
[----:B------:R-:W-:Y:S01]  /*11650*/  @!P1 MOV R10, 0xffffffc0 ;  /* 0xffffffc0000a9802 */ /* 0x000fe20000000f00 */
[----:B------:R-:W-:-:S03]  /*11660*/  @!P0 FFMA R6, R22, 1.84467440737095516160e+19, RZ ;  /* 0x5f80000016068823 */ /* 0x000fc600000000ff */
[----:B------:R-:W-:-:S07]  /*11670*/  @!P0 IADD3 R10, PT, PT, R10, 0x40, RZ ;  /* 0x000000400a0a8810 */ /* 0x000fce0007ffe0ff */
.L_x_452:
[----:B------:R-:W-:Y:S01]  /*11680*/  LEA R11, R3, 0xc0800000, 0x17 ;  /* 0xc0800000030b7811 */ /* 0x000fe200078eb8ff */
[----:B------:R-:W-:Y:S01]  /*11690*/  BSSY B0, `(.L_x_457) ;  /* 0x0000036000007945 */ /* 0x000fe20003800000 */
[----:B------:R-:W-:Y:S02]  /*116a0*/  IADD3 R8, PT, PT, R8, -0x7f, RZ ;  /* 0xffffff8108087810 */ /* 0x000fe40007ffe0ff */
[----:B------:R-:W-:-:S03]  /*116b0*/  IADD3 R11, PT, PT, -R11, R6, RZ ;  /* 0x000000060b0b7210 */ /* 0x000fc60007ffe1ff */
[----:B------:R-:W-:Y:S01]  /*116c0*/  IMAD R9, R8, -0x800000, R7 ;  /* 0xff80000008097824 */ /* 0x000fe200078e0207 */
[----:B------:R-:W1:Y:S01]  /*116d0*/  MUFU.RCP R5, R11 ;  /* 0x0000000b00057308 */ /* 0x000e620000001000 */
[----:B------:R-:W-:-:S04]  /*116e0*/  FADD.FTZ R6, -R11, -RZ ;  /* 0x800000ff0b067221 */ /* 0x000fc80000010100 */
[----:B-1----:R-:W-:-:S04]  /*116f0*/  FFMA R0, R5, R6, 1 ;  /* 0x3f80000005007423 */ /* 0x002fc80000000006 */
[----:B------:R-:W-:-:S04]  /*11700*/  FFMA R0, R5, R0, R5 ;  /* 0x0000000005007223 */ /* 0x000fc80000000005 */
[----:B------:R-:W-:-:S04]  /*11710*/  FFMA R7, R9, R0, RZ ;  /* 0x0000000009077223 */ /* 0x000fc800000000ff */
[----:B------:R-:W-:-:S04]  /*11720*/  FFMA R5, R6, R7, R9 ;  /* 0x0000000706057223 */ /* 0x000fc80000000009 */
[----:B------:R-:W-:-:S04]  /*11730*/  FFMA R5, R0, R5, R7 ;  /* 0x0000000500057223 */ /* 0x000fc80000000007 */
[----:B------:R-:W-:Y:S01]  /*11740*/  FFMA R6, R6, R5, R9 ;  /* 0x0000000506067223 */ /* 0x000fe20000000009 */
[----:B------:R-:W-:-:S03]  /*11750*/  IADD3 R9, PT, PT, R8, 0x7f, -R3 ;  /* 0x0000007f08097810 */ /* 0x000fc60007ffe803 */
[----:B------:R-:W-:Y:S01]  /*11760*/  FFMA R7, R0, R6, R5 ;  /* 0x0000000600077223 */ /* 0x000fe20000000005 */
[----:B------:R-:W-:-:S04]  /*11770*/  IADD3 R10, PT, PT, R9, R10, RZ ;  /* 0x0000000a090a7210 */ /* 0x000fc80007ffe0ff */
[----:B------:R-:W-:-:S04]  /*11780*/  SHF.R.U32.HI R3, RZ, 0x17, R7 ;  /* 0x00000017ff037819 */ /* 0x000fc80000011607 */
[----:B------:R-:W-:-:S04]  /*11790*/  LOP3.LUT R3, R3, 0xff, RZ, 0xc0, !PT ;  /* 0x000000ff03037812 */ /* 0x000fc800078ec0ff */
[----:B------:R-:W-:-:S04]  /*117a0*/  IADD3 R3, PT, PT, R3, R10, RZ ;  /* 0x0000000a03037210 */ /* 0x000fc80007ffe0ff */
[----:B------:R-:W-:-:S04]  /*117b0*/  IADD3 R8, PT, PT, R3, -0x1, RZ ;  /* 0xffffffff03087810 */ /* 0x000fc80007ffe0ff */
[----:B------:R-:W-:-:S13]  /*117c0*/  ISETP.GE.U32.AND P0, PT, R8, 0xfe, PT ;  /* 0x000000fe0800780c */ /* 0x000fda0003f06070 */
[----:B------:R-:W-:Y:S05]  /*117d0*/  @!P0 BRA `(.L_x_458) ;  /* 0x0000000000808947 */ /* 0x000fea0003800000 */
[----:B------:R-:W-:-:S13]  /*117e0*/  ISETP.GT.AND P0, PT, R3, 0xfe, PT ;  /* 0x000000fe0300780c */ /* 0x000fda0003f04270 */
[----:B------:R-:W-:Y:S05]  /*117f0*/  @P0 BRA `(.L_x_459) ;  /* 0x00000000006c0947 */ /* 0x000fea0003800000 */
[----:B------:R-:W-:-:S13]  /*11800*/  ISETP.GE.AND P0, PT, R3, 0x1, PT ;  /* 0x000000010300780c */ /* 0x000fda0003f06270 */
[----:B------:R-:W-:Y:S05]  /*11810*/  @P0 BRA `(.L_x_460) ;  /* 0x0000000000740947 */ /* 0x000fea0003800000 */
[----:B------:R-:W-:Y:S02]  /*11820*/  ISETP.GE.AND P0, PT, R3, -0x18, PT ;  /* 0xffffffe80300780c */ /* 0x000fe40003f06270 */
[----:B------:R-:W-:-:S11]  /*11830*/  LOP3.LUT R7, R7, 0x80000000, RZ, 0xc0, !PT ;  /* 0x8000000007077812 */ /* 0x000fd600078ec0ff */
[----:B------:R-:W-:Y:S05]  /*11840*/  @!P0 BRA `(.L_x_460) ;  /* 0x0000000000688947 */ /* 0x000fea0003800000 */
[CCC-:B------:R-:W-:Y:S01]  /*11850*/  FFMA.RZ R8, R0.reuse, R6.reuse, R5.reuse ;  /* 0x0000000600087223 */ /* 0x1c0fe2000000c005 */
[CCC-:B------:R-:W-:Y:S01]  /*11860*/  FFMA.RP R9, R0.reuse, R6.reuse, R5.reuse ;  /* 0x0000000600097223 */ /* 0x1c0fe20000008005 */
[----:B------:R-:W-:Y:S01]  /*11870*/  FFMA.RM R6, R0, R6, R5 ;  /* 0x0000000600067223 */ /* 0x000fe20000004005 */
[C---:B------:R-:W-:Y:S01]  /*11880*/  VIADD R0, R3.reuse, 0x20 ;  /* 0x0000002003007836 */ /* 0x040fe20000000000 */
[C---:B------:R-:W-:Y:S02]  /*11890*/  ISETP.NE.AND P0, PT, R3.reuse, RZ, PT ;  /* 0x000000ff0300720c */ /* 0x040fe40003f05270 */
[----:B------:R-:W-:Y:S02]  /*118a0*/  LOP3.LUT R8, R8, 0x7fffff, RZ, 0xc0, !PT ;  /* 0x007fffff08087812 */ /* 0x000fe400078ec0ff */
[----:B------:R-:W-:Y:S01]  /*118b0*/  ISETP.NE.AND P1, PT, R3, RZ, PT ;  /* 0x000000ff0300720c */ /* 0x000fe20003f25270 */
[----:B------:R-:W-:Y:S01]  /*118c0*/  IMAD.MOV R3, RZ, RZ, -R3 ;  /* 0x000000ffff037224 */ /* 0x000fe200078e0a03 */
[----:B------:R-:W-:-:S02]  /*118d0*/  LOP3.LUT R5, R8, 0x800000, RZ, 0xfc, !PT ;  /* 0x0080000008057812 */ /* 0x000fc400078efcff */
[----:B------:R-:W-:Y:S02]  /*118e0*/  FSETP.NEU.FTZ.AND P2, PT, R9, R6, PT ;  /* 0x000000060900720b */ /* 0x000fe40003f5d000 */
[----:B------:R-:W-:Y:S02]  /*118f0*/  SHF.L.U32 R0, R5, R0, RZ ;  /* 0x0000000005007219 */ /* 0x000fe400000006ff */
[----:B------:R-:W-:Y:S02]  /*11900*/  SEL R6, R3, RZ, P0 ;  /* 0x000000ff03067207 */ /* 0x000fe40000000000 */
[----:B------:R-:W-:Y:S02]  /*11910*/  ISETP.NE.AND P1, PT, R0, RZ, P1 ;  /* 0x000000ff0000720c */ /* 0x000fe40000f25270 */
[----:B------:R-:W-:Y:S02]  /*11920*/  SHF.R.U32.HI R5, RZ, R6, R5 ;  /* 0x00000006ff057219 */ /* 0x000fe40000011605 */
[----:B------:R-:W-:-:S02]  /*11930*/  PLOP3.LUT P1, PT, P2, P1, PT, 0xf8, 0x8f ;  /* 0x00000000008f781c */ /* 0x000fc40001723f70 */
[----:B------:R-:W-:Y:S02]  /*11940*/  SHF.R.U32.HI R3, RZ, 0x1, R5 ;  /* 0x00000001ff037819 */ /* 0x000fe40000011605 */
[----:B------:R-:W-:-:S04]  /*11950*/  SEL R0, RZ, 0x1, !P1 ;  /* 0x00000001ff007807 */ /* 0x000fc80004800000 */
[----:B------:R-:W-:-:S04]  /*11960*/  LOP3.LUT R0, R0, 0x1, R3, 0xf8, !PT ;  /* 0x0000000100007812 */ /* 0x000fc800078ef803 */
[----:B------:R-:W-:-:S05]  /*11970*/  LOP3.LUT R0, R0, R5, RZ, 0xc0, !PT ;  /* 0x0000000500007212 */ /* 0x000fca00078ec0ff */
[----:B------:R-:W-:-:S05]  /*11980*/  IMAD.IADD R0, R3, 0x1, R0 ;  /* 0x0000000103007824 */ /* 0x000fca00078e0200 */
[----:B------:R-:W-:Y:S01]  /*11990*/  LOP3.LUT R7, R0, R7, RZ, 0xfc, !PT ;  /* 0x0000000700077212 */ /* 0x000fe200078efcff */
[----:B------:R-:W-:Y:S05]  /*119a0*/  BRA `(.L_x_460) ;  /* 0x0000000000107947 */ /* 0x000fea0003800000 */
.L_x_459:
[----:B------:R-:W-:-:S04]  /*119b0*/  LOP3.LUT R7, R7, 0x80000000, RZ, 0xc0, !PT ;  /* 0x8000000007077812 */ /* 0x000fc800078ec0ff */
[----:B------:R-:W-:Y:S01]  /*119c0*/  LOP3.LUT R7, R7, 0x7f800000, RZ, 0xfc, !PT ;  /* 0x7f80000007077812 */ /* 0x000fe200078efcff */
[----:B------:R-:W-:Y:S05]  /*119d0*/  BRA `(.L_x_460) ;  /* 0x0000000000047947 */ /* 0x000fea0003800000 */
.L_x_458:
[----:B------:R-:W-:Y:S02]  /*119e0*/  LEA R7, R10, R7, 0x17 ;  /* 0x000000070a077211 */ /* 0x000fe400078eb8ff */
.L_x_460:
[----:B------:R-:W-:Y:S05]  /*119f0*/  BSYNC B0 ;  /* 0x0000000000007941 */ /* 0x000fea0003800000 */
.L_x_457:
[----:B------:R-:W-:Y:S01]  /*11a00*/  MOV R32, R7 ;  /* 0x0000000700207202 */ /* 0x000fe20000000f00 */
[----:B------:R-:W-:Y:S05]  /*11a10*/  BRA `(.L_x_461) ;  /* 0x0000000000207947 */ /* 0x000fea0003800000 */
.L_x_456:
[----:B------:R-:W-:-:S04]  /*11a20*/  LOP3.LUT R6, R6, 0x80000000, R7, 0x48, !PT ;  /* 0x8000000006067812 */ /* 0x000fc800078e4807 */
[----:B------:R-:W-:Y:S01]  /*11a30*/  LOP3.LUT R32, R6, 0x7f800000, RZ, 0xfc, !PT ;  /* 0x7f80000006207812 */ /* 0x000fe200078efcff */
[----:B------:R-:W-:Y:S05]  /*11a40*/  BRA `(.L_x_461) ;  /* 0x0000000000147947 */ /* 0x000fea0003800000 */
.L_x_455:
[----:B------:R-:W-:Y:S01]  /*11a50*/  LOP3.LUT R32, R6, 0x80000000, R7, 0x48, !PT ;  /* 0x8000000006207812 */ /* 0x000fe200078e4807 */
[----:B------:R-:W-:Y:S05]  /*11a60*/  BRA `(.L_x_461) ;  /* 0x00000000000c7947 */ /* 0x000fea0003800000 */
.L_x_454:
[----:B------:R-:W1:Y:S01]  /*11a70*/  MUFU.RSQ R32, -QNAN ;  /* 0xffc0000000207908 */ /* 0x000e620000001400 */
[----:B------:R-:W-:Y:S05]  /*11a80*/  BRA `(.L_x_461) ;  /* 0x0000000000047947 */ /* 0x000fea0003800000 */
.L_x_453:
[----:B------:R-:W-:-:S07]  /*11a90*/  FADD.FTZ R32, R30, R22 ;  /* 0x000000161e207221 */ /* 0x000fce0000010000 */
.L_x_461:
[----:B------:R-:W-:Y:S05]  /*11aa0*/  BSYNC B1 ;  /* 0x0000000000017941 */ /* 0x000fea0003800000 */
.L_x_451:
[----:B------:R-:W-:-:S04]  /*11ab0*/  HFMA2 R5, -RZ, RZ, 0, 0 ;  /* 0x00000000ff057431 */ /* 0x000fc800000001ff */
[----:B-1----:R-:W-:Y:S05]  /*11ac0*/  RET.REL.NODEC R4 `(_ZN7cutlass13device_kernelINS_4fmha6kernel36Sm100FmhaFwdKernelTmaWarpspecializedIN4cute5tupleIJiiiNS5_IJNS5_IJiiEEEiEEEEEENS1_10collective38Sm100FmhaFwdMainloopTmaWarpspecializedINS_6half_tEffNS5_IJNS4_1CILi256EEENSC_ILi64EEENSC_ILi32EEEEEENS5_IJiNSC_ILi1EEES7_EEENS5_IJiSH_NS5_IJNS5_IJNSC_ILi0EEEiEEEiEEEEEESM_NS9_6NoMaskENS5_IJNSC_ILi2EEESH_SH_EEENSC_ILb0EEEEENS9_38Sm100FmhaFwdEpilogueTmaWarpspecializedISB_fNS5_IJNSC_ILi128EEESF_SE_EEESI_NS5_IJSH_S7_EEESQ_EENS2_23PersistentTileSchedulerENS2_41Sm100FmhaCtxKernelWarpspecializedScheduleEEEEEvNT_6ParamsE) ;  /* 0xfffffee4044c7950 */ /* 0x002fea0003c3ffff */
.L_x_462:
[----:B------:R-:W-:-:S00]  /*11ad0*/  BRA `(.L_x_462) ;  /* 0xfffffffc00fc7947 */ /* 0x000fc0000383ffff */
[----:B------:R-:W-:-:S00]  /*11ae0*/  NOP ;  /* 0x0000000000007918 */ /* 0x000fc00000000000 */
        /* <DEDUP_REMOVED lines=9> */
.L_x_467:


//--------------------- .nv.global.init           --------------------------
	.section	.nv.global.init,"aw",@progbits
.nv.global.init:
	.type		$str$23,@object
	.size		$str$23,($str$37 - $str$23)
$str$23:
        /*0000*/ 	.byte	0x0a, 0x00
	.type		$str$37,@object
	.size		$str$37,($str$32 - $str$37)
$str$37:
        /*0002*/ 	.byte	0x3a, 0x00
	.type		$str$32,@object
	.size		$str$32,($str$29 - $str$32)
$str$32:
        /*0004*/ 	.byte	0x5f, 0x00
	.type		$str$29,@object
	.size		$str$29,($str$28 - $str$29)
$str$29:
        /*0006*/ 	.byte	0x25, 0x64, 0x00
	.type		$str$28,@object
	.size		$str$28,($str$30 - $str$28)
$str$28:
        /*0009*/ 	.byte	0x25, 0x63, 0x00
	.type		$str$30,@object
	.size		$str$30,($str$31 - $str$30)
$str$30:
        /*000c*/ 	.byte	0x25, 0x73, 0x00
	.type		$str$31,@object
	.size		$str$31,($str$35 - $str$31)
$str$31:
        /*000f*/ 	.byte	0x20, 0x6f, 0x20, 0x00
	.type		$str$35,@object
	.size		$str$35,($str$22 - $str$35)
$str$35:
        /*0013*/ 	.byte	0x70, 0x74, 0x72, 0x5b, 0x00
	.type		$str$22,@object
	.size		$str$22,($str$34 - $str$22)
$str$22:
        /*0018*/ 	.byte	0x73, 0x4f, 0x3a, 0x20, 0x00
	.type		$str$34,@object
	.size		$str$34,($str$36 - $str$34)
$str$34:
        /*001d*/ 	.byte	0x73, 0x6d, 0x65, 0x6d, 0x5f, 0x00
	.type		$str$36,@object
	.size		$str$36,($str$33 - $str$36)
$str$36:
        /*0023*/ 	.byte	0x62, 0x5d, 0x28, 0x25, 0x70, 0x29, 0x00
	.type		$str$33,@object
	.size		$str$33,($str$27 - $str$33)
$str$33:
        /*002a*/ 	.byte	0x53, 0x77, 0x3c, 0x25, 0x64, 0x2c, 0x25, 0x64, 0x2c, 0x25, 0x64, 0x3e, 0x00
	.type		$str$27,@object
	.size		$str$27,($str$26 - $str$27)
$str$27:
        /*0037*/ 	.byte	0x2f, 0x74, 0x6d, 0x70, 0x2f, 0x63, 0x75, 0x74, 0x6c, 0x61, 0x73, 0x73, 0x5f, 0x73, 0x77, 0x65
        /*0047*/ 	.byte	0x65, 0x70, 0x5f, 0x73, 0x72, 0x63, 0x2f, 0x69, 0x6e, 0x63, 0x6c, 0x75, 0x64, 0x65, 0x2f, 0x63
        /*0057*/ 	.byte	0x75, 0x74, 0x65, 0x2f, 0x61, 0x74, 0x6f, 0x6d, 0x2f, 0x63, 0x6f, 0x70, 0x79, 0x5f, 0x74, 0x72
        /*0067*/ 	.byte	0x61, 0x69, 0x74, 0x73, 0x5f, 0x73, 0x6d, 0x31, 0x30, 0x30, 0x2e, 0x68, 0x70, 0x70, 0x00
	.type		$str$26,@object
	.size		$str$26,(__unnamed_4 - $str$26)
$str$26:
        /*0076*/ 	.byte	0x28, 0x28, 0x75, 0x69, 0x6e, 0x74, 0x33, 0x32, 0x5f, 0x74, 0x28, 0x74, 0x68, 0x72, 0x65, 0x61
        /*0086*/ 	.byte	0x64, 0x49, 0x64, 0x78, 0x2e, 0x78, 0x29, 0x20, 0x2f, 0x20, 0x33, 0x32, 0x29, 0x20, 0x25, 0x20
        /*0096*/ 	.byte	0x34, 0x29, 0x20, 0x3d, 0x3d, 0x20, 0x28, 0x28, 0x28, 0x74, 0x6d, 0x65, 0x6d, 0x5f, 0x61, 0x64
        /*00a6*/ 	.byte	0x64, 0x72, 0x20, 0x3e, 0x3e, 0x20, 0x31, 0x36, 0x29, 0x20, 0x2f, 0x20, 0x33, 0x32, 0x29, 0x20
        /*00b6*/ 	.byte	0x25, 0x20, 0x34, 0x29, 0x00
	.type		__unnamed_4,@object
	.size		__unnamed_4,(__unnamed_1 - __unnamed_4)
__unnamed_4:
        /*00bb*/ 	.byte	0x63, 0x6f, 0x6e, 0x73, 0x74, 0x65, 0x78, 0x70, 0x72, 0x20, 0x76, 0x6f, 0x69, 0x64, 0x20, 0x63
        /* <DEDUP_REMOVED lines=36> */
        /*030b*/ 	.byte	0x30, 0x3e, 0x3e, 0x3e, 0x3e, 0x5d, 0x00
	.type		__unnamed_1,@object
	.size		__unnamed_1,(__unnamed_5 - __unnamed_1)
__unnamed_1:
        /* <DEDUP_REMOVED lines=37> */
        /*0562*/ 	.byte	0x3a, 0x43, 0x3c, 0x30, 0x3e, 0x3e, 0x3e, 0x3e, 0x5d, 0x00
	.type		__unnamed_5,@object
	.size		__unnamed_5,(__unnamed_6 - __unnamed_5)
__unnamed_5:
        /* <DEDUP_REMOVED lines=38> */
	.type		__unnamed_6,@object
	.size		__unnamed_6,(__unnamed_7 - __unnamed_6)
__unnamed_6:
        /* <DEDUP_REMOVED lines=37> */
        /*0a16*/ 	.byte	0x74, 0x65, 0x3a, 0x3a, 0x43, 0x3c, 0x30, 0x3e, 0x3e, 0x3e, 0x3e, 0x5d, 0x00
	.type		__unnamed_7,@object
	.size		__unnamed_7,(__unnamed_2 - __unnamed_7)
__unnamed_7:
        /* <DEDUP_REMOVED lines=37> */
        /*0c73*/ 	.byte	0x63, 0x75, 0x74, 0x65, 0x3a, 0x3a, 0x43, 0x3c, 0x30, 0x3e, 0x3e, 0x3e, 0x3e, 0x5d, 0x00
	.type		__unnamed_2,@object
	.size		__unnamed_2,(__unnamed_3 - __unnamed_2)
__unnamed_2:
        /* <DEDUP_REMOVED lines=38> */
	.type		__unnamed_3,@object
	.size		__unnamed_3,(.L_3 - __unnamed_3)
__unnamed_3:
        /* <DEDUP_REMOVED lines=38> */
        /*1142*/ 	.byte	0x3e, 0x3e, 0x5d, 0x00
.L_3:


//--------------------- .nv.shared._ZN7cutlass13device_kernelINS_4fmha6kernel36Sm100FmhaFwdKernelTmaWarpspecializedIN4cute5tupleIJiiiNS5_IJNS5_IJiiEEEiEEEEEENS1_10collective38Sm100FmhaFwdMainloopTmaWarpspecializedINS_6half_tEffNS5_IJNS4_1CILi256EEENSC_ILi64EEENSC_ILi32EEEEEENS5_IJiNSC_ILi1EEES7_EEENS5_IJiSH_NS5_IJNS5_IJNSC_ILi0EEEiEEEiEEEEEESM_NS9_6NoMaskENS5_IJNSC_ILi2EEESH_SH_EEENSC_ILb0EEEEENS9_38Sm100FmhaFwdEpilogueTmaWarpspecializedISB_fNS5_IJNSC_ILi128EEESF_SE_EEESI_NS5_IJSH_S7_EEESQ_EENS2_23PersistentTileSchedulerENS2_41Sm100FmhaCtxKernelWarpspecializedScheduleEEEEEvNT_6ParamsE --------------------------
	.section	.nv.shared._ZN7cutlass13device_kernelINS_4fmha6kernel36Sm100FmhaFwdKernelTmaWarpspecializedIN4cute5tupleIJiiiNS5_IJNS5_IJiiEEEiEEEEEENS1_10collective38Sm100FmhaFwdMainloopTmaWarpspecializedINS_6half_tEffNS5_IJNS4_1CILi256EEENSC_ILi64EEENSC_ILi32EEEEEENS5_IJiNSC_ILi1EEES7_EEENS5_IJiSH_NS5_IJNS5_IJNSC_ILi0EEEiEEEiEEEEEESM_NS9_6NoMaskENS5_IJNSC_ILi2EEESH_SH_EEENSC_ILb0EEEEENS9_38Sm100FmhaFwdEpilogueTmaWarpspecializedISB_fNS5_IJNSC_ILi128EEESF_SE_EEESI_NS5_IJSH_S7_EEESQ_EENS2_23PersistentTileSchedulerENS2_41Sm100FmhaCtxKernelWarpspecializedScheduleEEEEEvNT_6ParamsE,"aw",@nobits
	.sectionflags	@""
	.align	16
	.zero		1024


//--------------------- .nv.shared.reserved.0     --------------------------
	.section	.nv.shared.reserved.0,"aw",@nobits
	.weak		__nv_reservedSMEM_offset_0_alias
	.size		__nv_reservedSMEM_offset_0_alias, 0, 64
	.other		__nv_reservedSMEM_offset_0_alias,@"STO_CUDA_RESERVED_SHARED STV_DEFAULT"
__nv_reservedSMEM_offset_0_alias:
	.zero		0
.nv.shared.reserved.0:
	.zero		64
	.weak		__nv_reservedSMEM_tcgen05_partition
	.type		__nv_reservedSMEM_tcgen05_partition,@object
	.size		__nv_reservedSMEM_tcgen05_partition,(.L_0 - __nv_reservedSMEM_tcgen05_partition)
__nv_reservedSMEM_tcgen05_partition:
	.zero		32
.L_0:


//--------------------- .nv.global                --------------------------
	.section	.nv.global,"aw",@nobits
.nv.global:
	.type		_ZN39_INTERNAL_dd611878_4_k_cu_099ad0e5_33434cute1_E,@object
	.size		_ZN39_INTERNAL_dd611878_4_k_cu_099ad0e5_33434cute1_E,(_ZN39_INTERNAL_dd611878_4_k_cu_099ad0e5_33434cuda3std3__45__cpo6cbeginE - _ZN39_INTERNAL_dd611878_4_k_cu_099ad0e5_33434cute1_E)
_ZN39_INTERNAL_dd611878_4_k_cu_099ad0e5_33434cute1_E:
	.zero		1
	.type		_ZN39_INTERNAL_dd611878_4_k_cu_099ad0e5_33434cuda3std3__45__cpo6cbeginE,@object
	.size		_ZN39_INTERNAL_dd611878_4_k_cu_099ad0e5_33434cuda3std3__45__cpo6cbeginE,(_ZN39_INTERNAL_dd611878_4_k_cu_099ad0e5_33434cuda3std3__48in_placeE - _ZN39_INTERNAL_dd611878_4_k_cu_099ad0e5_33434cuda3std3__45__cpo6cbeginE)
_ZN39_INTERNAL_dd611878_4_k_cu_099ad0e5_33434cuda3std3__45__cpo6cbeginE:
	.zero		1
	.type		_ZN39_INTERNAL_dd611878_4_k_cu_099ad0e5_33434cuda3std3__48in_placeE,@object
	.size		_ZN39_INTERNAL_dd611878_4_k_cu_099ad0e5_33434cuda3std3__48in_placeE,(_ZN39_INTERNAL_dd611878_4_k_cu_099ad0e5_33434cuda3std6ranges3__45__cpo9iter_moveE - _ZN39_INTERNAL_dd611878_4_k_cu_099ad0e5_33434cuda3std3__48in_placeE)
_ZN39_INTERNAL_dd611878_4_k_cu_099ad0e5_33434cuda3std3__48in_placeE:
	.zero		1
	.type		_ZN39_INTERNAL_dd611878_4_k_cu_099ad0e5_33434cuda3std6ranges3__45__cpo9iter_moveE,@object
	.size		_ZN39_INTERNAL_dd611878_4_k_cu_099ad0e5_33434cuda3std6ranges3__45__cpo9iter_moveE,(_ZN39_INTERNAL_dd611878_4_k_cu_099ad0e5_33434cuda3std3__45__cpo5beginE - _ZN39_INTERNAL_dd611878_4_k_cu_099ad0e5_33434cuda3std6ranges3__45__cpo9iter_moveE)
_ZN39_INTERNAL_dd611878_4_k_cu_099ad0e5_33434cuda3std6ranges3__45__cpo9iter_moveE:
	.zero		1
	.type		_ZN39_INTERNAL_dd611878_4_k_cu_099ad0e5_33434cuda3std3__45__cpo5beginE,@object
	.size		_ZN39_INTERNAL_dd611878_4_k_cu_099ad0e5_33434cuda3std3__45__cpo5beginE,(_ZN39_INTERNAL_dd611878_4_k_cu_099ad0e5_33434cuda3std3__441_GLOBAL__N__dd611878_4_k_cu_099ad0e5_33436ignoreE - _ZN39_INTERNAL_dd611878_4_k_cu_099ad0e5_33434cuda3std3__45__cpo5beginE)
_ZN39_INTERNAL_dd611878_4_k_cu_099ad0e5_33434cuda3std3__45__cpo5beginE:
	.zero		1
	.type		_ZN39_INTERNAL_dd611878_4_k_cu_099ad0e5_33434cuda3std3__441_GLOBAL__N__dd611878_4_k_cu_099ad0e5_33436ignoreE,@object
	.size		_ZN39_INTERNAL_dd611878_4_k_cu_099ad0e5_33434cuda3std3__441_GLOBAL__N__dd611878_4_k_cu_099ad0e5_33436ignoreE,(_ZN39_INTERNAL_dd611878_4_k_cu_099ad0e5_33434cute7productE - _ZN39_INTERNAL_dd611878_4_k_cu_099ad0e5_33434cuda3std3__441_GLOBAL__N__dd611878_4_k_cu_099ad0e5_33436ignoreE)
_ZN39_INTERNAL_dd611878_4_k_cu_099ad0e5_33434cuda3std3__441_GLOBAL__N__dd611878_4_k_cu_099ad0e5_33436ignoreE:
	.zero		1
	.type		_ZN39_INTERNAL_dd611878_4_k_cu_099ad0e5_33434cute7productE,@object
	.size		_ZN39_INTERNAL_dd611878_4_k_cu_099ad0e5_33434cute7productE,(_ZN39_INTERNAL_dd611878_4_k_cu_099ad0e5_33434cuda3std3__45__cpo3endE - _ZN39_INTERNAL_dd611878_4_k_cu_099ad0e5_33434cute7productE)
_ZN39_INTERNAL_dd611878_4_k_cu_099ad0e5_33434cute7productE:
	.zero		1
	.type		_ZN39_INTERNAL_dd611878_4_k_cu_099ad0e5_33434cuda3std3__45__cpo3endE,@object
	.size		_ZN39_INTERNAL_dd611878_4_k_cu_099ad0e5_33434cuda3std3__45__cpo3endE,(_ZN39_INTERNAL_dd611878_4_k_cu_099ad0e5_33434cuda3std3__419piecewise_constructE - _ZN39_INTERNAL_dd611878_4_k_cu_099ad0e5_33434cuda3std3__45__cpo3endE)
_ZN39_INTERNAL_dd611878_4_k_cu_099ad0e5_33434cuda3std3__45__cpo3endE:
	.zero		1
	.type		_ZN39_INTERNAL_dd611878_4_k_cu_099ad0e5_33434cuda3std3__419piecewise_constructE,@object
	.size		_ZN39_INTERNAL_dd611878_4_k_cu_099ad0e5_33434cuda3std3__419piecewise_constructE,(_ZN39_INTERNAL_dd611878_4_k_cu_099ad0e5_33434cuda3std3__45__cpo4cendE - _ZN39_INTERNAL_dd611878_4_k_cu_099ad0e5_33434cuda3std3__419piecewise_constructE)
_ZN39_INTERNAL_dd611878_4_k_cu_099ad0e5_33434cuda3std3__419piecewise_constructE:
	.zero		1
	.type		_ZN39_INTERNAL_dd611878_4_k_cu_099ad0e5_33434cuda3std3__45__cpo4cendE,@object
	.size		_ZN39_INTERNAL_dd611878_4_k_cu_099ad0e5_33434cuda3std3__45__cpo4cendE,(_ZN39_INTERNAL_dd611878_4_k_cu_099ad0e5_33434cuda3std6ranges3__45__cpo4swapE - _ZN39_INTERNAL_dd611878_4_k_cu_099ad0e5_33434cuda3std3__45__cpo4cendE)
_ZN39_INTERNAL_dd611878_4_k_cu_099ad0e5_33434cuda3std3__45__cpo4cendE:
	.zero		1
	.type		_ZN39_INTERNAL_dd611878_4_k_cu_099ad0e5_33434cuda3std6ranges3__45__cpo4swapE,@object
	.size		_ZN39_INTERNAL_dd611878_4_k_cu_099ad0e5_33434cuda3std6ranges3__45__cpo4swapE,(.L_15 - _ZN39_INTERNAL_dd611878_4_k_cu_099ad0e5_33434cuda3std6ranges3__45__cpo4swapE)
_ZN39_INTERNAL_dd611878_4_k_cu_099ad0e5_33434cuda3std6ranges3__45__cpo4swapE:
	.zero		1
.L_15:


//--------------------- .nv.constant0._ZN7cutlass13device_kernelINS_4fmha6kernel36Sm100FmhaFwdKernelTmaWarpspecializedIN4cute5tupleIJiiiNS5_IJNS5_IJiiEEEiEEEEEENS1_10collective38Sm100FmhaFwdMainloopTmaWarpspecializedINS_6half_tEffNS5_IJNS4_1CILi256EEENSC_ILi64EEENSC_ILi32EEEEEENS5_IJiNSC_ILi1EEES7_EEENS5_IJiSH_NS5_IJNS5_IJNSC_ILi0EEEiEEEiEEEEEESM_NS9_6NoMaskENS5_IJNSC_ILi2EEESH_SH_EEENSC_ILb0EEEEENS9_38Sm100FmhaFwdEpilogueTmaWarpspecializedISB_fNS5_IJNSC_ILi128EEESF_SE_EEESI_NS5_IJSH_S7_EEESQ_EENS2_23PersistentTileSchedulerENS2_41Sm100FmhaCtxKernelWarpspecializedScheduleEEEEEvNT_6ParamsE --------------------------
	.section	.nv.constant0._ZN7cutlass13device_kernelINS_4fmha6kernel36Sm100FmhaFwdKernelTmaWarpspecializedIN4cute5tupleIJiiiNS5_IJNS5_IJiiEEEiEEEEEENS1_10collective38Sm100FmhaFwdMainloopTmaWarpspecializedINS_6half_tEffNS5_IJNS4_1CILi256EEENSC_ILi64EEENSC_ILi32EEEEEENS5_IJiNSC_ILi1EEES7_EEENS5_IJiSH_NS5_IJNS5_IJNSC_ILi0EEEiEEEiEEEEEESM_NS9_6NoMaskENS5_IJNSC_ILi2EEESH_SH_EEENSC_ILb0EEEEENS9_38Sm100FmhaFwdEpilogueTmaWarpspecializedISB_fNS5_IJNSC_ILi128EEESF_SE_EEESI_NS5_IJSH_S7_EEESQ_EENS2_23PersistentTileSchedulerENS2_41Sm100FmhaCtxKernelWarpspecializedScheduleEEEEEvNT_6ParamsE,"a",@progbits
	.sectionflags	@""
	.align	4
.nv.constant0._ZN7cutlass13device_kernelINS_4fmha6kernel36Sm100FmhaFwdKernelTmaWarpspecializedIN4cute5tupleIJiiiNS5_IJNS5_IJiiEEEiEEEEEENS1_10collective38Sm100FmhaFwdMainloopTmaWarpspecializedINS_6half_tEffNS5_IJNS4_1CILi256EEENSC_ILi64EEENSC_ILi32EEEEEENS5_IJiNSC_ILi1EEES7_EEENS5_IJiSH_NS5_IJNS5_IJNSC_ILi0EEEiEEEiEEEEEESM_NS9_6NoMaskENS5_IJNSC_ILi2EEESH_SH_EEENSC_ILb0EEEEENS9_38Sm100FmhaFwdEpilogueTmaWarpspecializedISB_fNS5_IJNSC_ILi128EEESF_SE_EEESI_NS5_IJSH_S7_EEESQ_EENS2_23PersistentTileSchedulerENS2_41Sm100FmhaCtxKernelWarpspecializedScheduleEEEEEvNT_6ParamsE:
	.zero		2432


//--------------------- SYMBOLS --------------------------

	.type		.nv.reservedSmem.offset0,@object
	.size		.nv.reservedSmem.offset0,0x4
	.type		.nv.reservedSmem.cap,@object
	.size		.nv.reservedSmem.cap,0x4
	.type		vprintf,@function
	.type		__assertfail,@function
